def matmul_kernel(
    a_ptr,
    b_ptr,
    c_ptr,
    M,
    N,
    K,
    stride_am,
    stride_ak,
    stride_bk,
    stride_bn,
    stride_cm,
    stride_cn,
    BLOCK_M: tl.constexpr,
    BLOCK_N: tl.constexpr,
    BLOCK_K: tl.constexpr,
    GROUP_M: tl.constexpr,
):
    pid = tl.program_id(axis=0)
    num_pid_m = tl.cdiv(M, BLOCK_M)
    num_pid_n = tl.cdiv(N, BLOCK_N)
    num_pid_in_group = GROUP_M * num_pid_n
    group_id = pid // num_pid_in_group
    first_pid_m = group_id * GROUP_M
    group_size_m = min(num_pid_m - first_pid_m, GROUP_M)
    pid_m = first_pid_m + ((pid % num_pid_in_group) % group_size_m)
    pid_n = (pid % num_pid_in_group) // group_size_m

    offs_am = (pid_m * BLOCK_M + tl.arange(0, BLOCK_M)) % M
    offs_bn = (pid_n * BLOCK_N + tl.arange(0, BLOCK_N)) % N
    offs_k = tl.arange(0, BLOCK_K)
    a_ptrs = a_ptr + offs_am[:, None] * stride_am + offs_k[None, :] * stride_ak
    b_ptrs = b_ptr + offs_k[:, None] * stride_bk + offs_bn[None, :] * stride_bn

    acc = tl.zeros((BLOCK_M, BLOCK_N), dtype=tl.float32)
    for kk in range(0, tl.cdiv(K, BLOCK_K)):
        a = tl.load(a_ptrs, mask=offs_k[None, :] < K - kk * BLOCK_K, other=0.0)
        b = tl.load(b_ptrs, mask=offs_k[:, None] < K - kk * BLOCK_K, other=0.0)
        acc = tl.dot(a, b, acc)
        a_ptrs += BLOCK_K * stride_ak
        b_ptrs += BLOCK_K * stride_bk

    c = acc.to(c_ptr.dtype.element_ty)
    offs_cm = pid_m * BLOCK_M + tl.arange(0, BLOCK_M)
    offs_cn = pid_n * BLOCK_N + tl.arange(0, BLOCK_N)
    c_ptrs = c_ptr + offs_cm[:, None] * stride_cm + offs_cn[None, :] * stride_cn
    mask = (offs_cm[:, None] < M) & (offs_cn[None, :] < N)
    tl.store(c_ptrs, c, mask=mask)

# config = {"BLOCK_K": 64, "BLOCK_M": 64, "BLOCK_N": 256, "GROUP_M": 8, "arch": "sm_100", "dtype": "fp8e4m3", "num_ctas": 1, "num_stages": 3, "num_warps": 1}
# arch = sm_100


// ===== COMPILED SASS (sm_100a) =====

	.target	sm_100a

	.elftype	@"ET_EXEC"


//--------------------- .note.nv.tkinfo           --------------------------
	.section	.note.nv.tkinfo,"",@"SHT_NOTE"
	.sectionflags	@"SHF_NOTE_NV_TKINFO"
	.tkinfo
        /*0018*/ 	.word	0x00000081
        /*0030*/ 	.string	""
        /*0030*/ 	.string	"ptxas-blackwell"
        /*0030*/ 	.string	"Cuda compilation tools, release 12.9, V12.9.86"
        /*0030*/ 	.string	"Build cuda_12.9.r12.9/compiler.36037853_0"
        /*0030*/ 	.string	"-v  -suppress-debug-info  -lineinfo  -arch sm_100a "



//--------------------- .note.nv.cuver            --------------------------
	.section	.note.nv.cuver,"",@"SHT_NOTE"
	.sectionflags	@"SHF_NOTE_NV_CUVER"
        /*0018*/ 	.short	0x0001
        /*001a*/ 	.short	0x0064
        /*001c*/ 	.short	0x0001
        /*001e*/ 	.short	0x0000
        /*0020*/ 	.short	0x0001
        /*0022*/ 	.short	0x0000


//--------------------- .nv.info                  --------------------------
	.section	.nv.info,"",@"SHT_CUDA_INFO"
	.align	4


	//----- nvinfo : EIATTR_REGCOUNT
	.align		4
        /*0000*/ 	.byte	0x04, 0x2f
        /*0002*/ 	.short	(.L_1 - .L_0)
	.align		4
.L_0:
        /*0004*/ 	.word	index@(matmul_kernel)
        /*0008*/ 	.word	0x00000040


	//----- nvinfo : EIATTR_FRAME_SIZE
	.align		4
.L_1:
        /*000c*/ 	.byte	0x04, 0x11
        /*000e*/ 	.short	(.L_3 - .L_2)
	.align		4
.L_2:
        /*0010*/ 	.word	index@(matmul_kernel)
        /*0014*/ 	.word	0x00003a50


	//----- nvinfo : EIATTR_MIN_STACK_SIZE
	.align		4
.L_3:
        /*0018*/ 	.byte	0x04, 0x12
        /*001a*/ 	.short	(.L_5 - .L_4)
	.align		4
.L_4:
        /*001c*/ 	.word	index@(matmul_kernel)
        /*0020*/ 	.word	0x00003a50
.L_5:


//--------------------- .nv.info.matmul_kernel    --------------------------
	.section	.nv.info.matmul_kernel,"",@"SHT_CUDA_INFO"
	.sectionflags	@""
	.align	4


	//----- nvinfo : EIATTR_CUDA_API_VERSION
	.align		4
        /*0000*/ 	.byte	0x04, 0x37
        /*0002*/ 	.short	(.L_7 - .L_6)
.L_6:
        /*0004*/ 	.word	0x00000081


	//----- nvinfo : EIATTR_KPARAM_INFO
	.align		4
.L_7:
        /*0008*/ 	.byte	0x04, 0x17
        /*000a*/ 	.short	(.L_9 - .L_8)
.L_8:
        /*000c*/ 	.word	0x00000000
        /*0010*/ 	.short	0x000d
        /*0012*/ 	.short	0x0048
        /*0014*/ 	.byte	0x00, 0xf4, 0x21, 0x00


	//----- nvinfo : EIATTR_KPARAM_INFO
	.align		4
.L_9:
        /*0018*/ 	.byte	0x04, 0x17
        /*001a*/ 	.short	(.L_11 - .L_10)
.L_10:
        /*001c*/ 	.word	0x00000000
        /*0020*/ 	.short	0x000c
        /*0022*/ 	.short	0x0040
        /*0024*/ 	.byte	0x00, 0xf4, 0x21, 0x00


	//----- nvinfo : EIATTR_KPARAM_INFO
	.align		4
.L_11:
        /*0028*/ 	.byte	0x04, 0x17
        /*002a*/ 	.short	(.L_13 - .L_12)
.L_12:
        /*002c*/ 	.word	0x00000000
        /*0030*/ 	.short	0x000b
        /*0032*/ 	.short	0x0038
        /*0034*/ 	.byte	0x00, 0xf0, 0x11, 0x00


	//----- nvinfo : EIATTR_KPARAM_INFO
	.align		4
.L_13:
        /*0038*/ 	.byte	0x04, 0x17
        /*003a*/ 	.short	(.L_15 - .L_14)
.L_14:
        /*003c*/ 	.word	0x00000000
        /*0040*/ 	.short	0x000a
        /*0042*/ 	.short	0x0034
        /*0044*/ 	.byte	0x00, 0xf0, 0x11, 0x00


	//----- nvinfo : EIATTR_KPARAM_INFO
	.align		4
.L_15:
        /*0048*/ 	.byte	0x04, 0x17
        /*004a*/ 	.short	(.L_17 - .L_16)
.L_16:
        /*004c*/ 	.word	0x00000000
        /*0050*/ 	.short	0x0009
        /*0052*/ 	.short	0x0030
        /*0054*/ 	.byte	0x00, 0xf0, 0x11, 0x00


	//----- nvinfo : EIATTR_KPARAM_INFO
	.align		4
.L_17:
        /*0058*/ 	.byte	0x04, 0x17
        /*005a*/ 	.short	(.L_19 - .L_18)
.L_18:
        /*005c*/ 	.word	0x00000000
        /*0060*/ 	.short	0x0008
        /*0062*/ 	.short	0x002c
        /*0064*/ 	.byte	0x00, 0xf0, 0x11, 0x00


	//----- nvinfo : EIATTR_KPARAM_INFO
	.align		4
.L_19:
        /*0068*/ 	.byte	0x04, 0x17
        /*006a*/ 	.short	(.L_21 - .L_20)
.L_20:
        /*006c*/ 	.word	0x00000000
        /*0070*/ 	.short	0x0007
        /*0072*/ 	.short	0x0028
        /*0074*/ 	.byte	0x00, 0xf0, 0x11, 0x00


	//----- nvinfo : EIATTR_KPARAM_INFO
	.align		4
.L_21:
        /*0078*/ 	.byte	0x04, 0x17
        /*007a*/ 	.short	(.L_23 - .L_22)
.L_22:
        /*007c*/ 	.word	0x00000000
        /*0080*/ 	.short	0x0006
        /*0082*/ 	.short	0x0024
        /*0084*/ 	.byte	0x00, 0xf0, 0x11, 0x00


	//----- nvinfo : EIATTR_KPARAM_INFO
	.align		4
.L_23:
        /*0088*/ 	.byte	0x04, 0x17
        /*008a*/ 	.short	(.L_25 - .L_24)
.L_24:
        /*008c*/ 	.word	0x00000000
        /*0090*/ 	.short	0x0005
        /*0092*/ 	.short	0x0020
        /*0094*/ 	.byte	0x00, 0xf0, 0x11, 0x00


	//----- nvinfo : EIATTR_KPARAM_INFO
	.align		4
.L_25:
        /*0098*/ 	.byte	0x04, 0x17
        /*009a*/ 	.short	(.L_27 - .L_26)
.L_26:
        /*009c*/ 	.word	0x00000000
        /*00a0*/ 	.short	0x0004
        /*00a2*/ 	.short	0x001c
        /*00a4*/ 	.byte	0x00, 0xf0, 0x11, 0x00


	//----- nvinfo : EIATTR_KPARAM_INFO
	.align		4
.L_27:
        /*00a8*/ 	.byte	0x04, 0x17
        /*00aa*/ 	.short	(.L_29 - .L_28)
.L_28:
        /*00ac*/ 	.word	0x00000000
        /*00b0*/ 	.short	0x0003
        /*00b2*/ 	.short	0x0018
        /*00b4*/ 	.byte	0x00, 0xf0, 0x11, 0x00


	//----- nvinfo : EIATTR_KPARAM_INFO
	.align		4
.L_29:
        /*00b8*/ 	.byte	0x04, 0x17
        /*00ba*/ 	.short	(.L_31 - .L_30)
.L_30:
        /*00bc*/ 	.word	0x00000000
        /*00c0*/ 	.short	0x0002
        /*00c2*/ 	.short	0x0010
        /*00c4*/ 	.byte	0x00, 0xf4, 0x21, 0x00


	//----- nvinfo : EIATTR_KPARAM_INFO
	.align		4
.L_31:
        /*00c8*/ 	.byte	0x04, 0x17
        /*00ca*/ 	.short	(.L_33 - .L_32)
.L_32:
        /*00cc*/ 	.word	0x00000000
        /*00d0*/ 	.short	0x0001
        /*00d2*/ 	.short	0x0008
        /*00d4*/ 	.byte	0x00, 0xf4, 0x21, 0x00


	//----- nvinfo : EIATTR_KPARAM_INFO
	.align		4
.L_33:
        /*00d8*/ 	.byte	0x04, 0x17
        /*00da*/ 	.short	(.L_35 - .L_34)
.L_34:
        /*00dc*/ 	.word	0x00000000
        /*00e0*/ 	.short	0x0000
        /*00e2*/ 	.short	0x0000
        /*00e4*/ 	.byte	0x00, 0xf4, 0x21, 0x00


	//----- nvinfo : EIATTR_SPARSE_MMA_MASK
	.align		4
.L_35:
        /*00e8*/ 	.byte	0x03, 0x50
        /*00ea*/ 	.short	0x0000


	//----- nvinfo : EIATTR_MAXREG_COUNT
	.align		4
        /*00ec*/ 	.byte	0x03, 0x1b
        /*00ee*/ 	.short	0x00ff


	//----- nvinfo : EIATTR_NUM_BARRIERS
	.align		4
        /*00f0*/ 	.byte	0x02, 0x4c
        /*00f2*/ 	.byte	0x01
	.zero		1


	//----- nvinfo : EIATTR_ANNOTATIONS
	.align		4
        /*00f4*/ 	.byte	0x04, 0x55
        /*00f6*/ 	.short	(.L_37 - .L_36)


	//   ....[0]....
.L_36:
        /*00f8*/ 	.word	0x00000001
        /*00fc*/ 	.byte	0x50, 0x00, 0x00, 0x00, 0x01, 0x00, 0x00, 0x00, 0x90, 0x00, 0x00, 0x00, 0x01, 0x00, 0x00, 0x00
        /* <DEDUP_REMOVED lines=857> */
        /*369c*/ 	.byte	0xb0, 0x42, 0x01, 0x00


	//----- nvinfo : EIATTR_COOP_GROUP_MASK_REGIDS
	.align		4
.L_37:
        /*36a0*/ 	.byte	0x04, 0x29
        /*36a2*/ 	.short	(.L_39 - .L_38)


	//   ....[0]....
.L_38:
        /*36a4*/ 	.word	0xffffffff


	//   ....[1]....
        /*36a8*/ 	.word	0xffffffff


	//   ....[2]....
        /*36ac*/ 	.word	0xffffffff


	//   ....[3]....
        /*36b0*/ 	.word	0xffffffff


	//   ....[4]....
        /*36b4*/ 	.word	0xffffffff


	//   ....[5]....
        /*36b8*/ 	.word	0xffffffff


	//   ....[6]....
        /*36bc*/ 	.word	0xffffffff


	//   ....[7]....
        /*36c0*/ 	.word	0xffffffff


	//   ....[8]....
        /*36c4*/ 	.word	0xffffffff


	//   ....[9]....
        /*36c8*/ 	.word	0xffffffff


	//   ....[10]....
        /*36cc*/ 	.word	0xffffffff


	//   ....[11]....
        /*36d0*/ 	.word	0xffffffff


	//   ....[12]....
        /*36d4*/ 	.word	0xffffffff


	//   ....[13]....
        /*36d8*/ 	.word	0xffffffff


	//   ....[14]....
        /*36dc*/ 	.word	0xffffffff


	//   ....[15]....
        /*36e0*/ 	.word	0xffffffff


	//   ....[16]....
        /*36e4*/ 	.word	0xffffffff


	//   ....[17]....
        /*36e8*/ 	.word	0xffffffff


	//   ....[18]....
        /*36ec*/ 	.word	0xffffffff


	//   ....[19]....
        /*36f0*/ 	.word	0xffffffff


	//   ....[20]....
        /*36f4*/ 	.word	0xffffffff


	//   ....[21]....
        /*36f8*/ 	.word	0xffffffff


	//   ....[22]....
        /*36fc*/ 	.word	0xffffffff


	//   ....[23]....
        /*3700*/ 	.word	0xffffffff


	//   ....[24]....
        /*3704*/ 	.word	0xffffffff


	//   ....[25]....
        /*3708*/ 	.word	0xffffffff


	//   ....[26]....
        /*370c*/ 	.word	0xffffffff


	//   ....[27]....
        /*3710*/ 	.word	0xffffffff


	//   ....[28]....
        /*3714*/ 	.word	0xffffffff


	//   ....[29]....
        /*3718*/ 	.word	0xffffffff


	//   ....[30]....
        /*371c*/ 	.word	0xffffffff


	//   ....[31]....
        /*3720*/ 	.word	0xffffffff


	//   ....[32]....
        /*3724*/ 	.word	0xffffffff


	//   ....[33]....
        /*3728*/ 	.word	0xffffffff


	//   ....[34]....
        /*372c*/ 	.word	0xffffffff


	//   ....[35]....
        /*3730*/ 	.word	0xffffffff


	//   ....[36]....
        /*3734*/ 	.word	0xffffffff


	//   ....[37]....
        /*3738*/ 	.word	0xffffffff


	//   ....[38]....
        /*373c*/ 	.word	0xffffffff


	//   ....[39]....
        /*3740*/ 	.word	0xffffffff


	//   ....[40]....
        /*3744*/ 	.word	0xffffffff


	//   ....[41]....
        /*3748*/ 	.word	0xffffffff


	//   ....[42]....
        /*374c*/ 	.word	0xffffffff


	//   ....[43]....
        /*3750*/ 	.word	0xffffffff


	//   ....[44]....
        /*3754*/ 	.word	0xffffffff


	//   ....[45]....
        /*3758*/ 	.word	0xffffffff


	//   ....[46]....
        /*375c*/ 	.word	0xffffffff


	//   ....[47]....
        /*3760*/ 	.word	0xffffffff


	//   ....[48]....
        /*3764*/ 	.word	0xffffffff


	//   ....[49]....
        /*3768*/ 	.word	0xffffffff


	//   ....[50]....
        /*376c*/ 	.word	0xffffffff


	//   ....[51]....
        /*3770*/ 	.word	0xffffffff


	//   ....[52]....
        /*3774*/ 	.word	0xffffffff


	//   ....[53]....
        /*3778*/ 	.word	0xffffffff


	//   ....[54]....
        /*377c*/ 	.word	0xffffffff


	//   ....[55]....
        /*3780*/ 	.word	0xffffffff


	//   ....[56]....
        /*3784*/ 	.word	0xffffffff


	//   ....[57]....
        /*3788*/ 	.word	0xffffffff


	//   ....[58]....
        /*378c*/ 	.word	0xffffffff


	//   ....[59]....
        /*3790*/ 	.word	0xffffffff


	//   ....[60]....
        /*3794*/ 	.word	0xffffffff


	//   ....[61]....
        /*3798*/ 	.word	0xffffffff


	//   ....[62]....
        /*379c*/ 	.word	0xffffffff


	//----- nvinfo : EIATTR_COOP_GROUP_INSTR_OFFSETS
	.align		4
.L_39:
        /*37a0*/ 	.byte	0x04, 0x28
        /*37a2*/ 	.short	(.L_41 - .L_40)


	//   ....[0]....
.L_40:
        /*37a4*/ 	.word	0x00089130


	//   ....[1]....
        /*37a8*/ 	.word	0x000892c0


	//   ....[2]....
        /*37ac*/ 	.word	0x000892f0


	//   ....[3]....
        /*37b0*/ 	.word	0x000893d0


	//   ....[4]....
        /*37b4*/ 	.word	0x00089400


	//   ....[5]....
        /*37b8*/ 	.word	0x00089580


	//   ....[6]....
        /*37bc*/ 	.word	0x00089660


	//   ....[7]....
        /*37c0*/ 	.word	0x00089690


	//   ....[8]....
        /*37c4*/ 	.word	0x00089700


	//   ....[9]....
        /*37c8*/ 	.word	0x00089760


	//   ....[10]....
        /*37cc*/ 	.word	0x000897a0


	//   ....[11]....
        /*37d0*/ 	.word	0x00089860


	//   ....[12]....
        /*37d4*/ 	.word	0x000898c0


	//   ....[13]....
        /*37d8*/ 	.word	0x00089920


	//   ....[14]....
        /*37dc*/ 	.word	0x00089a60


	//   ....[15]....
        /*37e0*/ 	.word	0x00089ab0


	//   ....[16]....
        /*37e4*/ 	.word	0x00089b90


	//   ....[17]....
        /*37e8*/ 	.word	0x00089be0


	//   ....[18]....
        /*37ec*/ 	.word	0x00089c30


	//   ....[19]....
        /*37f0*/ 	.word	0x00089cf0


	//   ....[20]....
        /*37f4*/ 	.word	0x00089d60


	//   ....[21]....
        /*37f8*/ 	.word	0x00089dc0


	//   ....[22]....
        /*37fc*/ 	.word	0x00089ef0


	//   ....[23]....
        /*3800*/ 	.word	0x00089fe0


	//   ....[24]....
        /*3804*/ 	.word	0x0008a010


	//   ....[25]....
        /*3808*/ 	.word	0x0008a090


	//   ....[26]....
        /*380c*/ 	.word	0x0008a100


	//   ....[27]....
        /*3810*/ 	.word	0x0008a170


	//   ....[28]....
        /*3814*/ 	.word	0x0008a220


	//   ....[29]....
        /*3818*/ 	.word	0x0008a300


	//   ....[30]....
        /*381c*/ 	.word	0x0008a340


	//   ....[31]....
        /*3820*/ 	.word	0x0008a440


	//   ....[32]....
        /*3824*/ 	.word	0x0008a4b0


	//   ....[33]....
        /*3828*/ 	.word	0x0008a530


	//   ....[34]....
        /*382c*/ 	.word	0x0008a580


	//   ....[35]....
        /*3830*/ 	.word	0x0008a600


	//   ....[36]....
        /*3834*/ 	.word	0x0008a650


	//   ....[37]....
        /*3838*/ 	.word	0x0008a7a0


	//   ....[38]....
        /*383c*/ 	.word	0x0008a7e0


	//   ....[39]....
        /*3840*/ 	.word	0x0008a8d0


	//   ....[40]....
        /*3844*/ 	.word	0x0008a9e0


	//   ....[41]....
        /*3848*/ 	.word	0x0008aa10


	//   ....[42]....
        /*384c*/ 	.word	0x0008aa30


	//   ....[43]....
        /*3850*/ 	.word	0x0008aa90


	//   ....[44]....
        /*3854*/ 	.word	0x0008ab40


	//   ....[45]....
        /*3858*/ 	.word	0x0008aca0


	//   ....[46]....
        /*385c*/ 	.word	0x0008acf0


	//   ....[47]....
        /*3860*/ 	.word	0x0008ad80


	//   ....[48]....
        /*3864*/ 	.word	0x0008ada0


	//   ....[49]....
        /*3868*/ 	.word	0x0008ae60


	//   ....[50]....
        /*386c*/ 	.word	0x0008aef0


	//   ....[51]....
        /*3870*/ 	.word	0x0008af50


	//   ....[52]....
        /*3874*/ 	.word	0x0008b0f0


	//   ....[53]....
        /*3878*/ 	.word	0x0008b110


	//   ....[54]....
        /*387c*/ 	.word	0x0008b130


	//   ....[55]....
        /*3880*/ 	.word	0x0008b150


	//   ....[56]....
        /*3884*/ 	.word	0x0008b170


	//   ....[57]....
        /*3888*/ 	.word	0x0008b1a0


	//   ....[58]....
        /*388c*/ 	.word	0x0008b1c0


	//   ....[59]....
        /*3890*/ 	.word	0x0008b220


	//   ....[60]....
        /*3894*/ 	.word	0x0008b250


	//   ....[61]....
        /*3898*/ 	.word	0x0008b2a0


	//   ....[62]....
        /*389c*/ 	.word	0x0008b2f0


	//----- nvinfo : EIATTR_VRC_CTA_INIT_COUNT
	.align		4
.L_41:
        /*38a0*/ 	.byte	0x02, 0x4a
	.zero		1
	.zero		1


	//----- nvinfo : EIATTR_EXIT_INSTR_OFFSETS
	.align		4
        /*38a4*/ 	.byte	0x04, 0x1c
        /*38a6*/ 	.short	(.L_43 - .L_42)


	//   ....[0]....
.L_42:
        /*38a8*/ 	.word	0x000962d0


	//   ....[1]....
        /*38ac*/ 	.word	0x00096300


	//----- nvinfo : EIATTR_REQNTID
	.align		4
.L_43:
        /*38b0*/ 	.byte	0x04, 0x10
        /*38b2*/ 	.short	(.L_45 - .L_44)
.L_44:
        /*38b4*/ 	.word	0x00000020
        /*38b8*/ 	.word	0x00000001
        /*38bc*/ 	.word	0x00000001


	//----- nvinfo : EIATTR_CBANK_PARAM_SIZE
	.align		4
.L_45:
        /*38c0*/ 	.byte	0x03, 0x19
        /*38c2*/ 	.short	0x0050


	//----- nvinfo : EIATTR_PARAM_CBANK
	.align		4
        /*38c4*/ 	.byte	0x04, 0x0a
        /*38c6*/ 	.short	(.L_47 - .L_46)
	.align		4
.L_46:
        /*38c8*/ 	.word	index@(.nv.constant0.matmul_kernel)
        /*38cc*/ 	.short	0x0380
        /*38ce*/ 	.short	0x0050


	//----- nvinfo : EIATTR_SW_WAR
	.align		4
.L_47:
        /*38d0*/ 	.byte	0x04, 0x36
        /*38d2*/ 	.short	(.L_49 - .L_48)
.L_48:
        /*38d4*/ 	.word	0x00000008
.L_49:


//--------------------- .nv.compat                --------------------------
	.section	.nv.compat,"",@"SHT_CUDA_COMPAT_INFO"
	.align	4
        /*0000*/ 	.byte	0x02, 0x02, 0x02, 0x00, 0x02, 0x05, 0x05, 0x00, 0x02, 0x03, 0x00, 0x00, 0x02, 0x06, 0x01, 0x00


//--------------------- .nv.callgraph             --------------------------
	.section	.nv.callgraph,"",@"SHT_CUDA_CALLGRAPH"
	.align	4
	.sectionentsize	8
	.align		4
        /*0000*/ 	.word	0x00000000
	.align		4
        /*0004*/ 	.word	0xffffffff
	.align		4
        /*0008*/ 	.word	0x00000000
	.align		4
        /*000c*/ 	.word	0xfffffffe
	.align		4
        /*0010*/ 	.word	0x00000000
	.align		4
        /*0014*/ 	.word	0xfffffffd
	.align		4
        /*0018*/ 	.word	0x00000000
	.align		4
        /*001c*/ 	.word	0xfffffffc


//--------------------- .text.matmul_kernel       --------------------------
	.section	.text.matmul_kernel,"ax",@progbits
	.align	128
        .global         matmul_kernel
        .type           matmul_kernel,@function
        .size           matmul_kernel,(.L_x_3 - matmul_kernel)
        .other          matmul_kernel,@"STO_CUDA_ENTRY STV_DEFAULT"
matmul_kernel:
.text.matmul_kernel:
[----:B------:R-:W0:Y:S02]  /*0000*/  LDC R1, c[0x0][0x37c] ;  /* 0x0000df00ff017b82 */ /* 0x000e240000000800 */
[----:B0-----:R-:W-:-:S06]  /*0010*/  VIADD R1, R1, 0xffffc5b0 ;  /* 0xffffc5b001017836 */ /* 0x001fcc0000000000 */
[----:B------:R-:W0:Y:S01]  /*0020*/  LDC.64 R2, c[0x0][0x398] ;  /* 0x0000e600ff027b82 */ /* 0x000e220000000a00 */
[----:B------:R-:W1:Y:S01]  /*0030*/  S2R R7, SR_CTAID.X ;  /* 0x0000000000077919 */ /* 0x000e620000002500 */
[----:B------:R-:W2:Y:S01]  /*0040*/  LDCU UR5, c[0x0][0x3a0] ;  /* 0x00007400ff0577ac */ /* 0x000ea20008000800 */
[----:B------:R-:W-:Y:S01]  /*0050*/  STL [R1+0xa40], RZ ;  /* 0x000a40ff01007387 */ /* 0x000fe20000100800 */
[----:B------:R-:W-:Y:S01]  /*0060*/  UMOV UR4, 0x400 ;  /* 0x0000040000047882 */ /* 0x000fe20000000000 */
[----:B------:R-:W3:Y:S03]  /*0070*/  LDCU.64 UR52, c[0x0][0x358] ;  /* 0x00006b00ff3477ac */ /* 0x000ee60008000a00 */
[----:B------:R-:W4:Y:S01]  /*0080*/  S2UR UR6, SR_CgaCtaId ;  /* 0x00000000000679c3 */ /* 0x000f220000008800 */
[----:B------:R-:W-:Y:S04]  /*0090*/  STL [R1+0xa44], RZ ;  /* 0x000a44ff01007387 */ /* 0x000fe80000100800 */
[----:B------:R-:W-:Y:S04]  /*00a0*/  STL [R1+0xa48], RZ ;  /* 0x000a48ff01007387 */ /* 0x000fe80000100800 */
[----:B------:R-:W-:Y:S01]  /*00b0*/  STL [R1+0xa4c], RZ ;  /* 0x000a4cff01007387 */ /* 0x000fe20000100800 */
[----:B--2---:R-:W-:-:S03]  /*00c0*/  UIADD3 UR5, UPT, UPT, UR5, 0x3f, URZ ;  /* 0x0000003f05057890 */ /* 0x004fc6000fffe0ff */
[----:B------:R-:W-:Y:S01]  /*00d0*/  STL [R1+0xa60], RZ ;  /* 0x000a60ff01007387 */ /* 0x000fe20000100800 */
[----:B0-----:R-:W-:-:S03]  /*00e0*/  VIADD R0, R3, 0xff ;  /* 0x000000ff03007836 */ /* 0x001fc60000000000 */
[----:B------:R-:W-:Y:S01]  /*00f0*/  STL [R1+0xa64], RZ ;  /* 0x000a64ff01007387 */ /* 0x000fe20000100800 */
[----:B------:R-:W-:-:S03]  /*0100*/  UISETP.GE.AND UP0, UPT, UR5, 0x40, UPT ;  /* 0x000000400500788c */ /* 0x000fc6000bf06270 */
[----:B------:R-:W-:Y:S01]  /*0110*/  STL [R1+0xa68], RZ ;  /* 0x000a68ff01007387 */ /* 0x000fe20000100800 */
[----:B------:R-:W-:Y:S01]  /*0120*/  SHF.R.S32.HI R5, RZ, 0x1f, R0 ;  /* 0x0000001fff057819 */ /* 0x000fe20000011400 */
[----:B----4-:R-:W-:Y:S02]  /*0130*/  ULEA UR4, UR6, UR4, 0x18 ;  /* 0x0000000406047291 */ /* 0x010fe4000f8ec0ff */
[----:B------:R-:W-:Y:S01]  /*0140*/  STL [R1+0xa6c], RZ ;  /* 0x000a6cff01007387 */ /* 0x000fe20000100800 */
[----:B------:R-:W-:Y:S02]  /*0150*/  LEA.HI R5, R5, R0, RZ, 0x8 ;  /* 0x0000000005057211 */ /* 0x000fe400078f40ff */
[----:B-1----:R-:W-:Y:S01]  /*0160*/  IABS R10, R7 ;  /* 0x00000007000a7213 */ /* 0x002fe20000000000 */
[----:B------:R-:W-:Y:S01]  /*0170*/  STL [R1+0xa70], RZ ;  /* 0x000a70ff01007387 */ /* 0x000fe20000100800 */
[----:B------:R-:W-:-:S03]  /*0180*/  SHF.R.S32.HI R5, RZ, 0x8, R5 ;  /* 0x00000008ff057819 */ /* 0x000fc60000011405 */
[----:B------:R-:W-:Y:S02]  /*0190*/  STL [R1+0xa74], RZ ;  /* 0x000a74ff01007387 */ /* 0x000fe40000100800 */
[----:B------:R-:W-:Y:S02]  /*01a0*/  IMAD.SHL.U32 R6, R5, 0x8, RZ ;  /* 0x0000000805067824 */ /* 0x000fe400078e00ff */
[----:B------:R-:W-:Y:S03]  /*01b0*/  STL [R1+0xa78], RZ ;  /* 0x000a78ff01007387 */ /* 0x000fe60000100800 */
[-C--:B------:R-:W-:Y:S01]  /*01c0*/  IABS R9, R6.reuse ;  /* 0x0000000600097213 */ /* 0x080fe20000000000 */
[----:B------:R-:W-:Y:S01]  /*01d0*/  STL [R1+0xa7c], RZ ;  /* 0x000a7cff01007387 */ /* 0x000fe20000100800 */
[----:B------:R-:W-:Y:S02]  /*01e0*/  IABS R12, R6 ;  /* 0x00000006000c7213 */ /* 0x000fe40000000000 */
[----:B------:R-:W0:Y:S01]  /*01f0*/  I2F.RP R0, R9 ;  /* 0x0000000900007306 */ /* 0x000e220000209400 */
[----:B------:R-:W-:Y:S04]  /*0200*/  STL [R1+0xa90], RZ ;  /* 0x000a90ff01007387 */ /* 0x000fe80000100800 */
[----:B------:R-:W-:Y:S04]  /*0210*/  STL [R1+0xa94], RZ ;  /* 0x000a94ff01007387 */ /* 0x000fe80000100800 */
[----:B------:R-:W-:Y:S04]  /*0220*/  STL [R1+0xa98], RZ ;  /* 0x000a98ff01007387 */ /* 0x000fe80000100800 */
[----:B------:R-:W-:Y:S01]  /*0230*/  STL [R1+0xa9c], RZ ;  /* 0x000a9cff01007387 */ /* 0x000fe20000100800 */
[----:B0-----:R-:W0:Y:S03]  /*0240*/  MUFU.RCP R0, R0 ;  /* 0x0000000000007308 */ /* 0x001e260000001000 */
[----:B------:R-:W-:Y:S04]  /*0250*/  STL [R1+0xe0], RZ ;  /* 0x0000e0ff01007387 */ /* 0x000fe80000100800 */
[----:B------:R-:W-:Y:S04]  /*0260*/  STL [R1+0xe4], RZ ;  /* 0x0000e4ff01007387 */ /* 0x000fe80000100800 */
[----:B------:R-:W-:Y:S04]  /*0270*/  STL [R1+0xe8], RZ ;  /* 0x0000e8ff01007387 */ /* 0x000fe80000100800 */
[----:B------:R-:W-:Y:S01]  /*0280*/  STL [R1+0xec], RZ ;  /* 0x0000ecff01007387 */ /* 0x000fe20000100800 */
[----:B0-----:R-:W-:-:S03]  /*0290*/  VIADD R4, R0, 0xffffffe ;  /* 0x0ffffffe00047836 */ /* 0x001fc60000000000 */
[----:B------:R-:W-:Y:S01]  /*02a0*/  STL [R1+0x100], RZ ;  /* 0x000100ff01007387 */ /* 0x000fe20000100800 */
[----:B------:R-:W-:Y:S01]  /*02b0*/  IMAD.MOV R0, RZ, RZ, -R12 ;  /* 0x000000ffff007224 */ /* 0x000fe200078e0a0c */
[----:B------:R0:W1:Y:S02]  /*02c0*/  F2I.FTZ.U32.TRUNC.NTZ R5, R4 ;  /* 0x0000000400057305 */ /* 0x000064000021f000 */
[----:B------:R-:W-:Y:S04]  /*02d0*/  STL [R1+0x104], RZ ;  /* 0x000104ff01007387 */ /* 0x000fe80000100800 */
[----:B------:R-:W-:Y:S04]  /*02e0*/  STL [R1+0x108], RZ ;  /* 0x000108ff01007387 */ /* 0x000fe80000100800 */
[----:B------:R-:W-:Y:S01]  /*02f0*/  STL [R1+0x10c], RZ ;  /* 0x00010cff01007387 */ /* 0x000fe20000100800 */
[----:B0-----:R-:W-:-:S03]  /*0300*/  IMAD.MOV.U32 R4, RZ, RZ, RZ ;  /* 0x000000ffff047224 */ /* 0x001fc600078e00ff */
[----:B------:R-:W-:Y:S01]  /*0310*/  STL [R1+0x120], RZ ;  /* 0x000120ff01007387 */ /* 0x000fe20000100800 */
[----:B-1----:R-:W-:-:S03]  /*0320*/  IMAD.MOV R8, RZ, RZ, -R5 ;  /* 0x000000ffff087224 */ /* 0x002fc600078e0a05 */
[----:B------:R-:W-:Y:S01]  /*0330*/  STL [R1+0x124], RZ ;  /* 0x000124ff01007387 */ /* 0x000fe20000100800 */
[----:B------:R-:W-:-:S03]  /*0340*/  IMAD R11, R8, R9, RZ ;  /* 0x00000009080b7224 */ /* 0x000fc600078e02ff */
[----:B------:R-:W-:Y:S01]  /*0350*/  STL [R1+0x128], RZ ;  /* 0x000128ff01007387 */ /* 0x000fe20000100800 */
[----:B------:R-:W-:Y:S02]  /*0360*/  IMAD.MOV.U32 R8, RZ, RZ, R10 ;  /* 0x000000ffff087224 */ /* 0x000fe400078e000a */
[----:B------:R-:W-:Y:S01]  /*0370*/  IMAD.HI.U32 R5, R5, R11, R4 ;  /* 0x0000000b05057227 */ /* 0x000fe200078e0004 */
[----:B------:R-:W-:Y:S04]  /*0380*/  STL [R1+0x12c], RZ ;  /* 0x00012cff01007387 */ /* 0x000fe80000100800 */
[----:B------:R-:W-:Y:S01]  /*0390*/  STL [R1+0x140], RZ ;  /* 0x000140ff01007387 */ /* 0x000fe20000100800 */
[----:B------:R-:W-:-:S03]  /*03a0*/  IMAD.HI.U32 R5, R5, R8, RZ ;  /* 0x0000000805057227 */ /* 0x000fc600078e00ff */
[----:B------:R-:W-:Y:S01]  /*03b0*/  STL [R1+0x144], RZ ;  /* 0x000144ff01007387 */ /* 0x000fe20000100800 */
[----:B------:R-:W-:-:S03]  /*03c0*/  IMAD R0, R5, R0, R8 ;  /* 0x0000000005007224 */ /* 0x000fc600078e0208 */
[----:B------:R-:W-:Y:S02]  /*03d0*/  STL [R1+0x148], RZ ;  /* 0x000148ff01007387 */ /* 0x000fe40000100800 */
[----:B------:R-:W-:Y:S02]  /*03e0*/  ISETP.GT.U32.AND P1, PT, R9, R0, PT ;  /* 0x000000000900720c */ /* 0x000fe40003f24070 */
[----:B------:R-:W-:Y:S04]  /*03f0*/  STL [R1+0x14c], RZ ;  /* 0x00014cff01007387 */ /* 0x000fe80000100800 */
[----:B------:R-:W-:Y:S04]  /*0400*/  STL [R1+0x160], RZ ;  /* 0x000160ff01007387 */ /* 0x000fe80000100800 */
[----:B------:R-:W-:Y:S03]  /*0410*/  STL [R1+0x164], RZ ;  /* 0x000164ff01007387 */ /* 0x000fe60000100800 */
[----:B------:R-:W-:Y:S01]  /*0420*/  @!P1 IMAD.IADD R0, R0, 0x1, -R9 ;  /* 0x0000000100009824 */ /* 0x000fe200078e0a09 */
[----:B------:R-:W-:Y:S01]  /*0430*/  STL [R1+0x168], RZ ;  /* 0x000168ff01007387 */ /* 0x000fe20000100800 */
[----:B------:R-:W-:Y:S01]  /*0440*/  @!P1 VIADD R5, R5, 0x1 ;  /* 0x0000000105059836 */ /* 0x000fe20000000000 */
[----:B------:R-:W-:-:S02]  /*0450*/  ISETP.NE.AND P1, PT, R6, RZ, PT ;  /* 0x000000ff0600720c */ /* 0x000fc40003f25270 */
[----:B------:R-:W-:Y:S01]  /*0460*/  STL [R1+0x16c], RZ ;  /* 0x00016cff01007387 */ /* 0x000fe20000100800 */
[----:B------:R-:W-:Y:S02]  /*0470*/  ISETP.GE.U32.AND P0, PT, R0, R9, PT ;  /* 0x000000090000720c */ /* 0x000fe40003f06070 */
[----:B------:R-:W-:Y:S01]  /*0480*/  LOP3.LUT R0, R7, R6, RZ, 0x3c, !PT ;  /* 0x0000000607007212 */ /* 0x000fe200078e3cff */
[----:B------:R-:W-:Y:S03]  /*0490*/  STL [R1+0x180], RZ ;  /* 0x000180ff01007387 */ /* 0x000fe60000100800 */
[----:B------:R-:W-:Y:S01]  /*04a0*/  ISETP.GE.AND P2, PT, R0, RZ, PT ;  /* 0x000000ff0000720c */ /* 0x000fe20003f46270 */
[----:B------:R-:W-:Y:S01]  /*04b0*/  STL [R1+0x184], RZ ;  /* 0x000184ff01007387 */ /* 0x000fe20000100800 */
[----:B------:R-:W-:-:S03]  /*04c0*/  VIADD R0, R2, 0x3f ;  /* 0x0000003f02007836 */ /* 0x000fc60000000000 */
[----:B------:R-:W-:Y:S02]  /*04d0*/  STL [R1+0x188], RZ ;  /* 0x000188ff01007387 */ /* 0x000fe40000100800 */
[----:B------:R-:W-:Y:S02]  /*04e0*/  @P0 VIADD R5, R5, 0x1 ;  /* 0x0000000105050836 */ /* 0x000fe40000000000 */
[----:B------:R-:W-:Y:S02]  /*04f0*/  STL [R1+0x18c], RZ ;  /* 0x00018cff01007387 */ /* 0x000fe40000100800 */
[----:B------:R-:W-:Y:S01]  /*0500*/  IMAD.MOV.U32 R4, RZ, RZ, R5 ;  /* 0x000000ffff047224 */ /* 0x000fe200078e0005 */
[----:B------:R-:W-:Y:S01]  /*0510*/  SHF.R.S32.HI R5, RZ, 0x1f, R0 ;  /* 0x0000001fff057819 */ /* 0x000fe20000011400 */
[----:B------:R-:W-:Y:S02]  /*0520*/  STL [R1+0x1a0], RZ ;  /* 0x0001a0ff01007387 */ /* 0x000fe40000100800 */
[----:B------:R-:W-:Y:S01]  /*0530*/  @!P2 IMAD.MOV R4, RZ, RZ, -R4 ;  /* 0x000000ffff04a224 */ /* 0x000fe200078e0a04 */
[----:B------:R-:W-:Y:S01]  /*0540*/  @!P1 LOP3.LUT R4, RZ, R6, RZ, 0x33, !PT ;  /* 0x00000006ff049212 */ /* 0x000fe200078e33ff */
[----:B------:R-:W-:Y:S01]  /*0550*/  STL [R1+0x1a4], RZ ;  /* 0x0001a4ff01007387 */ /* 0x000fe20000100800 */
[----:B------:R-:W-:-:S03]  /*0560*/  LEA.HI R5, R5, R0, RZ, 0x6 ;  /* 0x0000000005057211 */ /* 0x000fc600078f30ff */
[----:B------:R-:W-:Y:S01]  /*0570*/  STL [R1+0x1a8], RZ ;  /* 0x0001a8ff01007387 */ /* 0x000fe20000100800 */
[----:B------:R-:W-:Y:S02]  /*0580*/  IMAD.SHL.U32 R8, R4, 0x8, RZ ;  /* 0x0000000804087824 */ /* 0x000fe400078e00ff */
[----:B------:R-:W-:Y:S01]  /*0590*/  IMAD.MOV R4, RZ, RZ, -R4 ;  /* 0x000000ffff047224 */ /* 0x000fe200078e0a04 */
[----:B------:R-:W-:Y:S02]  /*05a0*/  STL [R1+0x1ac], RZ ;  /* 0x0001acff01007387 */ /* 0x000fe40000100800 */
[----:B------:R-:W-:Y:S01]  /*05b0*/  LEA.HI.SX32 R5, R5, -R8, 0x1a ;  /* 0x8000000805057211 */ /* 0x000fe200078fd2ff */
[----:B------:R-:W-:Y:S01]  /*05c0*/  IMAD R6, R6, R4, R7 ;  /* 0x0000000406067224 */ /* 0x000fe200078e0207 */
[----:B------:R-:W-:Y:S02]  /*05d0*/  STL [R1+0x1c0], RZ ;  /* 0x0001c0ff01007387 */ /* 0x000fe40000100800 */
[----:B------:R-:W-:-:S02]  /*05e0*/  VIMNMX R13, PT, PT, R5, 0x8, PT ;  /* 0x00000008050d7848 */ /* 0x000fc40003fe0100 */
[----:B------:R-:W-:Y:S01]  /*05f0*/  STL [R1+0x1c4], RZ ;  /* 0x0001c4ff01007387 */ /* 0x000fe20000100800 */
[----:B------:R-:W-:Y:S02]  /*0600*/  IABS R11, R6 ;  /* 0x00000006000b7213 */ /* 0x000fe40000000000 */
[----:B------:R-:W-:Y:S01]  /*0610*/  IABS R9, R13 ;  /* 0x0000000d00097213 */ /* 0x000fe20000000000 */
[----:B------:R-:W-:Y:S03]  /*0620*/  STL [R1+0x1c8], RZ ;  /* 0x0001c8ff01007387 */ /* 0x000fe60000100800 */
        /* <DEDUP_REMOVED lines=11> */
[----:B------:R-:W-:Y:S04]  /*06e0*/  STL [R1+0x20c], RZ ;  /* 0x00020cff01007387 */ /* 0x000fe80000100800 */
[----:B------:R-:W-:Y:S01]  /*06f0*/  STL [R1+0x220], RZ ;  /* 0x000220ff01007387 */ /* 0x000fe20000100800 */
[----:B------:R-:W0:Y:S03]  /*0700*/  F2I.FTZ.U32.TRUNC.NTZ R5, R5 ;  /* 0x0000000500057305 */ /* 0x000e26000021f000 */
[----:B------:R-:W-:Y:S04]  /*0710*/  STL [R1+0x224], RZ ;  /* 0x000224ff01007387 */ /* 0x000fe80000100800 */
[----:B------:R-:W-:Y:S04]  /*0720*/  STL [R1+0x228], RZ ;  /* 0x000228ff01007387 */ /* 0x000fe80000100800 */
[----:B------:R-:W-:Y:S04]  /*0730*/  STL [R1+0x22c], RZ ;  /* 0x00022cff01007387 */ /* 0x000fe80000100800 */
[----:B------:R-:W-:Y:S01]  /*0740*/  STL [R1+0x240], RZ ;  /* 0x000240ff01007387 */ /* 0x000fe20000100800 */
[----:B0-----:R-:W-:-:S03]  /*0750*/  IMAD.MOV R10, RZ, RZ, -R5 ;  /* 0x000000ffff0a7224 */ /* 0x001fc600078e0a05 */
[----:B------:R-:W-:Y:S01]  /*0760*/  STL [R1+0x244], RZ ;  /* 0x000244ff01007387 */ /* 0x000fe20000100800 */
[----:B------:R-:W-:Y:S01]  /*0770*/  IMAD.MOV.U32 R4, RZ, RZ, R10 ;  /* 0x000000ffff047224 */ /* 0x000fe200078e000a */
[----:B------:R-:W-:Y:S02]  /*0780*/  IABS R10, R13 ;  /* 0x0000000d000a7213 */ /* 0x000fe40000000000 */
[----:B------:R-:W-:Y:S01]  /*0790*/  STL [R1+0x248], RZ ;  /* 0x000248ff01007387 */ /* 0x000fe20000100800 */
[----:B------:R-:W-:Y:S02]  /*07a0*/  IMAD R7, R4, R9, RZ ;  /* 0x0000000904077224 */ /* 0x000fe400078e02ff */
[----:B------:R-:W-:Y:S01]  /*07b0*/  IMAD.MOV.U32 R4, RZ, RZ, RZ ;  /* 0x000000ffff047224 */ /* 0x000fe200078e00ff */
[----:B------:R-:W-:Y:S03]  /*07c0*/  STL [R1+0x24c], RZ ;  /* 0x00024cff01007387 */ /* 0x000fe60000100800 */
[----:B------:R-:W-:Y:S01]  /*07d0*/  IMAD.HI.U32 R4, R5, R7, R4 ;  /* 0x0000000705047227 */ /* 0x000fe200078e0004 */
[----:B------:R-:W-:Y:S03]  /*07e0*/  STL [R1+0x260], RZ ;  /* 0x000260ff01007387 */ /* 0x000fe60000100800 */
[----:B------:R-:W-:Y:S01]  /*07f0*/  IMAD.MOV R5, RZ, RZ, -R10 ;  /* 0x000000ffff057224 */ /* 0x000fe200078e0a0a */
        /* <DEDUP_REMOVED lines=18> */
[----:B------:R-:W-:Y:S04]  /*0920*/  STL [R1+0x2a8], RZ ;  /* 0x0002a8ff01007387 */ /* 0x000fe80000100800 */
[----:B------:R-:W-:Y:S02]  /*0930*/  STL [R1+0x2ac], RZ ;  /* 0x0002acff01007387 */ /* 0x000fe40000100800 */
[----:B------:R-:W-:-:S02]  /*0940*/  @P0 VIADD R0, R0, 0x1 ;  /* 0x0000000100000836 */ /* 0x000fc40000000000 */
[----:B------:R-:W-:Y:S04]  /*0950*/  STL [R1+0x2c0], RZ ;  /* 0x0002c0ff01007387 */ /* 0x000fe80000100800 */
[----:B------:R-:W-:Y:S01]  /*0960*/  STL [R1+0x2c4], RZ ;  /* 0x0002c4ff01007387 */ /* 0x000fe20000100800 */
[----:B------:R-:W-:Y:S01]  /*0970*/  @!P2 IMAD.MOV R0, RZ, RZ, -R0 ;  /* 0x000000ffff00a224 */ /* 0x000fe200078e0a00 */
[----:B------:R-:W-:Y:S02]  /*0980*/  @!P1 LOP3.LUT R0, RZ, R13, RZ, 0x33, !PT ;  /* 0x0000000dff009212 */ /* 0x000fe400078e33ff */
[----:B------:R-:W-:Y:S03]  /*0990*/  STL [R1+0x2c8], RZ ;  /* 0x0002c8ff01007387 */ /* 0x000fe60000100800 */
[----:B------:R-:W-:Y:S01]  /*09a0*/  IMAD.MOV R4, RZ, RZ, -R0 ;  /* 0x000000ffff047224 */ /* 0x000fe200078e0a00 */
[----:B------:R-:W-:Y:S01]  /*09b0*/  STL [R1+0x2cc], RZ ;  /* 0x0002ccff01007387 */ /* 0x000fe20000100800 */
[----:B------:R-:W-:-:S02]  /*09c0*/  IMAD.SHL.U32 R5, R0, 0x100, RZ ;  /* 0x0000010000057824 */ /* 0x000fc400078e00ff */
[----:B------:R-:W-:Y:S01]  /*09d0*/  IMAD R4, R13, R4, R6 ;  /* 0x000000040d047224 */ /* 0x000fe200078e0206 */
[----:B------:R-:W-:Y:S01]  /*09e0*/  STL [R1+0x2e0], RZ ;  /* 0x0002e0ff01007387 */ /* 0x000fe20000100800 */
[C---:B------:R-:W-:Y:S02]  /*09f0*/  VIADD R7, R5.reuse, 0x1 ;  /* 0x0000000105077836 */ /* 0x040fe40000000000 */
[C---:B------:R-:W-:Y:S01]  /*0a00*/  VIADD R0, R5.reuse, 0x2 ;  /* 0x0000000205007836 */ /* 0x040fe20000000000 */
[----:B------:R-:W-:Y:S01]  /*0a10*/  STL [R1+0x2e4], RZ ;  /* 0x0002e4ff01007387 */ /* 0x000fe20000100800 */
[----:B------:R-:W-:Y:S02]  /*0a20*/  IMAD.IADD R4, R8, 0x1, R4 ;  /* 0x0000000108047824 */ /* 0x000fe400078e0204 */
[C---:B------:R-:W-:Y:S01]  /*0a30*/  VIADD R8, R5.reuse, 0x3 ;  /* 0x0000000305087836 */ /* 0x040fe20000000000 */
[----:B------:R-:W-:Y:S01]  /*0a40*/  STL [R1+0x2e8], RZ ;  /* 0x0002e8ff01007387 */ /* 0x000fe20000100800 */
[----:B------:R-:W-:-:S02]  /*0a50*/  VIADD R28, R5, 0xbd ;  /* 0x000000bd051c7836 */ /* 0x000fc40000000000 */
[C---:B------:R-:W-:Y:S01]  /*0a60*/  VIADD R29, R5.reuse, 0xbf ;  /* 0x000000bf051d7836 */ /* 0x040fe20000000000 */
[----:B------:R-:W-:Y:S01]  /*0a70*/  STL [R1+0x2ec], RZ ;  /* 0x0002ecff01007387 */ /* 0x000fe20000100800 */
[C---:B------:R-:W-:Y:S02]  /*0a80*/  VIADD R30, R5.reuse, 0xc3 ;  /* 0x000000c3051e7836 */ /* 0x040fe40000000000 */
[C---:B------:R-:W-:Y:S01]  /*0a90*/  VIADD R31, R5.reuse, 0xc7 ;  /* 0x000000c7051f7836 */ /* 0x040fe20000000000 */
[----:B------:R-:W-:Y:S01]  /*0aa0*/  STL [R1+0x300], RZ ;  /* 0x000300ff01007387 */ /* 0x000fe20000100800 */
[C---:B------:R-:W-:Y:S02]  /*0ab0*/  VIADD R51, R5.reuse, 0xcf ;  /* 0x000000cf05337836 */ /* 0x040fe40000000000 */
        /* <DEDUP_REMOVED lines=61> */
[----:B------:R-:W-:Y:S04]  /*0e90*/  STL [R1+0x3a4], RZ ;  /* 0x0003a4ff01007387 */ /* 0x000fe80000100800 */
        /* <DEDUP_REMOVED lines=406> */
[----:B------:R-:W-:Y:S04]  /*2800*/  STL [R1+0x24], R5 ;  /* 0x0000240501007387 */ /* 0x000fe80000100800 */
[----:B------:R0:W-:Y:S04]  /*2810*/  STL [R1+0xb7c], R7 ;  /* 0x000b7c0701007387 */ /* 0x0001e80000100800 */
[----:B------:R1:W-:Y:S04]  /*2820*/  STL [R1+0xb78], R0 ;  /* 0x000b780001007387 */ /* 0x0003e80000100800 */
[----:B------:R2:W-:Y:S01]  /*2830*/  STL [R1+0xb74], R8 ;  /* 0x000b740801007387 */ /* 0x0005e20000100800 */
[C---:B0-----:R-:W-:Y:S01]  /*2840*/  VIADD R7, R5.reuse, 0x4 ;  /* 0x0000000405077836 */ /* 0x041fe20000000000 */
[----:B------:R-:W0:Y:S01]  /*2850*/  S2R R14, SR_TID.X ;  /* 0x00000000000e7919 */ /* 0x000e220000002100 */
[----:B-1----:R-:W-:-:S03]  /*2860*/  VIADD R0, R5, 0x5 ;  /* 0x0000000505007836 */ /* 0x002fc60000000000 */
[----:B------:R1:W-:Y:S01]  /*2870*/  STL [R1+0xb70], R7 ;  /* 0x000b700701007387 */ /* 0x0003e20000100800 */
[----:B--2---:R-:W-:-:S03]  /*2880*/  VIADD R8, R5, 0x6 ;  /* 0x0000000605087836 */ /* 0x004fc60000000000 */
[----:B------:R2:W-:Y:S04]  /*2890*/  STL [R1+0xb6c], R0 ;  /* 0x000b6c0001007387 */ /* 0x0005e80000100800 */
[----:B------:R4:W-:Y:S01]  /*28a0*/  STL [R1+0xb68], R8 ;  /* 0x000b680801007387 */ /* 0x0009e20000100800 */
[C---:B-1----:R-:W-:Y:S02]  /*28b0*/  VIADD R7, R5.reuse, 0x7 ;  /* 0x0000000705077836 */ /* 0x042fe40000000000 */
[----:B--2---:R-:W-:-:S03]  /*28c0*/  VIADD R0, R5, 0x8 ;  /* 0x0000000805007836 */ /* 0x004fc60000000000 */
[----:B------:R1:W-:Y:S01]  /*28d0*/  STL [R1+0xb64], R7 ;  /* 0x000b640701007387 */ /* 0x0003e20000100800 */
[----:B----4-:R-:W-:-:S03]  /*28e0*/  VIADD R8, R5, 0x9 ;  /* 0x0000000905087836 */ /* 0x010fc60000000000 */
[----:B------:R2:W-:Y:S04]  /*28f0*/  STL [R1+0xb60], R0 ;  /* 0x000b600001007387 */ /* 0x0005e80000100800 */
[----:B------:R4:W-:Y:S01]  /*2900*/  STL [R1+0xb5c], R8 ;  /* 0x000b5c0801007387 */ /* 0x0009e20000100800 */
[C---:B-1----:R-:W-:Y:S01]  /*2910*/  VIADD R7, R5.reuse, 0xa ;  /* 0x0000000a05077836 */ /* 0x042fe20000000000 */
[----:B0-----:R-:W-:Y:S01]  /*2920*/  LOP3.LUT R6, R14, 0x1f, RZ, 0xc0, !PT ;  /* 0x0000001f0e067812 */ /* 0x001fe200078ec0ff */
[----:B--2---:R-:W-:-:S03]  /*2930*/  VIADD R0, R5, 0xb ;  /* 0x0000000b05007836 */ /* 0x004fc60000000000 */
[----:B------:R0:W-:Y:S01]  /*2940*/  STL [R1+0xb58], R7 ;  /* 0x000b580701007387 */ /* 0x0001e20000100800 */
[----:B----4-:R-:W-:-:S03]  /*2950*/  VIADD R8, R5, 0xc ;  /* 0x0000000c05087836 */ /* 0x010fc60000000000 */
[----:B------:R1:W-:Y:S04]  /*2960*/  STL [R1+0xb54], R0 ;  /* 0x000b540001007387 */ /* 0x0003e80000100800 */
[----:B------:R2:W-:Y:S01]  /*2970*/  STL [R1+0xb50], R8 ;  /* 0x000b500801007387 */ /* 0x0005e20000100800 */
[C---:B0-----:R-:W-:Y:S02]  /*2980*/  VIADD R7, R5.reuse, 0xd ;  /* 0x0000000d05077836 */ /* 0x041fe40000000000 */
[----:B-1----:R-:W-:-:S03]  /*2990*/  VIADD R0, R5, 0xe ;  /* 0x0000000e05007836 */ /* 0x002fc60000000000 */
[----:B------:R0:W-:Y:S01]  /*29a0*/  STL [R1+0xb4c], R7 ;  /* 0x000b4c0701007387 */ /* 0x0001e20000100800 */
[----:B--2---:R-:W-:-:S03]  /*29b0*/  VIADD R8, R5, 0xf ;  /* 0x0000000f05087836 */ /* 0x004fc60000000000 */
        /* <DEDUP_REMOVED lines=348> */
[----:B------:R1:W-:Y:S01]  /*3f80*/  STL [R1+0x84], R0 ;  /* 0x0000840001007387 */ /* 0x0003e20000100800 */
[C---:B0-----:R-:W-:Y:S02]  /*3f90*/  VIADD R7, R5.reuse, 0xbe ;  /* 0x000000be05077836 */ /* 0x041fe40000000000 */
[----:B-1----:R-:W-:-:S03]  /*3fa0*/  VIADD R0, R5, 0xc0 ;  /* 0x000000c005007836 */ /* 0x002fc60000000000 */
[----:B------:R0:W-:Y:S04]  /*3fb0*/  STL [R1+0x7c], R7 ;  /* 0x00007c0701007387 */ /* 0x0001e80000100800 */
[----:B------:R1:W-:Y:S01]  /*3fc0*/  STL [R1+0x74], R0 ;  /* 0x0000740001007387 */ /* 0x0003e20000100800 */
[C---:B0-----:R-:W-:Y:S02]  /*3fd0*/  VIADD R7, R5.reuse, 0xc1 ;  /* 0x000000c105077836 */ /* 0x041fe40000000000 */
[----:B-1----:R-:W-:-:S03]  /*3fe0*/  VIADD R0, R5, 0xc2 ;  /* 0x000000c205007836 */ /* 0x002fc60000000000 */
[----:B------:R0:W-:Y:S04]  /*3ff0*/  STL [R1+0x70], R7 ;  /* 0x0000700701007387 */ /* 0x0001e80000100800 */
        /* <DEDUP_REMOVED lines=9> */
[C---:B-1----:R-:W-:Y:S02]  /*4090*/  VIADD R0, R5.reuse, 0xc9 ;  /* 0x000000c905007836 */ /* 0x042fe40000000000 */
[----:B--2---:R-:W-:-:S03]  /*40a0*/  VIADD R8, R5, 0xcc ;  /* 0x000000cc05087836 */ /* 0x004fc60000000000 */
        /* <DEDUP_REMOVED lines=10> */
[----:B--2---:R-:W-:-:S05]  /*4150*/  VIADD R7, R5, 0xd0 ;  /* 0x000000d005077836 */ /* 0x004fca0000000000 */
[----:B------:R1:W-:Y:S01]  /*4160*/  STL [R1+0x4], R7 ;  /* 0x0000040701007387 */ /* 0x0003e20000100800 */
[----:B0-----:R-:W-:Y:S02]  /*4170*/  IMAD.SHL.U32 R0, R4, 0x40, RZ ;  /* 0x0000004004007824 */ /* 0x001fe400078e00ff */
[----:B------:R-:W-:-:S05]  /*4180*/  VIADD R4, R5, 0xd1 ;  /* 0x000000d105047836 */ /* 0x000fca0000000000 */
[----:B------:R0:W-:Y:S01]  /*4190*/  STL [R1], R4 ;  /* 0x0000000401007387 */ /* 0x0001e20000100800 */
[C---:B-1----:R-:W-:Y:S01]  /*41a0*/  VIADD R7, R5.reuse, 0xfd ;  /* 0x000000fd05077836 */ /* 0x042fe20000000000 */
[C---:B0-----:R-:W-:Y:S01]  /*41b0*/  LOP3.LUT R4, R0.reuse, 0x1f, R14, 0xf8, !PT ;  /* 0x0000001f00047812 */ /* 0x041fe200078ef80e */
[C---:B------:R-:W-:Y:S01]  /*41c0*/  VIADD R14, R5.reuse, 0xf6 ;  /* 0x000000f6050e7836 */ /* 0x040fe20000000000 */
[----:B------:R-:W-:Y:S01]  /*41d0*/  LOP3.LUT R0, R0, 0x20, R6, 0xfe, !PT ;  /* 0x0000002000007812 */ /* 0x000fe200078efe06 */
[C---:B------:R-:W-:Y:S02]  /*41e0*/  VIADD R6, R5.reuse, 0xfe ;  /* 0x000000fe05067836 */ /* 0x040fe40000000000 */
[----:B------:R0:W-:Y:S01]  /*41f0*/  STL [R1+0xac0], R4 ;  /* 0x000ac00401007387 */ /* 0x0001e20000100800 */
[----:B------:R-:W-:-:S03]  /*4200*/  VIADD R5, R5, 0xff ;  /* 0x000000ff05057836 */ /* 0x000fc60000000000 */
[----:B------:R0:W-:Y:S01]  /*4210*/  STL [R1+0x83c], R0 ;  /* 0x00083c0001007387 */ /* 0x0001e20000100800 */
[----:B---3--:R-:W-:Y:S05]  /*4220*/  BRA.U !UP0, `(.L_x_0) ;  /* 0x0000064508a87547 */ /* 0x008fea000b800000 */
[----:B------:R1:W-:Y:S01]  /*4230*/  STL [R1+0x26c8], R48 ;  /* 0x0026c83001007387 */ /* 0x0003e20000100800 */
[----:B0-----:R-:W-:Y:S01]  /*4240*/  IABS R4, R3 ;  /* 0x0000000300047213 */ /* 0x001fe20000000000 */
[----:B------:R-:W0:Y:S01]  /*4250*/  LDCU UR6, c[0x0][0x3a4] ;  /* 0x00007480ff0677ac */ /* 0x000e220008000800 */
[----:B------:R-:W-:Y:S02]  /*4260*/  ISETP.GE.AND P2, PT, R5, RZ, PT ;  /* 0x000000ff0500720c */ /* 0x000fe40003f46270 */
[----:B------:R-:W-:Y:S01]  /*4270*/  ISETP.GE.AND P0, PT, R6, RZ, PT ;  /* 0x000000ff0600720c */ /* 0x000fe20003f06270 */
[----:B------:R-:W2:Y:S01]  /*4280*/  LDCU.128 UR8, c[0x0][0x380] ;  /* 0x00007000ff0877ac */ /* 0x000ea20008000c00 */
[----:B-1----:R-:W3:Y:S01]  /*4290*/  LDL R48, [R1+0xac0] ;  /* 0x000ac00001307983 */ /* 0x002ee20000100800 */
[----:B------:R-:W-:Y:S01]  /*42a0*/  IABS R53, R6 ;  /* 0x0000000600357213 */ /* 0x000fe20000000000 */
[----:B------:R-:W1:Y:S02]  /*42b0*/  LDCU UR7, c[0x0][0x3b0] ;  /* 0x00007600ff0777ac */ /* 0x000e640008000800 */
[----:B------:R4:W-:Y:S01]  /*42c0*/  STL [R1+0x26c4], R49 ;  /* 0x0026c43101007387 */ /* 0x0009e20000100800 */
[----:B------:R-:W5:Y:S03]  /*42d0*/  LDCU UR76, c[0x0][0x3a8] ;  /* 0x00007500ff4c77ac */ /* 0x000f660008000800 */
[----:B----4-:R-:W4:Y:S01]  /*42e0*/  LDL R49, [R1+0x83c] ;  /* 0x00083c0001317983 */ /* 0x010f220000100800 */
[----:B------:R-:W0:Y:S03]  /*42f0*/  I2F.RP R0, R4 ;  /* 0x0000000400007306 */ /* 0x000e260000209400 */
[----:B------:R1:W-:Y:S04]  /*4300*/  STL [R1+0x26c0], R50 ;  /* 0x0026c03201007387 */ /* 0x0003e80000100800 */
[----:B------:R0:W-:Y:S04]  /*4310*/  STL [R1+0x26bc], R58 ;  /* 0x0026bc3a01007387 */ /* 0x0001e80000100800 */
[----:B------:R2:W-:Y:S01]  /*4320*/  STL [R1+0x26b8], R59 ;  /* 0x0026b83b01007387 */ /* 0x0005e20000100800 */
[----:B-1----:R-:W-:-:S03]  /*4330*/  IMAD.MOV.U32 R50, RZ, RZ, R29 ;  /* 0x000000ffff327224 */ /* 0x002fc600078e001d */
[----:B------:R1:W-:Y:S01]  /*4340*/  STL [R1+0x26b4], R60 ;  /* 0x0026b43c01007387 */ /* 0x0003e20000100800 */
[----:B0-----:R-:W0:Y:S01]  /*4350*/  MUFU.RCP R0, R0 ;  /* 0x0000000000007308 */ /* 0x001e220000001000 */
[----:B------:R-:W-:Y:S02]  /*4360*/  IMAD.MOV.U32 R58, RZ, RZ, R31 ;  /* 0x000000ffff3a7224 */ /* 0x000fe400078e001f */
[----:B------:R5:W-:Y:S01]  /*4370*/  STL [R1+0x26b0], R61 ;  /* 0x0026b03d01007387 */ /* 0x000be20000100800 */
[----:B--2---:R-:W-:Y:S02]  /*4380*/  IMAD.MOV.U32 R59, RZ, RZ, R30 ;  /* 0x000000ffff3b7224 */ /* 0x004fe400078e001e */
[----:B-1----:R-:W-:Y:S02]  /*4390*/  IMAD.MOV.U32 R60, RZ, RZ, R28 ;  /* 0x000000ffff3c7224 */ /* 0x002fe400078e001c */
[----:B-----5:R-:W-:Y:S01]  /*43a0*/  IMAD.MOV.U32 R61, RZ, RZ, R51 ;  /* 0x000000ffff3d7224 */ /* 0x020fe200078e0033 */
[----:B------:R-:W-:Y:S01]  /*43b0*/  IABS R51, R2 ;  /* 0x0000000200337213 */ /* 0x000fe20000000000 */
[----:B0-----:R-:W-:-:S03]  /*43c0*/  VIADD R0, R0, 0xffffffe ;  /* 0x0ffffffe00007836 */ /* 0x001fc60000000000 */
[----:B------:R-:W0:Y:S08]  /*43d0*/  I2F.RP R28, R51 ;  /* 0x00000033001c7306 */ /* 0x000e300000209400 */
[----:B------:R-:W1:Y:S08]  /*43e0*/  F2I.FTZ.U32.TRUNC.NTZ R31, R0 ;  /* 0x00000000001f7305 */ /* 0x000e70000021f000 */
[----:B0-----:R-:W0:Y:S01]  /*43f0*/  MUFU.RCP R28, R28 ;  /* 0x0000001c001c7308 */ /* 0x001e220000001000 */
[----:B-1----:R-:W-:-:S04]  /*4400*/  IMAD.MOV R0, RZ, RZ, -R31 ;  /* 0x000000ffff007224 */ /* 0x002fc800078e0a1f */
[----:B------:R-:W-:Y:S02]  /*4410*/  IMAD R0, R0, R4, RZ ;  /* 0x0000000400007224 */ /* 0x000fe400078e02ff */
[----:B0-----:R-:W-:-:S04]  /*4420*/  VIADD R28, R28, 0xffffffe ;  /* 0x0ffffffe1c1c7836 */ /* 0x001fc80000000000 */
[----:B------:R0:W1:Y:S02]  /*4430*/  F2I.FTZ.U32.TRUNC.NTZ R29, R28 ;  /* 0x0000001c001d7305 */ /* 0x000064000021f000 */
[----:B0-----:R-:W-:Y:S02]  /*4440*/  IMAD.MOV.U32 R28, RZ, RZ, RZ ;  /* 0x000000ffff1c7224 */ /* 0x001fe400078e00ff */
[----:B-1----:R-:W-:-:S04]  /*4450*/  IMAD.MOV R30, RZ, RZ, -R29 ;  /* 0x000000ffff1e7224 */ /* 0x002fc800078e0a1d */
[----:B------:R-:W-:-:S04]  /*4460*/  IMAD R30, R30, R51, RZ ;  /* 0x000000331e1e7224 */ /* 0x000fc800078e02ff */
[----:B------:R-:W-:Y:S01]  /*4470*/  IMAD.HI.U32 R29, R29, R30, R28 ;  /* 0x0000001e1d1d7227 */ /* 0x000fe200078e001c */
[----:B------:R-:W-:-:S03]  /*4480*/  IABS R28, R5 ;  /* 0x00000005001c7213 */ /* 0x000fc60000000000 */
[----:B------:R-:W-:-:S04]  /*4490*/  IMAD.MOV.U32 R30, RZ, RZ, RZ ;  /* 0x000000ffff1e7224 */ /* 0x000fc800078e00ff */
[----:B------:R-:W-:Y:S01]  /*44a0*/  IMAD.HI.U32 R0, R31, R0, R30 ;  /* 0x000000001f007227 */ /* 0x000fe200078e001e */
[----:B------:R-:W-:Y:S02]  /*44b0*/  IABS R30, R7 ;  /* 0x00000007001e7213 */ /* 0x000fe40000000000 */
[----:B---3--:R-:W-:-:S05]  /*44c0*/  IABS R52, R48 ;  /* 0x0000003000347213 */ /* 0x008fca0000000000 */
[----:B------:R-:W-:-:S04]  /*44d0*/  IMAD.HI.U32 R5, R29, R52, RZ ;  /* 0x000000341d057227 */ /* 0x000fc800078e00ff */
[----:B------:R-:W-:-:S04]  /*44e0*/  IMAD.MOV R5, RZ, RZ, -R5 ;  /* 0x000000ffff057224 */ /* 0x000fc800078e0a05 */
[----:B------:R-:W-:Y:S01]  /*44f0*/  IMAD R5, R51, R5, R52 ;  /* 0x0000000533057224 */ /* 0x000fe200078e0234 */
[----:B----4-:R-:W-:-:S04]  /*4500*/  IABS R31, R49 ;  /* 0x00000031001f7213 */ /* 0x010fc80000000000 */
[----:B------:R-:W-:Y:S01]  /*4510*/  ISETP.GT.U32.AND P1, PT, R51, R5, PT ;  /* 0x000000053300720c */ /* 0x000fe20003f24070 */
[----:B------:R-:W-:-:S04]  /*4520*/  IMAD.HI.U32 R6, R29, R31, RZ ;  /* 0x0000001f1d067227 */ /* 0x000fc800078e00ff */
[----:B------:R-:W-:Y:S02]  /*4530*/  IMAD.MOV R6, RZ, RZ, -R6 ;  /* 0x000000ffff067224 */ /* 0x000fe400078e0a06 */
[----:B------:R-:W-:Y:S02]  /*4540*/  IMAD.MOV.U32 R29, RZ, RZ, R53 ;  /* 0x000000ffff1d7224 */ /* 0x000fe400078e0035 */
[----:B------:R-:W-:Y:S02]  /*4550*/  IMAD R6, R51, R6, R31 ;  /* 0x0000000633067224 */ /* 0x000fe400078e021f */
[----:B------:R-:W-:-:S03]  /*4560*/  IMAD.HI.U32 R54, R0, R29, RZ ;  /* 0x0000001d00367227 */ /* 0x000fc600078e00ff */
[----:B------:R-:W-:Y:S01]  /*4570*/  ISETP.GT.U32.AND P3, PT, R51, R6, PT ;  /* 0x000000063300720c */ /* 0x000fe20003f64070 */
[----:B------:R-:W-:Y:S02]  /*4580*/  @!P1 IMAD.IADD R5, R5, 0x1, -R51 ;  /* 0x0000000105059824 */ /* 0x000fe400078e0a33 */
[----:B------:R-:W-:Y:S01]  /*4590*/  IMAD.MOV R31, RZ, RZ, -R54 ;  /* 0x000000ffff1f7224 */ /* 0x000fe200078e0a36 */
[----:B------:R-:W-:Y:S01]  /*45a0*/  IABS R54, R11 ;  /* 0x0000000b00367213 */ /* 0x000fe20000000000 */
[----:B------:R-:W-:Y:S01]  /*45b0*/  IMAD.HI.U32 R53, R0, R28, RZ ;  /* 0x0000001c00357227 */ /* 0x000fe200078e00ff */
[----:B------:R-:W-:-:S03]  /*45c0*/  ISETP.GT.U32.AND P5, PT, R51, R5, PT ;  /* 0x000000053300720c */ /* 0x000fc60003fa4070 */
[----:B------:R-:W-:Y:S01]  /*45d0*/  IMAD R29, R4, R31, R29 ;  /* 0x0000001f041d7224 */ /* 0x000fe200078e021d */
[----:B------:R-:W-:Y:S01]  /*45e0*/  IABS R31, R8 ;  /* 0x00000008001f7213 */ /* 0x000fe20000000000 */
[----:B------:R-:W-:Y:S02]  /*45f0*/  IMAD.MOV R52, RZ, RZ, -R53 ;  /* 0x000000ffff347224 */ /* 0x000fe400078e0a35 */
[----:B------:R-:W-:Y:S02]  /*4600*/  @!P3 IMAD.IADD R6, R6, 0x1, -R51 ;  /* 0x000000010606b824 */ /* 0x000fe400078e0a33 */
[C---:B------:R-:W-:Y:S01]  /*4610*/  IMAD R28, R4.reuse, R52, R28 ;  /* 0x00000034041c7224 */ /* 0x040fe200078e021c */
[----:B------:R-:W-:Y:S01]  /*4620*/  ISETP.GT.U32.AND P1, PT, R4, R29, PT ;  /* 0x0000001d0400720c */ /* 0x000fe20003f24070 */
[----:B------:R-:W-:Y:S01]  /*4630*/  IMAD.HI.U32 R55, R0, R31, RZ ;  /* 0x0000001f00377227 */ /* 0x000fe200078e00ff */
[----:B------:R-:W-:Y:S02]  /*4640*/  ISETP.GT.U32.AND P3, PT, R51, R6, PT ;  /* 0x000000063300720c */ /* 0x000fe40003f64070 */
[----:B------:R-:W-:Y:S01]  /*4650*/  ISETP.GT.U32.AND P6, PT, R4, R28, PT ;  /* 0x0000001c0400720c */ /* 0x000fe20003fc4070 */
[----:B------:R-:W-:Y:S01]  /*4660*/  IMAD.HI.U32 R53, R0, R30, RZ ;  /* 0x0000001e00357227 */ /* 0x000fe200078e00ff */
[----:B------:R-:W-:-:S03]  /*4670*/  IABS R52, R9 ;  /* 0x0000000900347213 */ /* 0x000fc60000000000 */
[----:B------:R-:W-:Y:S02]  /*4680*/  IMAD.MOV R55, RZ, RZ, -R55 ;  /* 0x000000ffff377224 */ /* 0x000fe400078e0a37 */
[----:B------:R-:W-:Y:S01]  /*4690*/  @!P5 IMAD.IADD R5, R5, 0x1, -R51 ;  /* 0x000000010505d824 */ /* 0x000fe200078e0a33 */
[----:B------:R-:W-:Y:S01]  /*46a0*/  ISETP.GE.AND P5, PT, R48, RZ, PT ;  /* 0x000000ff3000720c */ /* 0x000fe20003fa6270 */
[----:B------:R-:W-:Y:S02]  /*46b0*/  IMAD.MOV R53, RZ, RZ, -R53 ;  /* 0x000000ffff357224 */ /* 0x000fe400078e0a35 */
[C---:B------:R-:W-:Y:S02]  /*46c0*/  IMAD R31, R4.reuse, R55, R31 ;  /* 0x00000037041f7224 */ /* 0x040fe400078e021f */
[----:B------:R-:W-:Y:S01]  /*46d0*/  IMAD R30, R4, R53, R30 ;  /* 0x00000035041e7224 */ /* 0x000fe200078e021e */
[----:B------:R-:W-:Y:S01]  /*46e0*/  IABS R53, R10 ;  /* 0x0000000a00357213 */ /* 0x000fe20000000000 */
[----:B------:R-:W-:Y:S01]  /*46f0*/  @!P3 IMAD.IADD R6, R6, 0x1, -R51 ;  /* 0x000000010606b824 */ /* 0x000fe200078e0a33 */
[----:B------:R-:W-:Y:S01]  /*4700*/  ISETP.GT.U32.AND P3, PT, R4, R31, PT ;  /* 0x0000001f0400720c */ /* 0x000fe20003f64070 */
[----:B------:R-:W-:Y:S01]  /*4710*/  @!P6 IMAD.IADD R28, R28, 0x1, -R4 ;  /* 0x000000011c1ce824 */ /* 0x000fe200078e0a04 */
[----:B------:R-:W2:Y:S01]  /*4720*/  LDL.LU R55, [R1+0x7c] ;  /* 0x00007c0001377983 */ /* 0x000ea20000300800 */
[----:B------:R-:W-:Y:S01]  /*4730*/  IMAD.HI.U32 R57, R0, R53, RZ ;  /* 0x0000003500397227 */ /* 0x000fe200078e00ff */
[----:B------:R-:W-:-:S02]  /*4740*/  ISETP.GE.AND P6, PT, R49, RZ, PT ;  /* 0x000000ff3100720c */ /* 0x000fc40003fc6270 */
[----:B------:R-:W3:Y:S01]  /*4750*/  LDL.LU R48, [R1+0x26c8] ;  /* 0x0026c80001307983 */ /* 0x000ee20000300800 */
[----:B------:R-:W-:Y:S01]  /*4760*/  @!P5 IMAD.MOV R5, RZ, RZ, -R5 ;  /* 0x000000ffff05d224 */ /* 0x000fe200078e0a05 */
[----:B------:R-:W-:Y:S01]  /*4770*/  ISETP.GT.U32.AND P5, PT, R4, R28, PT ;  /* 0x0000001c0400720c */ /* 0x000fe20003fa4070 */
[----:B------:R-:W-:Y:S02]  /*4780*/  IMAD.MOV R57, RZ, RZ, -R57 ;  /* 0x000000ffff397224 */ /* 0x000fe400078e0a39 */
[----:B------:R-:W-:Y:S01]  /*4790*/  @!P1 IMAD.IADD R29, R29, 0x1, -R4 ;  /* 0x000000011d1d9824 */ /* 0x000fe200078e0a04 */
[----:B------:R-:W-:Y:S01]  /*47a0*/  ISETP.NE.AND P1, PT, R2, RZ, PT ;  /* 0x000000ff0200720c */ /* 0x000fe20003f25270 */
[----:B------:R-:W-:Y:S01]  /*47b0*/  IMAD.HI.U32 R56, R0, R52, RZ ;  /* 0x0000003400387227 */ /* 0x000fe200078e00ff */
[----:B------:R-:W-:-:S03]  /*47c0*/  LOP3.LUT R2, RZ, R2, RZ, 0x33, !PT ;  /* 0x00000002ff027212 */ /* 0x000fc600078e33ff */
[----:B------:R-:W-:Y:S01]  /*47d0*/  @!P3 IMAD.IADD R31, R31, 0x1, -R4 ;  /* 0x000000011f1fb824 */ /* 0x000fe200078e0a04 */
[----:B------:R-:W-:Y:S01]  /*47e0*/  SEL R5, R2, R5, !P1 ;  /* 0x0000000502057207 */ /* 0x000fe20004800000 */
[C---:B------:R-:W-:Y:S02]  /*47f0*/  IMAD R53, R4.reuse, R57, R53 ;  /* 0x0000003904357224 */ /* 0x040fe400078e0235 */
[----:B------:R-:W4:Y:S01]  /*4800*/  LDL.LU R57, [R1+0x3c] ;  /* 0x00003c0001397983 */ /* 0x000f220000300800 */
[----:B------:R-:W-:Y:S01]  /*4810*/  ISETP.GT.U32.AND P3, PT, R4, R31, PT ;  /* 0x0000001f0400720c */ /* 0x000fe20003f64070 */
[----:B------:R-:W-:Y:S02]  /*4820*/  @!P6 IMAD.MOV R6, RZ, RZ, -R6 ;  /* 0x000000ffff06e224 */ /* 0x000fe400078e0a06 */
[----:B------:R-:W5:Y:S01]  /*4830*/  LDL.LU R51, [R1+0x48] ;  /* 0x0000480001337983 */ /* 0x000f620000300800 */
[----:B------:R-:W-:Y:S01]  /*4840*/  @!P5 IMAD.IADD R28, R28, 0x1, -R4 ;  /* 0x000000011c1cd824 */ /* 0x000fe200078e0a04 */
[C---:B------:R-:W-:Y:S01]  /*4850*/  ISETP.GT.U32.AND P4, PT, R4.reuse, R30, PT ;  /* 0x0000001e0400720c */ /* 0x040fe20003f84070 */
[----:B------:R-:W-:Y:S01]  /*4860*/  IMAD.MOV R56, RZ, RZ, -R56 ;  /* 0x000000ffff387224 */ /* 0x000fe200078e0a38 */
[----:B------:R-:W3:Y:S01]  /*4870*/  LDL.LU R49, [R1+0x26c4] ;  /* 0x0026c40001317983 */ /* 0x000ee20000300800 */
[----:B------:R-:W-:-:S03]  /*4880*/  ISETP.GT.U32.AND P5, PT, R4, R53, PT ;  /* 0x000000350400720c */ /* 0x000fc60003fa4070 */
[----:B------:R0:W-:Y:S01]  /*4890*/  STL [R1+0x3e8], R5 ;  /* 0x0003e80501007387 */ /* 0x0001e20000100800 */
[----:B------:R-:W-:-:S03]  /*48a0*/  SEL R2, R2, R6, !P1 ;  /* 0x0000000602027207 */ /* 0x000fc60004800000 */
[----:B0-----:R-:W3:Y:S01]  /*48b0*/  LDL.LU R5, [R1+0x50] ;  /* 0x0000500001057983 */ /* 0x001ee20000300800 */
[--C-:B------:R-:W-:Y:S01]  /*48c0*/  @!P3 IMAD.IADD R31, R31, 0x1, -R4.reuse ;  /* 0x000000011f1fb824 */ /* 0x100fe200078e0a04 */
[----:B------:R-:W-:Y:S02]  /*48d0*/  ISETP.GE.AND P3, PT, R8, RZ, PT ;  /* 0x000000ff0800720c */ /* 0x000fe40003f66270 */
[----:B------:R-:W4:Y:S04]  /*48e0*/  LDL.LU R6, [R1+0x6c] ;  /* 0x00006c0001067983 */ /* 0x000f280000300800 */
[----:B------:R-:W-:Y:S01]  /*48f0*/  STL [R1+0x3e4], R2 ;  /* 0x0003e40201007387 */ /* 0x000fe20000100800 */
[----:B------:R-:W-:-:S03]  /*4900*/  @!P5 IMAD.IADD R53, R53, 0x1, -R4 ;  /* 0x000000013535d824 */ /* 0x000fc600078e0a04 */
[----:B------:R-:W4:Y:S01]  /*4910*/  LDL.LU R8, [R1+0x70] ;  /* 0x0000700001087983 */ /* 0x000f220000300800 */
[----:B------:R-:W-:-:S03]  /*4920*/  ISETP.GE.AND P5, PT, R10, RZ, PT ;  /* 0x000000ff0a00720c */ /* 0x000fc60003fa6270 */
[----:B------:R-:W4:Y:S01]  /*4930*/  LDL.LU R10, [R1+0x74] ;  /* 0x00007400010a7983 */ /* 0x000f220000300800 */
[----:B------:R-:W-:Y:S02]  /*4940*/  IMAD R52, R4, R56, R52 ;  /* 0x0000003804347224 */ /* 0x000fe400078e0234 */
[----:B------:R-:W-:Y:S01]  /*4950*/  @!P4 IMAD.IADD R30, R30, 0x1, -R4 ;  /* 0x000000011e1ec824 */ /* 0x000fe200078e0a04 */
[C---:B------:R-:W-:Y:S02]  /*4960*/  ISETP.GT.U32.AND P4, PT, R4.reuse, R29, PT ;  /* 0x0000001d0400720c */ /* 0x040fe40003f84070 */
[C---:B------:R-:W-:Y:S02]  /*4970*/  ISETP.GT.U32.AND P1, PT, R4.reuse, R52, PT ;  /* 0x000000340400720c */ /* 0x040fe40003f24070 */
[----:B------:R-:W-:-:S09]  /*4980*/  ISETP.GT.U32.AND P6, PT, R4, R30, PT ;  /* 0x0000001e0400720c */ /* 0x000fd20003fc4070 */
[--C-:B------:R-:W-:Y:S01]  /*4990*/  @!P4 IMAD.IADD R29, R29, 0x1, -R4.reuse ;  /* 0x000000011d1dc824 */ /* 0x100fe200078e0a04 */
[----:B------:R-:W-:Y:S01]  /*49a0*/  ISETP.GE.AND P4, PT, R7, RZ, PT ;  /* 0x000000ff0700720c */ /* 0x000fe20003f86270 */
[--C-:B------:R-:W-:Y:S01]  /*49b0*/  @!P1 IMAD.IADD R52, R52, 0x1, -R4.reuse ;  /* 0x0000000134349824 */ /* 0x100fe200078e0a04 */
[----:B------:R-:W-:Y:S01]  /*49c0*/  ISETP.GE.AND P1, PT, R9, RZ, PT ;  /* 0x000000ff0900720c */ /* 0x000fe20003f26270 */
[----:B------:R-:W-:Y:S02]  /*49d0*/  @!P6 IMAD.IADD R30, R30, 0x1, -R4 ;  /* 0x000000011e1ee824 */ /* 0x000fe400078e0a04 */
[----:B--2---:R-:W-:Y:S02]  /*49e0*/  IMAD.MOV.U32 R56, RZ, RZ, R55 ;  /* 0x000000ffff387224 */ /* 0x004fe400078e0037 */
[----:B------:R-:W-:-:S04]  /*49f0*/  IMAD.HI.U32 R55, R0, R54, RZ ;  /* 0x0000003600377227 */ /* 0x000fc800078e00ff */
[----:B------:R-:W-:-:S04]  /*4a00*/  IMAD.MOV R55, RZ, RZ, -R55 ;  /* 0x000000ffff377224 */ /* 0x000fc800078e0a37 */
[----:B------:R-:W-:Y:S02]  /*4a10*/  IMAD R54, R4, R55, R54 ;  /* 0x0000003704367224 */ /* 0x000fe400078e0236 */
[----:B-----5:R-:W-:Y:S01]  /*4a20*/  IMAD.MOV.U32 R55, RZ, RZ, R51 ;  /* 0x000000ffff377224 */ /* 0x020fe200078e0033 */
[----:B------:R-:W-:Y:S01]  /*4a30*/  IABS R51, R12 ;  /* 0x0000000c00337213 */ /* 0x000fe20000000000 */
[----:B---3--:R-:W-:-:S04]  /*4a40*/  IMAD.MOV.U32 R7, RZ, RZ, R5 ;  /* 0x000000ffff077224 */ /* 0x008fc800078e0005 */
[----:B------:R-:W-:-:S04]  /*4a50*/  IMAD.HI.U32 R5, R0, R51, RZ ;  /* 0x0000003300057227 */ /* 0x000fc800078e00ff */
[----:B------:R-:W-:-:S04]  /*4a60*/  IMAD.MOV R5, RZ, RZ, -R5 ;  /* 0x000000ffff057224 */ /* 0x000fc800078e0a05 */
[----:B------:R-:W-:Y:S02]  /*4a70*/  IMAD R5, R4, R5, R51 ;  /* 0x0000000504057224 */ /* 0x000fe400078e0233 */
[----:B------:R-:W-:Y:S02]  /*4a80*/  IMAD.MOV.U32 R51, RZ, RZ, R50 ;  /* 0x000000ffff337224 */ /* 0x000fe400078e0032 */
[----:B------:R-:W-:Y:S02]  /*4a90*/  IMAD.MOV.U32 R50, RZ, RZ, R28 ;  /* 0x000000ffff327224 */ /* 0x000fe400078e001c */
[----:B----4-:R-:W-:Y:S02]  /*4aa0*/  IMAD.MOV.U32 R28, RZ, RZ, R8 ;  /* 0x000000ffff1c7224 */ /* 0x010fe400078e0008 */
[----:B------:R-:W-:Y:S02]  /*4ab0*/  IMAD.MOV.U32 R8, RZ, RZ, R29 ;  /* 0x000000ffff087224 */ /* 0x000fe400078e001d */
[----:B------:R-:W-:-:S02]  /*4ac0*/  IMAD.MOV.U32 R9, RZ, RZ, R6 ;  /* 0x000000ffff097224 */ /* 0x000fc400078e0006 */
[----:B------:R-:W-:Y:S02]  /*4ad0*/  @!P2 IMAD.MOV R50, RZ, RZ, -R50 ;  /* 0x000000ffff32a224 */ /* 0x000fe400078e0a32 */
[----:B------:R-:W-:Y:S02]  /*4ae0*/  IMAD.MOV.U32 R29, RZ, RZ, R28 ;  /* 0x000000ffff1d7224 */ /* 0x000fe400078e001c */
[----:B------:R-:W-:Y:S02]  /*4af0*/  IMAD.MOV.U32 R28, RZ, RZ, R10 ;  /* 0x000000ffff1c7224 */ /* 0x000fe400078e000a */
[----:B------:R-:W-:Y:S02]  /*4b00*/  @!P0 IMAD.MOV R8, RZ, RZ, -R8 ;  /* 0x000000ffff088224 */ /* 0x000fe400078e0a08 */
[----:B------:R-:W-:Y:S01]  /*4b10*/  IMAD.MOV.U32 R10, RZ, RZ, R9 ;  /* 0x000000ffff0a7224 */ /* 0x000fe200078e0009 */
[----:B------:R0:W-:Y:S01]  /*4b20*/  STL [R1+0x2dc], R50 ;  /* 0x0002dc3201007387 */ /* 0x0001e20000100800 */
[----:B------:R-:W-:-:S02]  /*4b30*/  IMAD.MOV.U32 R9, RZ, RZ, R58 ;  /* 0x000000ffff097224 */ /* 0x000fc400078e003a */
[----:B------:R-:W-:Y:S02]  /*4b40*/  IMAD.MOV.U32 R58, RZ, RZ, R30 ;  /* 0x000000ffff3a7224 */ /* 0x000fe400078e001e */
[----:B------:R-:W-:Y:S02]  /*4b50*/  IMAD.MOV.U32 R30, RZ, RZ, R59 ;  /* 0x000000ffff1e7224 */ /* 0x000fe400078e003b */
[----:B------:R-:W-:Y:S01]  /*4b60*/  IMAD.MOV.U32 R59, RZ, RZ, R31 ;  /* 0x000000ffff3b7224 */ /* 0x000fe200078e001f */
[----:B0-----:R-:W2:Y:S04]  /*4b70*/  LDL.LU R50, [R1+0x26c0] ;  /* 0x0026c00001327983 */ /* 0x001ea80000300800 */
[----:B------:R-:W-:Y:S04]  /*4b80*/  STL [R1+0x2e0], R8 ;  /* 0x0002e00801007387 */ /* 0x000fe80000100800 */
[----:B------:R-:W3:Y:S01]  /*4b90*/  LDL.LU R31, [R1+0x58] ;  /* 0x00005800011f7983 */ /* 0x000ee20000300800 */
[----:B------:R-:W-:Y:S01]  /*4ba0*/  IABS R2, R13 ;  /* 0x0000000d00027213 */ /* 0x000fe20000000000 */
[----:B------:R-:W-:-:S04]  /*4bb0*/  @!P4 IMAD.MOV R58, RZ, RZ, -R58 ;  /* 0x000000ffff3ac224 */ /* 0x000fc800078e0a3a */
[----:B------:R-:W-:-:S04]  /*4bc0*/  IMAD.HI.U32 R6, R0, R2, RZ ;  /* 0x0000000200067227 */ /* 0x000fc800078e00ff */
[----:B------:R-:W-:Y:S01]  /*4bd0*/  IMAD.MOV R6, RZ, RZ, -R6 ;  /* 0x000000ffff067224 */ /* 0x000fe200078e0a06 */
[----:B------:R0:W-:Y:S03]  /*4be0*/  STL [R1+0x2e4], R58 ;  /* 0x0002e43a01007387 */ /* 0x0001e60000100800 */
[C---:B------:R-:W-:Y:S01]  /*4bf0*/  IMAD R2, R4.reuse, R6, R2 ;  /* 0x0000000604027224 */ /* 0x040fe200078e0202 */
[----:B0-----:R-:W4:Y:S04]  /*4c00*/  LDL.LU R58, [R1+0x26bc] ;  /* 0x0026bc00013a7983 */ /* 0x001f280000300800 */
[----:B------:R-:W5:Y:S01]  /*4c10*/  LDL.LU R6, [R1+0x40] ;  /* 0x0000400001067983 */ /* 0x000f620000300800 */
[----:B------:R-:W-:-:S02]  /*4c20*/  ISETP.GT.U32.AND P2, PT, R4, R52, PT ;  /* 0x000000340400720c */ /* 0x000fc40003f44070 */
[----:B------:R-:W-:Y:S01]  /*4c30*/  ISETP.GT.U32.AND P0, PT, R4, R53, PT ;  /* 0x000000350400720c */ /* 0x000fe20003f04070 */
[----:B------:R-:W-:-:S05]  /*4c40*/  @!P3 IMAD.MOV R59, RZ, RZ, -R59 ;  /* 0x000000ffff3bb224 */ /* 0x000fca00078e0a3b */
[----:B------:R0:W-:Y:S05]  /*4c50*/  STL [R1+0x2ec], R59 ;  /* 0x0002ec3b01007387 */ /* 0x0001ea0000100800 */
[--C-:B------:R-:W-:Y:S02]  /*4c60*/  @!P2 IMAD.IADD R52, R52, 0x1, -R4.reuse ;  /* 0x000000013434a824 */ /* 0x100fe400078e0a04 */
[----:B------:R-:W-:Y:S01]  /*4c70*/  @!P0 IMAD.IADD R53, R53, 0x1, -R4 ;  /* 0x0000000135358824 */ /* 0x000fe200078e0a04 */
[----:B------:R-:W-:Y:S01]  /*4c80*/  ISETP.GE.AND P0, PT, R12, RZ, PT ;  /* 0x000000ff0c00720c */ /* 0x000fe20003f06270 */
[----:B0-----:R-:W2:Y:S01]  /*4c90*/  LDL.LU R59, [R1+0x26b8] ;  /* 0x0026b800013b7983 */ /* 0x001ea20000300800 */
[----:B---3--:R-:W-:-:S02]  /*4ca0*/  IMAD.MOV.U32 R12, RZ, RZ, R31 ;  /* 0x000000ffff0c7224 */ /* 0x008fc400078e001f */
[----:B------:R-:W-:Y:S02]  /*4cb0*/  IMAD.MOV.U32 R31, RZ, RZ, R30 ;  /* 0x000000ffff1f7224 */ /* 0x000fe400078e001e */
[----:B------:R-:W-:Y:S02]  /*4cc0*/  IMAD.MOV.U32 R30, RZ, RZ, R10 ;  /* 0x000000ffff1e7224 */ /* 0x000fe400078e000a */
[----:B------:R-:W-:Y:S02]  /*4cd0*/  IMAD.MOV.U32 R10, RZ, RZ, R52 ;  /* 0x000000ffff0a7224 */ /* 0x000fe400078e0034 */
[----:B------:R-:W3:Y:S01]  /*4ce0*/  LDL.LU R52, [R1+0x54] ;  /* 0x0000540001347983 */ /* 0x000ee20000300800 */
[C---:B------:R-:W-:Y:S02]  /*4cf0*/  ISETP.GT.U32.AND P6, PT, R4.reuse, R54, PT ;  /* 0x000000360400720c */ /* 0x040fe40003fc4070 */
[----:B------:R-:W-:Y:S01]  /*4d00*/  ISETP.GT.U32.AND P4, PT, R4, R5, PT ;  /* 0x000000050400720c */ /* 0x000fe20003f84070 */
[----:B------:R-:W-:Y:S01]  /*4d10*/  IMAD.MOV.U32 R8, RZ, RZ, R7 ;  /* 0x000000ffff087224 */ /* 0x000fe200078e0007 */
[----:B------:R-:W-:-:S02]  /*4d20*/  IABS R7, R14 ;  /* 0x0000000e00077213 */ /* 0x000fc40000000000 */
[----:B------:R-:W-:Y:S02]  /*4d30*/  ISETP.GT.U32.AND P2, PT, R4, R2, PT ;  /* 0x000000020400720c */ /* 0x000fe40003f44070 */
[----:B------:R-:W-:-:S05]  /*4d40*/  ISETP.GE.AND P3, PT, R11, RZ, PT ;  /* 0x000000ff0b00720c */ /* 0x000fca0003f66270 */
[----:B------:R-:W-:Y:S02]  /*4d50*/  @!P6 IMAD.IADD R54, R54, 0x1, -R4 ;  /* 0x000000013636e824 */ /* 0x000fe400078e0a04 */
[----:B-----5:R-:W-:Y:S02]  /*4d60*/  IMAD.MOV.U32 R11, RZ, RZ, R6 ;  /* 0x000000ffff0b7224 */ /* 0x020fe400078e0006 */
[----:B------:R-:W-:Y:S01]  /*4d70*/  IMAD.HI.U32 R6, R0, R7, RZ ;  /* 0x0000000700067227 */ /* 0x000fe200078e00ff */
[----:B------:R-:W-:-:S03]  /*4d80*/  ISETP.GT.U32.AND P6, PT, R4, R54, PT ;  /* 0x000000360400720c */ /* 0x000fc60003fc4070 */
[----:B------:R-:W-:Y:S02]  /*4d90*/  @!P4 IMAD.IADD R5, R5, 0x1, -R4 ;  /* 0x000000010505c824 */ /* 0x000fe400078e0a04 */
[----:B------:R-:W-:Y:S02]  /*4da0*/  IMAD.MOV R6, RZ, RZ, -R6 ;  /* 0x000000ffff067224 */ /* 0x000fe400078e0a06 */
[----:B------:R-:W-:Y:S01]  /*4db0*/  @!P2 IMAD.IADD R2, R2, 0x1, -R4 ;  /* 0x000000010202a824 */ /* 0x000fe200078e0a04 */
[C---:B------:R-:W-:Y:S01]  /*4dc0*/  ISETP.GT.U32.AND P2, PT, R4.reuse, R5, PT ;  /* 0x000000050400720c */ /* 0x040fe20003f44070 */
[----:B------:R-:W-:Y:S02]  /*4dd0*/  IMAD R7, R4, R6, R7 ;  /* 0x0000000604077224 */ /* 0x000fe400078e0207 */
[----:B------:R-:W-:-:S03]  /*4de0*/  @!P5 IMAD.MOV R53, RZ, RZ, -R53 ;  /* 0x000000ffff35d224 */ /* 0x000fc600078e0a35 */
[C---:B------:R-:W-:Y:S01]  /*4df0*/  ISETP.GT.U32.AND P5, PT, R4.reuse, R7, PT ;  /* 0x000000070400720c */ /* 0x040fe20003fa4070 */
[----:B------:R-:W-:Y:S01]  /*4e00*/  @!P1 IMAD.MOV R10, RZ, RZ, -R10 ;  /* 0x000000ffff0a9224 */ /* 0x000fe200078e0a0a */
[----:B------:R-:W-:Y:S01]  /*4e10*/  ISETP.GT.U32.AND P1, PT, R4, R2, PT ;  /* 0x000000020400720c */ /* 0x000fe20003f24070 */
[----:B------:R-:W-:Y:S01]  /*4e20*/  @!P6 IMAD.IADD R54, R54, 0x1, -R4 ;  /* 0x000000013636e824 */ /* 0x000fe200078e0a04 */
[----:B------:R-:W-:Y:S01]  /*4e30*/  ISETP.GE.AND P6, PT, R13, RZ, PT ;  /* 0x000000ff0d00720c */ /* 0x000fe20003fc6270 */
[----:B------:R-:W-:Y:S01]  /*4e40*/  IMAD.MOV.U32 R13, RZ, RZ, R8 ;  /* 0x000000ffff0d7224 */ /* 0x000fe200078e0008 */
[----:B------:R0:W-:Y:S01]  /*4e50*/  STL [R1+0x2f0], R10 ;  /* 0x0002f00a01007387 */ /* 0x0001e20000100800 */
[--C-:B------:R-:W-:Y:S01]  /*4e60*/  @!P2 IMAD.IADD R5, R5, 0x1, -R4.reuse ;  /* 0x000000010505a824 */ /* 0x100fe200078e0a04 */
[----:B------:R-:W-:Y:S02]  /*4e70*/  IABS R8, R15 ;  /* 0x0000000f00087213 */ /* 0x000fe40000000000 */
[----:B------:R-:W-:Y:S01]  /*4e80*/  STL [R1+0x2f8], R53 ;  /* 0x0002f83501007387 */ /* 0x000fe20000100800 */
[----:B------:R-:W-:Y:S01]  /*4e90*/  ISETP.GE.AND P4, PT, R14, RZ, PT ;  /* 0x000000ff0e00720c */ /* 0x000fe20003f86270 */
[----:B------:R-:W-:Y:S01]  /*4ea0*/  IMAD.MOV.U32 R14, RZ, RZ, R9 ;  /* 0x000000ffff0e7224 */ /* 0x000fe200078e0009 */
[----:B------:R-:W-:Y:S01]  /*4eb0*/  IABS R9, R16 ;  /* 0x0000001000097213 */ /* 0x000fe20000000000 */
[----:B------:R-:W-:-:S02]  /*4ec0*/  @!P5 IMAD.IADD R7, R7, 0x1, -R4 ;  /* 0x000000010707d824 */ /* 0x000fc400078e0a04 */
[----:B------:R-:W-:Y:S01]  /*4ed0*/  IMAD.HI.U32 R6, R0, R8, RZ ;  /* 0x0000000800067227 */ /* 0x000fe200078e00ff */
[----:B------:R-:W-:-:S03]  /*4ee0*/  ISETP.GE.AND P2, PT, R16, RZ, PT ;  /* 0x000000ff1000720c */ /* 0x000fc60003f46270 */
[----:B0-----:R-:W-:-:S04]  /*4ef0*/  IMAD.HI.U32 R10, R0, R9, RZ ;  /* 0x00000009000a7227 */ /* 0x001fc800078e00ff */
[----:B------:R-:W-:Y:S02]  /*4f00*/  IMAD.MOV R6, RZ, RZ, -R6 ;  /* 0x000000ffff067224 */ /* 0x000fe400078e0a06 */
[----:B------:R-:W-:Y:S02]  /*4f10*/  @!P1 IMAD.IADD R2, R2, 0x1, -R4 ;  /* 0x0000000102029824 */ /* 0x000fe400078e0a04 */
[----:B------:R-:W-:Y:S02]  /*4f20*/  IMAD.MOV R10, RZ, RZ, -R10 ;  /* 0x000000ffff0a7224 */ /* 0x000fe400078e0a0a */
[C---:B------:R-:W-:Y:S02]  /*4f30*/  IMAD R8, R4.reuse, R6, R8 ;  /* 0x0000000604087224 */ /* 0x040fe400078e0208 */
[----:B------:R-:W-:Y:S02]  /*4f40*/  IMAD.MOV.U32 R16, RZ, RZ, R2 ;  /* 0x000000ffff107224 */ /* 0x000fe400078e0002 */
[----:B------:R-:W-:-:S02]  /*4f50*/  IMAD R9, R4, R10, R9 ;  /* 0x0000000a04097224 */ /* 0x000fc400078e0209 */
[----:B------:R-:W-:Y:S01]  /*4f60*/  @!P6 IMAD.MOV R16, RZ, RZ, -R16 ;  /* 0x000000ffff10e224 */ /* 0x000fe200078e0a10 */
[----:B------:R-:W-:Y:S01]  /*4f70*/  ISETP.GT.U32.AND P6, PT, R4, R8, PT ;  /* 0x000000080400720c */ /* 0x000fe20003fc4070 */
[----:B------:R-:W-:Y:S01]  /*4f80*/  @!P3 IMAD.MOV R54, RZ, RZ, -R54 ;  /* 0x000000ffff36b224 */ /* 0x000fe200078e0a36 */
[----:B------:R-:W-:Y:S01]  /*4f90*/  ISETP.GE.AND P3, PT, R15, RZ, PT ;  /* 0x000000ff0f00720c */ /* 0x000fe20003f66270 */
[----:B------:R-:W-:Y:S01]  /*4fa0*/  IMAD.MOV.U32 R15, RZ, RZ, R11 ;  /* 0x000000ffff0f7224 */ /* 0x000fe200078e000b */
[----:B------:R-:W-:Y:S02]  /*4fb0*/  IABS R11, R17 ;  /* 0x00000011000b7213 */ /* 0x000fe40000000000 */
[----:B------:R0:W-:Y:S01]  /*4fc0*/  STL [R1+0x2fc], R54 ;  /* 0x0002fc3601007387 */ /* 0x0001e20000100800 */
[----:B------:R-:W-:-:S06]  /*4fd0*/  IABS R10, R18 ;  /* 0x00000012000a7213 */ /* 0x000fcc0000000000 */
[----:B------:R-:W-:Y:S02]  /*4fe0*/  @!P6 IMAD.IADD R8, R8, 0x1, -R4 ;  /* 0x000000010808e824 */ /* 0x000fe400078e0a04 */
[----:B0-----:R-:W-:Y:S02]  /*4ff0*/  IMAD.MOV.U32 R54, RZ, RZ, R13 ;  /* 0x000000ffff367224 */ /* 0x001fe400078e000d */
[----:B------:R-:W-:-:S04]  /*5000*/  IMAD.HI.U32 R13, R0, R11, RZ ;  /* 0x0000000b000d7227 */ /* 0x000fc800078e00ff */
[----:B------:R-:W-:-:S04]  /*5010*/  IMAD.MOV R13, RZ, RZ, -R13 ;  /* 0x000000ffff0d7224 */ /* 0x000fc800078e0a0d */
[----:B------:R-:W-:Y:S01]  /*5020*/  IMAD R11, R4, R13, R11 ;  /* 0x0000000d040b7224 */ /* 0x000fe200078e020b */
[----:B------:R-:W-:Y:S01]  /*5030*/  ISETP.GE.AND P5, PT, R18, RZ, PT ;  /* 0x000000ff1200720c */ /* 0x000fe20003fa6270 */
[----:B------:R-:W-:Y:S01]  /*5040*/  IMAD.MOV.U32 R18, RZ, RZ, R55 ;  /* 0x000000ffff127224 */ /* 0x000fe200078e0037 */
[----:B------:R-:W-:Y:S01]  /*5050*/  ISETP.GE.AND P1, PT, R17, RZ, PT ;  /* 0x000000ff1100720c */ /* 0x000fe20003f26270 */
[----:B------:R-:W-:Y:S02]  /*5060*/  IMAD.MOV.U32 R55, RZ, RZ, R56 ;  /* 0x000000ffff377224 */ /* 0x000fe400078e0038 */
[----:B------:R-:W-:Y:S01]  /*5070*/  IMAD.MOV.U32 R56, RZ, RZ, R60 ;  /* 0x000000ffff387224 */ /* 0x000fe200078e003c */
[----:B------:R-:W-:Y:S01]  /*5080*/  IABS R6, R19 ;  /* 0x0000001300067213 */ /* 0x000fe20000000000 */
[----:B---3--:R-:W-:Y:S02]  /*5090*/  IMAD.MOV.U32 R53, RZ, RZ, R52 ;  /* 0x000000ffff357224 */ /* 0x008fe400078e0034 */
[----:B------:R-:W-:-:S02]  /*50a0*/  IMAD.MOV.U32 R52, RZ, RZ, R12 ;  /* 0x000000ffff347224 */ /* 0x000fc400078e000c */
[----:B------:R-:W-:-:S04]  /*50b0*/  IMAD.MOV.U32 R12, RZ, RZ, R5 ;  /* 0x000000ffff0c7224 */ /* 0x000fc800078e0005 */
[----:B------:R-:W-:Y:S01]  /*50c0*/  @!P0 IMAD.MOV R12, RZ, RZ, -R12 ;  /* 0x000000ffff0c8224 */ /* 0x000fe200078e0a0c */
[----:B------:R-:W-:-:S13]  /*50d0*/  ISETP.GT.U32.AND P0, PT, R4, R7, PT ;  /* 0x000000070400720c */ /* 0x000fda0003f04070 */
[----:B------:R-:W-:Y:S01]  /*50e0*/  @!P0 IMAD.IADD R7, R7, 0x1, -R4 ;  /* 0x0000000107078824 */ /* 0x000fe200078e0a04 */
[----:B------:R-:W-:Y:S01]  /*50f0*/  ISETP.GT.U32.AND P0, PT, R4, R9, PT ;  /* 0x000000090400720c */ /* 0x000fe20003f04070 */
[----:B------:R0:W-:Y:S01]  /*5100*/  STL [R1+0x304], R12 ;  /* 0x0003040c01007387 */ /* 0x0001e20000100800 */
[----:B------:R-:W-:Y:S01]  /*5110*/  IABS R5, R20 ;  /* 0x0000001400057213 */ /* 0x000fe20000000000 */
[----:B0-----:R-:W-:-:S10]  /*5120*/  IMAD.HI.U32 R12, R0, R10, RZ ;  /* 0x0000000a000c7227 */ /* 0x001fd400078e00ff */
[----:B------:R-:W-:Y:S01]  /*5130*/  @!P0 IMAD.IADD R9, R9, 0x1, -R4 ;  /* 0x0000000109098824 */ /* 0x000fe200078e0a04 */
[----:B------:R-:W-:Y:S01]  /*5140*/  ISETP.GT.U32.AND P0, PT, R4, R8, PT ;  /* 0x000000080400720c */ /* 0x000fe20003f04070 */
[----:B------:R-:W-:Y:S02]  /*5150*/  IMAD.MOV R12, RZ, RZ, -R12 ;  /* 0x000000ffff0c7224 */ /* 0x000fe400078e0a0c */
[----:B------:R-:W-:-:S04]  /*5160*/  IMAD.HI.U32 R13, R0, R5, RZ ;  /* 0x00000005000d7227 */ /* 0x000fc800078e00ff */
[----:B------:R-:W-:Y:S02]  /*5170*/  IMAD R10, R4, R12, R10 ;  /* 0x0000000c040a7224 */ /* 0x000fe400078e020a */
[----:B------:R-:W-:-:S04]  /*5180*/  IMAD.MOV R13, RZ, RZ, -R13 ;  /* 0x000000ffff0d7224 */ /* 0x000fc800078e0a0d */
[----:B------:R-:W-:Y:S01]  /*5190*/  @!P0 IMAD.IADD R8, R8, 0x1, -R4 ;  /* 0x0000000108088824 */ /* 0x000fe200078e0a04 */
[C---:B------:R-:W-:Y:S01]  /*51a0*/  ISETP.GT.U32.AND P0, PT, R4.reuse, R10, PT ;  /* 0x0000000a0400720c */ /* 0x040fe20003f04070 */
[----:B------:R-:W-:Y:S01]  /*51b0*/  IMAD R5, R4, R13, R5 ;  /* 0x0000000d04057224 */ /* 0x000fe200078e0205 */
[----:B------:R-:W-:Y:S01]  /*51c0*/  IABS R13, R22 ;  /* 0x00000016000d7213 */ /* 0x000fe20000000000 */
[----:B------:R-:W-:Y:S02]  /*51d0*/  IMAD.MOV.U32 R17, RZ, RZ, R7 ;  /* 0x000000ffff117224 */ /* 0x000fe400078e0007 */
[----:B------:R-:W-:Y:S02]  /*51e0*/  IMAD.MOV.U32 R60, RZ, RZ, R8 ;  /* 0x000000ffff3c7224 */ /* 0x000fe400078e0008 */
[----:B------:R-:W-:Y:S02]  /*51f0*/  @!P4 IMAD.MOV R17, RZ, RZ, -R17 ;  /* 0x000000ffff11c224 */ /* 0x000fe400078e0a11 */
[----:B------:R-:W-:Y:S01]  /*5200*/  IMAD.HI.U32 R8, R0, R13, RZ ;  /* 0x0000000d00087227 */ /* 0x000fe200078e00ff */
[----:B------:R-:W-:Y:S03]  /*5210*/  STL [R1+0x308], R16 ;  /* 0x0003081001007387 */ /* 0x000fe60000100800 */
[----:B------:R-:W-:Y:S01]  /*5220*/  @!P3 IMAD.MOV R60, RZ, RZ, -R60 ;  /* 0x000000ffff3cb224 */ /* 0x000fe200078e0a3c */
[----:B------:R-:W-:Y:S01]  /*5230*/  STL [R1+0x30c], R17 ;  /* 0x00030c1101007387 */ /* 0x000fe20000100800 */
[----:B------:R-:W-:-:S02]  /*5240*/  IMAD.MOV R8, RZ, RZ, -R8 ;  /* 0x000000ffff087224 */ /* 0x000fc400078e0a08 */
[----:B------:R-:W-:Y:S01]  /*5250*/  @!P0 IMAD.IADD R10, R10, 0x1, -R4 ;  /* 0x000000010a0a8824 */ /* 0x000fe200078e0a04 */
[----:B------:R0:W-:Y:S01]  /*5260*/  STL [R1+0x314], R60 ;  /* 0x0003143c01007387 */ /* 0x0001e20000100800 */
[----:B------:R-:W-:Y:S01]  /*5270*/  ISETP.GE.AND P0, PT, R19, RZ, PT ;  /* 0x000000ff1300720c */ /* 0x000fe20003f06270 */
[C---:B------:R-:W-:Y:S02]  /*5280*/  IMAD R8, R4.reuse, R8, R13 ;  /* 0x0000000804087224 */ /* 0x040fe400078e020d */
[----:B0-----:R-:W3:Y:S04]  /*5290*/  LDL.LU R60, [R1+0x26b4] ;  /* 0x0026b400013c7983 */ /* 0x001ee80000300800 */
[----:B------:R-:W5:Y:S04]  /*52a0*/  LDL.LU R19, [R1+0x44] ;  /* 0x0000440001137983 */ /* 0x000f680000300800 */
[----:B------:R-:W2:Y:S01]  /*52b0*/  LDL.LU R13, [R1+0x34] ;  /* 0x00003400010d7983 */ /* 0x000ea20000300800 */
[----:B------:R-:W-:Y:S01]  /*52c0*/  ISETP.GT.U32.AND P6, PT, R4, R11, PT ;  /* 0x0000000b0400720c */ /* 0x000fe20003fc4070 */
[----:B------:R-:W-:-:S02]  /*52d0*/  IMAD.MOV.U32 R16, RZ, RZ, R14 ;  /* 0x000000ffff107224 */ /* 0x000fc400078e000e */
[----:B------:R-:W-:Y:S01]  /*52e0*/  IMAD.HI.U32 R14, R0, R6, RZ ;  /* 0x00000006000e7227 */ /* 0x000fe200078e00ff */
[----:B------:R-:W-:Y:S02]  /*52f0*/  ISETP.GT.U32.AND P4, PT, R4, R9, PT ;  /* 0x000000090400720c */ /* 0x000fe40003f84070 */
[----:B------:R-:W-:Y:S01]  /*5300*/  IABS R2, R21 ;  /* 0x0000001500027213 */ /* 0x000fe20000000000 */
[----:B------:R-:W-:-:S06]  /*5310*/  IMAD.MOV R14, RZ, RZ, -R14 ;  /* 0x000000ffff0e7224 */ /* 0x000fcc00078e0a0e */
[----:B------:R-:W-:Y:S02]  /*5320*/  @!P6 IMAD.IADD R11, R11, 0x1, -R4 ;  /* 0x000000010b0be824 */ /* 0x000fe400078e0a04 */
[----:B------:R-:W-:Y:S02]  /*5330*/  IMAD R6, R4, R14, R6 ;  /* 0x0000000e04067224 */ /* 0x000fe400078e0206 */
[----:B------:R-:W-:Y:S01]  /*5340*/  IMAD.HI.U32 R12, R0, R2, RZ ;  /* 0x00000002000c7227 */ /* 0x000fe200078e00ff */
[C---:B------:R-:W-:Y:S02]  /*5350*/  ISETP.GT.U32.AND P6, PT, R4.reuse, R11, PT ;  /* 0x0000000b0400720c */ /* 0x040fe40003fc4070 */
[C---:B------:R-:W-:Y:S01]  /*5360*/  ISETP.GT.U32.AND P3, PT, R4.reuse, R6, PT ;  /* 0x000000060400720c */ /* 0x040fe20003f64070 */
[----:B------:R-:W-:Y:S02]  /*5370*/  IMAD.MOV R12, RZ, RZ, -R12 ;  /* 0x000000ffff0c7224 */ /* 0x000fe400078e0a0c */
[----:B------:R-:W-:Y:S01]  /*5380*/  @!P4 IMAD.IADD R9, R9, 0x1, -R4 ;  /* 0x000000010909c824 */ /* 0x000fe200078e0a04 */
[C---:B------:R-:W-:Y:S01]  /*5390*/  ISETP.GT.U32.AND P4, PT, R4.reuse, R5, PT ;  /* 0x000000050400720c */ /* 0x040fe20003f84070 */
[----:B------:R-:W-:Y:S01]  /*53a0*/  IMAD R2, R4, R12, R2 ;  /* 0x0000000c04027224 */ /* 0x000fe200078e0202 */
[----:B------:R-:W-:-:S05]  /*53b0*/  IABS R12, R23 ;  /* 0x00000017000c7213 */ /* 0x000fca0000000000 */
[----:B------:R-:W-:Y:S01]  /*53c0*/  @!P6 IMAD.IADD R11, R11, 0x1, -R4 ;  /* 0x000000010b0be824 */ /* 0x000fe200078e0a04 */
[----:B------:R-:W-:Y:S01]  /*53d0*/  ISETP.GT.U32.AND P6, PT, R4, R2, PT ;  /* 0x000000020400720c */ /* 0x000fe20003fc4070 */
[----:B------:R-:W-:Y:S01]  /*53e0*/  IMAD.MOV.U32 R17, RZ, RZ, R16 ;  /* 0x000000ffff117224 */ /* 0x000fe200078e0010 */
[----:B------:R-:W-:Y:S01]  /*53f0*/  IABS R7, R24 ;  /* 0x0000001800077213 */ /* 0x000fe20000000000 */
[----:B------:R-:W-:Y:S01]  /*5400*/  @!P3 IMAD.IADD R6, R6, 0x1, -R4 ;  /* 0x000000010606b824 */ /* 0x000fe200078e0a04 */
[----:B------:R-:W-:Y:S01]  /*5410*/  ISETP.GT.U32.AND P3, PT, R4, R10, PT ;  /* 0x0000000a0400720c */ /* 0x000fe20003f64070 */
[----:B------:R-:W-:Y:S02]  /*5420*/  IMAD.MOV.U32 R16, RZ, RZ, R15 ;  /* 0x000000ffff107224 */ /* 0x000fe400078e000f */
[----:B------:R-:W-:-:S04]  /*5430*/  IMAD.HI.U32 R15, R0, R12, RZ ;  /* 0x0000000c000f7227 */ /* 0x000fc800078e00ff */
[----:B------:R-:W-:Y:S01]  /*5440*/  @!P4 IMAD.IADD R5, R5, 0x1, -R4 ;  /* 0x000000010505c824 */ /* 0x000fe200078e0a04 */
[----:B------:R-:W-:Y:S01]  /*5450*/  ISETP.GT.U32.AND P4, PT, R4, R6, PT ;  /* 0x000000060400720c */ /* 0x000fe20003f84070 */
[----:B------:R-:W-:-:S04]  /*5460*/  IMAD.HI.U32 R14, R0, R7, RZ ;  /* 0x00000007000e7227 */ /* 0x000fc800078e00ff */
[----:B------:R-:W-:Y:S02]  /*5470*/  IMAD.MOV R15, RZ, RZ, -R15 ;  /* 0x000000ffff0f7224 */ /* 0x000fe400078e0a0f */
[----:B------:R-:W-:Y:S02]  /*5480*/  IMAD.MOV R14, RZ, RZ, -R14 ;  /* 0x000000ffff0e7224 */ /* 0x000fe400078e0a0e */
[----:B------:R-:W-:Y:S02]  /*5490*/  @!P6 IMAD.IADD R2, R2, 0x1, -R4 ;  /* 0x000000010202e824 */ /* 0x000fe400078e0a04 */
[C---:B------:R-:W-:Y:S02]  /*54a0*/  IMAD R12, R4.reuse, R15, R12 ;  /* 0x0000000f040c7224 */ /* 0x040fe400078e020c */
[C---:B------:R-:W-:Y:S01]  /*54b0*/  IMAD R7, R4.reuse, R14, R7 ;  /* 0x0000000e04077224 */ /* 0x040fe200078e0207 */
[----:B------:R-:W3:Y:S01]  /*54c0*/  LDL.LU R15, [R1+0x20] ;  /* 0x00002000010f7983 */ /* 0x000ee20000300800 */
[----:B------:R-:W-:Y:S01]  /*54d0*/  @!P2 IMAD.MOV R9, RZ, RZ, -R9 ;  /* 0x000000ffff09a224 */ /* 0x000fe200078e0a09 */
[----:B------:R-:W-:Y:S01]  /*54e0*/  ISETP.GT.U32.AND P2, PT, R4, R2, PT ;  /* 0x000000020400720c */ /* 0x000fe20003f44070 */
[----:B------:R-:W-:-:S02]  /*54f0*/  IMAD.MOV.U32 R14, RZ, RZ, R61 ;  /* 0x000000ffff0e7224 */ /* 0x000fc400078e003d */
[--C-:B------:R-:W-:Y:S01]  /*5500*/  @!P3 IMAD.IADD R10, R10, 0x1, -R4.reuse ;  /* 0x000000010a0ab824 */ /* 0x100fe200078e0a04 */
[----:B------:R-:W-:Y:S01]  /*5510*/  ISETP.GT.U32.AND P3, PT, R4, R12, PT ;  /* 0x0000000c0400720c */ /* 0x000fe20003f64070 */
[----:B------:R-:W-:Y:S01]  /*5520*/  IMAD.MOV.U32 R61, RZ, RZ, R11 ;  /* 0x000000ffff3d7224 */ /* 0x000fe200078e000b */
[----:B------:R-:W-:Y:S01]  /*5530*/  IABS R11, R25 ;  /* 0x00000019000b7213 */ /* 0x000fe20000000000 */
[--C-:B------:R-:W-:Y:S01]  /*5540*/  @!P4 IMAD.IADD R6, R6, 0x1, -R4.reuse ;  /* 0x000000010606c824 */ /* 0x100fe200078e0a04 */
[----:B------:R-:W-:Y:S01]  /*5550*/  ISETP.GE.AND P4, PT, R20, RZ, PT ;  /* 0x000000ff1400720c */ /* 0x000fe20003f86270 */
[----:B------:R-:W-:Y:S01]  /*5560*/  @!P1 IMAD.MOV R61, RZ, RZ, -R61 ;  /* 0x000000ffff3d9224 */ /* 0x000fe200078e0a3d */
[----:B------:R-:W-:Y:S03]  /*5570*/  STL [R1+0x318], R9 ;  /* 0x0003180901007387 */ /* 0x000fe60000100800 */
[----:B------:R-:W-:Y:S01]  /*5580*/  @!P2 IMAD.IADD R2, R2, 0x1, -R4 ;  /* 0x000000010202a824 */ /* 0x000fe200078e0a04 */
[----:B------:R0:W-:Y:S01]  /*5590*/  STL [R1+0x31c], R61 ;  /* 0x00031c3d01007387 */ /* 0x0001e20000100800 */
[----:B------:R-:W-:-:S02]  /*55a0*/  ISETP.GE.AND P2, PT, R21, RZ, PT ;  /* 0x000000ff1500720c */ /* 0x000fc40003f46270 */
[----:B------:R-:W-:Y:S01]  /*55b0*/  @!P3 IMAD.IADD R12, R12, 0x1, -R4 ;  /* 0x000000010c0cb824 */ /* 0x000fe200078e0a04 */
[----:B------:R-:W-:Y:S01]  /*55c0*/  ISETP.GE.AND P3, PT, R23, RZ, PT ;  /* 0x000000ff1700720c */ /* 0x000fe20003f66270 */
[----:B0-----:R-:W3:Y:S04]  /*55d0*/  LDL.LU R61, [R1+0x26b0] ;  /* 0x0026b000013d7983 */ /* 0x001ee80000300800 */
[----:B------:R-:W3:Y:S04]  /*55e0*/  LDL.LU R21, [R1+0x28] ;  /* 0x0000280001157983 */ /* 0x000ee80000300800 */
[----:B------:R-:W3:Y:S01]  /*55f0*/  LDL.LU R23, [R1] ;  /* 0x0000000001177983 */ /* 0x000ee20000300800 */
[----:B--2---:R-:W-:-:S02]  /*5600*/  IMAD.MOV.U32 R20, RZ, RZ, R13 ;  /* 0x000000ffff147224 */ /* 0x004fc400078e000d */
[----:B------:R-:W-:-:S04]  /*5610*/  IMAD.HI.U32 R13, R0, R11, RZ ;  /* 0x0000000b000d7227 */ /* 0x000fc800078e00ff */
[----:B------:R-:W-:-:S04]  /*5620*/  IMAD.MOV R13, RZ, RZ, -R13 ;  /* 0x000000ffff0d7224 */ /* 0x000fc800078e0a0d */
[C---:B------:R-:W-:Y:S02]  /*5630*/  IMAD R11, R4.reuse, R13, R11 ;  /* 0x0000000d040b7224 */ /* 0x040fe400078e020b */
[----:B------:R-:W2:Y:S01]  /*5640*/  LDL.LU R13, [R1+0x4] ;  /* 0x00000400010d7983 */ /* 0x000ea20000300800 */
[C---:B------:R-:W-:Y:S02]  /*5650*/  ISETP.GT.U32.AND P1, PT, R4.reuse, R8, PT ;  /* 0x000000080400720c */ /* 0x040fe40003f24070 */
[----:B------:R-:W-:Y:S02]  /*5660*/  ISETP.GT.U32.AND P6, PT, R4, R5, PT ;  /* 0x000000050400720c */ /* 0x000fe40003fc4070 */
[----:B------:R-:W-:Y:S01]  /*5670*/  IABS R9, R26 ;  /* 0x0000001a00097213 */ /* 0x000fe20000000000 */
[----:B------:R-:W-:Y:S02]  /*5680*/  @!P5 IMAD.MOV R10, RZ, RZ, -R10 ;  /* 0x000000ffff0ad224 */ /* 0x000fe400078e0a0a */
[----:B------:R-:W-:-:S06]  /*5690*/  @!P0 IMAD.MOV R6, RZ, RZ, -R6 ;  /* 0x000000ffff068224 */ /* 0x000fcc00078e0a06 */
[----:B------:R-:W-:Y:S01]  /*56a0*/  @!P1 IMAD.IADD R8, R8, 0x1, -R4 ;  /* 0x0000000108089824 */ /* 0x000fe200078e0a04 */
[----:B------:R-:W-:Y:S01]  /*56b0*/  ISETP.GE.AND P1, PT, R22, RZ, PT ;  /* 0x000000ff1600720c */ /* 0x000fe20003f26270 */
[----:B------:R-:W-:Y:S02]  /*56c0*/  IMAD.MOV.U32 R22, RZ, RZ, R14 ;  /* 0x000000ffff167224 */ /* 0x000fe400078e000e */
[----:B------:R-:W-:Y:S01]  /*56d0*/  @!P6 IMAD.IADD R5, R5, 0x1, -R4 ;  /* 0x000000010505e824 */ /* 0x000fe200078e0a04 */
[----:B------:R-:W-:Y:S01]  /*56e0*/  ISETP.GT.U32.AND P5, PT, R4, R8, PT ;  /* 0x000000080400720c */ /* 0x000fe20003fa4070 */
[----:B------:R-:W-:Y:S01]  /*56f0*/  IMAD.HI.U32 R14, R0, R9, RZ ;  /* 0x00000009000e7227 */ /* 0x000fe200078e00ff */
[----:B------:R-:W-:Y:S01]  /*5700*/  STL [R1+0x320], R10 ;  /* 0x0003200a01007387 */ /* 0x000fe20000100800 */
[C---:B------:R-:W-:Y:S02]  /*5710*/  ISETP.GT.U32.AND P6, PT, R4.reuse, R7, PT ;  /* 0x000000070400720c */ /* 0x040fe40003fc4070 */
[----:B------:R-:W-:Y:S01]  /*5720*/  IMAD.MOV R14, RZ, RZ, -R14 ;  /* 0x000000ffff0e7224 */ /* 0x000fe200078e0a0e */
[----:B------:R0:W-:Y:S03]  /*5730*/  STL [R1+0x310], R6 ;  /* 0x0003100601007387 */ /* 0x0001e60000100800 */
[----:B------:R-:W-:-:S02]  /*5740*/  IMAD R9, R4, R14, R9 ;  /* 0x0000000e04097224 */ /* 0x000fc400078e0209 */
[----:B0-----:R-:W-:-:S04]  /*5750*/  IMAD.MOV.U32 R6, RZ, RZ, R5 ;  /* 0x000000ffff067224 */ /* 0x001fc800078e0005 */
[----:B------:R-:W-:Y:S01]  /*5760*/  @!P4 IMAD.MOV R6, RZ, RZ, -R6 ;  /* 0x000000ffff06c224 */ /* 0x000fe200078e0a06 */
[C---:B------:R-:W-:Y:S01]  /*5770*/  ISETP.GT.U32.AND P4, PT, R4.reuse, R11, PT ;  /* 0x0000000b0400720c */ /* 0x040fe20003f84070 */
[----:B------:R-:W-:Y:S01]  /*5780*/  @!P2 IMAD.MOV R2, RZ, RZ, -R2 ;  /* 0x000000ffff02a224 */ /* 0x000fe200078e0a02 */
[----:B------:R-:W-:Y:S01]  /*5790*/  ISETP.GT.U32.AND P0, PT, R4, R12, PT ;  /* 0x0000000c0400720c */ /* 0x000fe20003f04070 */
[--C-:B------:R-:W-:Y:S01]  /*57a0*/  @!P5 IMAD.IADD R8, R8, 0x1, -R4.reuse ;  /* 0x000000010808d824 */ /* 0x100fe200078e0a04 */
[----:B------:R-:W-:Y:S02]  /*57b0*/  IABS R5, R27 ;  /* 0x0000001b00057213 */ /* 0x000fe40000000000 */
[C---:B------:R-:W-:Y:S01]  /*57c0*/  ISETP.GT.U32.AND P5, PT, R4.reuse, R9, PT ;  /* 0x000000090400720c */ /* 0x040fe20003fa4070 */
[--C-:B------:R-:W-:Y:S01]  /*57d0*/  @!P6 IMAD.IADD R7, R7, 0x1, -R4.reuse ;  /* 0x000000010707e824 */ /* 0x100fe200078e0a04 */
[----:B------:R-:W-:Y:S04]  /*57e0*/  STL [R1+0x300], R6 ;  /* 0x0003000601007387 */ /* 0x000fe80000100800 */
[----:B------:R0:W-:Y:S01]  /*57f0*/  STL [R1+0x2f4], R2 ;  /* 0x0002f40201007387 */ /* 0x0001e20000100800 */
[----:B------:R-:W-:Y:S01]  /*5800*/  ISETP.GT.U32.AND P6, PT, R4, R7, PT ;  /* 0x000000070400720c */ /* 0x000fe20003fc4070 */
[----:B------:R-:W-:Y:S01]  /*5810*/  @!P4 IMAD.IADD R11, R11, 0x1, -R4 ;  /* 0x000000010b0bc824 */ /* 0x000fe200078e0a04 */
[----:B------:R-:W-:Y:S01]  /*5820*/  ISETP.GE.AND P2, PT, R24, RZ, PT ;  /* 0x000000ff1800720c */ /* 0x000fe20003f46270 */
[----:B0-----:R-:W-:-:S04]  /*5830*/  IMAD.HI.U32 R2, R0, R5, RZ ;  /* 0x0000000500027227 */ /* 0x001fc800078e00ff */
[----:B------:R-:W-:Y:S02]  /*5840*/  IMAD.MOV R2, RZ, RZ, -R2 ;  /* 0x000000ffff027224 */ /* 0x000fe400078e0a02 */
[--C-:B------:R-:W-:Y:S02]  /*5850*/  @!P0 IMAD.IADD R12, R12, 0x1, -R4.reuse ;  /* 0x000000010c0c8824 */ /* 0x100fe400078e0a04 */
[----:B------:R-:W-:Y:S01]  /*5860*/  @!P5 IMAD.IADD R9, R9, 0x1, -R4 ;  /* 0x000000010909d824 */ /* 0x000fe200078e0a04 */
[C---:B------:R-:W-:Y:S01]  /*5870*/  ISETP.GT.U32.AND P5, PT, R4.reuse, R11, PT ;  /* 0x0000000b0400720c */ /* 0x040fe20003fa4070 */
[C---:B------:R-:W-:Y:S02]  /*5880*/  IMAD R5, R4.reuse, R2, R5 ;  /* 0x0000000204057224 */ /* 0x040fe400078e0205 */
[----:B------:R-:W-:Y:S02]  /*5890*/  IMAD.MOV.U32 R14, RZ, RZ, R8 ;  /* 0x000000ffff0e7224 */ /* 0x000fe400078e0008 */
[----:B------:R-:W-:Y:S01]  /*58a0*/  @!P3 IMAD.MOV R12, RZ, RZ, -R12 ;  /* 0x000000ffff0cb224 */ /* 0x000fe200078e0a0c */
[C---:B------:R-:W-:Y:S01]  /*58b0*/  ISETP.GT.U32.AND P3, PT, R4.reuse, R5, PT ;  /* 0x000000050400720c */ /* 0x040fe20003f64070 */
[----:B------:R-:W-:Y:S01]  /*58c0*/  @!P1 IMAD.MOV R14, RZ, RZ, -R14 ;  /* 0x000000ffff0e9224 */ /* 0x000fe200078e0a0e */
[----:B------:R-:W-:Y:S01]  /*58d0*/  ISETP.GT.U32.AND P1, PT, R4, R9, PT ;  /* 0x000000090400720c */ /* 0x000fe20003f24070 */
[----:B------:R-:W-:Y:S01]  /*58e0*/  @!P6 IMAD.IADD R7, R7, 0x1, -R4 ;  /* 0x000000010707e824 */ /* 0x000fe200078e0a04 */
[----:B------:R-:W-:-:S02]  /*58f0*/  ISETP.GE.AND P0, PT, R25, RZ, PT ;  /* 0x000000ff1900720c */ /* 0x000fc40003f06270 */
[----:B------:R-:W-:Y:S01]  /*5900*/  IABS R6, R32 ;  /* 0x0000002000067213 */ /* 0x000fe20000000000 */
[----:B------:R-:W-:Y:S01]  /*5910*/  @!P2 IMAD.MOV R7, RZ, RZ, -R7 ;  /* 0x000000ffff07a224 */ /* 0x000fe200078e0a07 */
[----:B------:R-:W-:Y:S01]  /*5920*/  ISETP.GE.AND P6, PT, R26, RZ, PT ;  /* 0x000000ff1a00720c */ /* 0x000fe20003fc6270 */
[----:B------:R-:W-:Y:S01]  /*5930*/  @!P5 IMAD.IADD R11, R11, 0x1, -R4 ;  /* 0x000000010b0bd824 */ /* 0x000fe200078e0a04 */
[----:B------:R-:W-:Y:S01]  /*5940*/  STL [R1+0x2e8], R14 ;  /* 0x0002e80e01007387 */ /* 0x000fe20000100800 */
[----:B------:R-:W-:-:S03]  /*5950*/  IMAD.HI.U32 R2, R0, R6, RZ ;  /* 0x0000000600027227 */ /* 0x000fc600078e00ff */
[----:B------:R-:W-:Y:S01]  /*5960*/  STL [R1+0x2d8], R12 ;  /* 0x0002d80c01007387 */ /* 0x000fe20000100800 */
[----:B------:R-:W-:Y:S01]  /*5970*/  @!P3 IMAD.IADD R5, R5, 0x1, -R4 ;  /* 0x000000010505b824 */ /* 0x000fe200078e0a04 */
[----:B------:R-:W-:Y:S02]  /*5980*/  IABS R10, R33 ;  /* 0x00000021000a7213 */ /* 0x000fe40000000000 */
[----:B------:R0:W-:Y:S01]  /*5990*/  STL [R1+0x2d4], R7 ;  /* 0x0002d40701007387 */ /* 0x0001e20000100800 */
[----:B------:R-:W-:Y:S02]  /*59a0*/  IMAD.MOV R2, RZ, RZ, -R2 ;  /* 0x000000ffff027224 */ /* 0x000fe400078e0a02 */
[----:B------:R-:W-:Y:S02]  /*59b0*/  @!P1 IMAD.IADD R9, R9, 0x1, -R4 ;  /* 0x0000000109099824 */ /* 0x000fe400078e0a04 */
[----:B------:R-:W-:Y:S02]  /*59c0*/  IMAD R6, R4, R2, R6 ;  /* 0x0000000204067224 */ /* 0x000fe400078e0206 */
[----:B0-----:R-:W-:Y:S01]  /*59d0*/  IMAD.MOV.U32 R7, RZ, RZ, R11 ;  /* 0x000000ffff077224 */ /* 0x001fe200078e000b */
[----:B------:R-:W-:Y:S01]  /*59e0*/  IABS R11, R34 ;  /* 0x00000022000b7213 */ /* 0x000fe20000000000 */
[----:B------:R-:W-:-:S02]  /*59f0*/  IMAD.MOV.U32 R24, RZ, RZ, R9 ;  /* 0x000000ffff187224 */ /* 0x000fc400078e0009 */
[----:B------:R-:W-:Y:S01]  /*5a00*/  @!P0 IMAD.MOV R7, RZ, RZ, -R7 ;  /* 0x000000ffff078224 */ /* 0x000fe200078e0a07 */
[----:B------:R-:W-:Y:S01]  /*5a10*/  ISETP.GT.U32.AND P0, PT, R4, R5, PT ;  /* 0x000000050400720c */ /* 0x000fe20003f04070 */
[----:B------:R-:W-:-:S04]  /*5a20*/  IMAD.HI.U32 R8, R0, R10, RZ ;  /* 0x0000000a00087227 */ /* 0x000fc800078e00ff */
[----:B------:R-:W-:Y:S01]  /*5a30*/  @!P6 IMAD.MOV R24, RZ, RZ, -R24 ;  /* 0x000000ffff18e224 */ /* 0x000fe200078e0a18 */
[----:B------:R-:W-:Y:S01]  /*5a40*/  ISETP.GT.U32.AND P6, PT, R4, R6, PT ;  /* 0x000000060400720c */ /* 0x000fe20003fc4070 */
[----:B------:R-:W-:-:S04]  /*5a50*/  IMAD.MOV R8, RZ, RZ, -R8 ;  /* 0x000000ffff087224 */ /* 0x000fc800078e0a08 */
[----:B------:R-:W-:Y:S02]  /*5a60*/  IMAD R10, R4, R8, R10 ;  /* 0x00000008040a7224 */ /* 0x000fe400078e020a */
[----:B------:R-:W-:-:S03]  /*5a70*/  @!P0 IMAD.IADD R5, R5, 0x1, -R4 ;  /* 0x0000000105058824 */ /* 0x000fc600078e0a04 */
[----:B------:R-:W-:-:S03]  /*5a80*/  ISETP.GT.U32.AND P0, PT, R4, R10, PT ;  /* 0x0000000a0400720c */ /* 0x000fc60003f04070 */
[----:B------:R-:W-:Y:S01]  /*5a90*/  @!P6 IMAD.IADD R6, R6, 0x1, -R4 ;  /* 0x000000010606e824 */ /* 0x000fe200078e0a04 */
[----:B------:R-:W-:Y:S02]  /*5aa0*/  IABS R12, R35 ;  /* 0x00000023000c7213 */ /* 0x000fe40000000000 */
[----:B------:R-:W-:-:S03]  /*5ab0*/  ISETP.GE.AND P4, PT, R27, RZ, PT ;  /* 0x000000ff1b00720c */ /* 0x000fc60003f86270 */
[----:B------:R-:W-:-:S04]  /*5ac0*/  IMAD.HI.U32 R9, R0, R12, RZ ;  /* 0x0000000c00097227 */ /* 0x000fc800078e00ff */
[----:B------:R-:W-:Y:S01]  /*5ad0*/  @!P0 IMAD.IADD R10, R10, 0x1, -R4 ;  /* 0x000000010a0a8824 */ /* 0x000fe200078e0a04 */
[----:B------:R-:W-:Y:S01]  /*5ae0*/  ISETP.GT.U32.AND P0, PT, R4, R6, PT ;  /* 0x000000060400720c */ /* 0x000fe20003f04070 */
[----:B------:R-:W-:Y:S01]  /*5af0*/  IMAD.MOV R9, RZ, RZ, -R9 ;  /* 0x000000ffff097224 */ /* 0x000fe200078e0a09 */
[----:B------:R-:W-:Y:S01]  /*5b00*/  IABS R8, R36 ;  /* 0x0000002400087213 */ /* 0x000fe20000000000 */
[----:B------:R0:W-:Y:S01]  /*5b10*/  STL [R1+0x2cc], R7 ;  /* 0x0002cc0701007387 */ /* 0x0001e20000100800 */
[----:B------:R-:W-:Y:S01]  /*5b20*/  IABS R2, R38 ;  /* 0x0000002600027213 */ /* 0x000fe20000000000 */
[----:B------:R-:W-:Y:S01]  /*5b30*/  IMAD.MOV.U32 R25, RZ, RZ, R5 ;  /* 0x000000ffff197224 */ /* 0x000fe200078e0005 */
[----:B------:R-:W-:Y:S01]  /*5b40*/  ISETP.GE.AND P2, PT, R32, RZ, PT ;  /* 0x000000ff2000720c */ /* 0x000fe20003f46270 */
[----:B------:R-:W-:Y:S01]  /*5b50*/  STL [R1+0x2c8], R24 ;  /* 0x0002c81801007387 */ /* 0x000fe20000100800 */
[----:B------:R-:W-:Y:S02]  /*5b60*/  IMAD R9, R4, R9, R12 ;  /* 0x0000000904097224 */ /* 0x000fe400078e020c */
[----:B------:R-:W-:Y:S01]  /*5b70*/  IMAD.HI.U32 R12, R0, R2, RZ ;  /* 0x00000002000c7227 */ /* 0x000fe200078e00ff */
[----:B0-----:R-:W-:-:S03]  /*5b80*/  IABS R7, R37 ;  /* 0x0000002500077213 */ /* 0x001fc60000000000 */
[----:B------:R-:W-:Y:S01]  /*5b90*/  @!P4 IMAD.MOV R25, RZ, RZ, -R25 ;  /* 0x000000ffff19c224 */ /* 0x000fe200078e0a19 */
[----:B------:R-:W-:Y:S01]  /*5ba0*/  ISETP.GT.U32.AND P4, PT, R4, R10, PT ;  /* 0x0000000a0400720c */ /* 0x000fe20003f84070 */
[----:B------:R-:W-:Y:S02]  /*5bb0*/  @!P0 IMAD.IADD R6, R6, 0x1, -R4 ;  /* 0x0000000106068824 */ /* 0x000fe400078e0a04 */
[----:B------:R-:W-:Y:S02]  /*5bc0*/  IMAD.MOV R12, RZ, RZ, -R12 ;  /* 0x000000ffff0c7224 */ /* 0x000fe400078e0a0c */
[----:B------:R-:W-:Y:S01]  /*5bd0*/  IMAD.MOV.U32 R26, RZ, RZ, R6 ;  /* 0x000000ffff1a7224 */ /* 0x000fe200078e0006 */
[C---:B------:R-:W-:Y:S01]  /*5be0*/  ISETP.GT.U32.AND P0, PT, R4.reuse, R9, PT ;  /* 0x000000090400720c */ /* 0x040fe20003f04070 */
[----:B------:R-:W-:Y:S02]  /*5bf0*/  IMAD R2, R4, R12, R2 ;  /* 0x0000000c04027224 */ /* 0x000fe400078e0202 */
[----:B------:R-:W-:Y:S01]  /*5c00*/  @!P2 IMAD.MOV R26, RZ, RZ, -R26 ;  /* 0x000000ffff1aa224 */ /* 0x000fe200078e0a1a */
[----:B------:R-:W-:-:S03]  /*5c10*/  ISETP.GE.AND P5, PT, R33, RZ, PT ;  /* 0x000000ff2100720c */ /* 0x000fc60003fa6270 */
[--C-:B------:R-:W-:Y:S01]  /*5c20*/  @!P4 IMAD.IADD R10, R10, 0x1, -R4.reuse ;  /* 0x000000010a0ac824 */ /* 0x100fe200078e0a04 */
[----:B------:R-:W-:Y:S01]  /*5c30*/  ISETP.GE.AND P1, PT, R34, RZ, PT ;  /* 0x000000ff2200720c */ /* 0x000fe20003f26270 */
[----:B------:R3:W-:Y:S04]  /*5c40*/  STL [R1+0x2c4], R25 ;  /* 0x0002c41901007387 */ /* 0x0007e80000100800 */
[----:B------:R-:W-:Y:S01]  /*5c50*/  @!P0 IMAD.IADD R9, R9, 0x1, -R4 ;  /* 0x0000000109098824 */ /* 0x000fe200078e0a04 */
[----:B------:R0:W-:Y:S01]  /*5c60*/  STL [R1+0x2c0], R26 ;  /* 0x0002c01a01007387 */ /* 0x0001e20000100800 */
[----:B------:R-:W-:Y:S01]  /*5c70*/  IABS R12, R40 ;  /* 0x00000028000c7213 */ /* 0x000fe20000000000 */
[----:B---3--:R-:W-:Y:S02]  /*5c80*/  IMAD.MOV.U32 R25, RZ, RZ, R23 ;  /* 0x000000ffff197224 */ /* 0x008fe400078e0017 */
[----:B0-----:R-:W-:-:S02]  /*5c90*/  IMAD.MOV.U32 R26, RZ, RZ, R10 ;  /* 0x000000ffff1a7224 */ /* 0x001fc400078e000a */
[----:B------:R-:W-:Y:S02]  /*5ca0*/  IMAD.MOV.U32 R23, RZ, RZ, R22 ;  /* 0x000000ffff177224 */ /* 0x000fe400078e0016 */
[----:B------:R-:W-:Y:S02]  /*5cb0*/  @!P5 IMAD.MOV R26, RZ, RZ, -R26 ;  /* 0x000000ffff1ad224 */ /* 0x000fe400078e0a1a */
[----:B------:R-:W-:Y:S02]  /*5cc0*/  IMAD.MOV.U32 R22, RZ, RZ, R15 ;  /* 0x000000ffff167224 */ /* 0x000fe400078e000f */
[----:B------:R-:W-:Y:S01]  /*5cd0*/  IMAD.HI.U32 R15, R0, R12, RZ ;  /* 0x0000000c000f7227 */ /* 0x000fe200078e00ff */
[----:B------:R-:W-:Y:S02]  /*5ce0*/  ISETP.GE.AND P3, PT, R35, RZ, PT ;  /* 0x000000ff2300720c */ /* 0x000fe40003f66270 */
[----:B------:R-:W-:Y:S01]  /*5cf0*/  IABS R5, R41 ;  /* 0x0000002900057213 */ /* 0x000fe20000000000 */
[----:B------:R-:W-:Y:S01]  /*5d00*/  IMAD.MOV R15, RZ, RZ, -R15 ;  /* 0x000000ffff0f7224 */ /* 0x000fe200078e0a0f */
[----:B------:R-:W-:-:S03]  /*5d10*/  ISETP.GE.AND P0, PT, R36, RZ, PT ;  /* 0x000000ff2400720c */ /* 0x000fc60003f06270 */
[----:B------:R-:W-:Y:S01]  /*5d20*/  IMAD R12, R4, R15, R12 ;  /* 0x0000000f040c7224 */ /* 0x000fe200078e020c */
[----:B------:R0:W-:Y:S01]  /*5d30*/  STL [R1+0x2bc], R26 ;  /* 0x0002bc1a01007387 */ /* 0x0001e20000100800 */
[----:B------:R-:W-:Y:S01]  /*5d40*/  IABS R10, R43 ;  /* 0x0000002b000a7213 */ /* 0x000fe20000000000 */
[----:B--2---:R-:W-:Y:S02]  /*5d50*/  IMAD.MOV.U32 R14, RZ, RZ, R13 ;  /* 0x000000ffff0e7224 */ /* 0x004fe400078e000d */
[----:B------:R-:W-:-:S04]  /*5d60*/  IMAD.HI.U32 R13, R0, R11, RZ ;  /* 0x0000000b000d7227 */ /* 0x000fc800078e00ff */
[----:B------:R-:W-:-:S04]  /*5d70*/  IMAD.MOV R13, RZ, RZ, -R13 ;  /* 0x000000ffff0d7224 */ /* 0x000fc800078e0a0d */
[----:B------:R-:W-:-:S05]  /*5d80*/  IMAD R11, R4, R13, R11 ;  /* 0x0000000d040b7224 */ /* 0x000fca00078e020b */
[----:B------:R-:W-:Y:S01]  /*5d90*/  ISETP.GT.U32.AND P6, PT, R4, R11, PT ;  /* 0x0000000b0400720c */ /* 0x000fe20003fc4070 */
[----:B------:R-:W-:Y:S02]  /*5da0*/  IMAD.MOV.U32 R24, RZ, RZ, R14 ;  /* 0x000000ffff187224 */ /* 0x000fe400078e000e */
[----:B------:R-:W-:-:S10]  /*5db0*/  IMAD.HI.U32 R14, R0, R8, RZ ;  /* 0x00000008000e7227 */ /* 0x000fd400078e00ff */
[----:B------:R-:W-:-:S05]  /*5dc0*/  @!P6 IMAD.IADD R11, R11, 0x1, -R4 ;  /* 0x000000010b0be824 */ /* 0x000fca00078e0a04 */
[----:B------:R-:W-:Y:S01]  /*5dd0*/  ISETP.GT.U32.AND P6, PT, R4, R11, PT ;  /* 0x0000000b0400720c */ /* 0x000fe20003fc4070 */
[----:B------:R-:W-:-:S04]  /*5de0*/  IMAD.HI.U32 R13, R0, R7, RZ ;  /* 0x00000007000d7227 */ /* 0x000fc800078e00ff */
[----:B------:R-:W-:Y:S02]  /*5df0*/  IMAD.MOV R14, RZ, RZ, -R14 ;  /* 0x000000ffff0e7224 */ /* 0x000fe400078e0a0e */
[----:B------:R-:W-:Y:S02]  /*5e00*/  IMAD.MOV R13, RZ, RZ, -R13 ;  /* 0x000000ffff0d7224 */ /* 0x000fe400078e0a0d */
[C---:B------:R-:W-:Y:S02]  /*5e10*/  IMAD R8, R4.reuse, R14, R8 ;  /* 0x0000000e04087224 */ /* 0x040fe400078e0208 */
[C---:B------:R-:W-:Y:S01]  /*5e20*/  IMAD R7, R4.reuse, R13, R7 ;  /* 0x0000000d04077224 */ /* 0x040fe200078e0207 */
[----:B------:R-:W-:Y:S01]  /*5e30*/  IABS R13, R39 ;  /* 0x00000027000d7213 */ /* 0x000fe20000000000 */
[----:B------:R-:W-:Y:S01]  /*5e40*/  @!P6 IMAD.IADD R11, R11, 0x1, -R4 ;  /* 0x000000010b0be824 */ /* 0x000fe200078e0a04 */
[C---:B------:R-:W-:Y:S02]  /*5e50*/  ISETP.GT.U32.AND P2, PT, R4.reuse, R8, PT ;  /* 0x000000080400720c */ /* 0x040fe40003f44070 */
[----:B------:R-:W-:Y:S01]  /*5e60*/  ISETP.GT.U32.AND P6, PT, R4, R2, PT ;  /* 0x000000020400720c */ /* 0x000fe20003fc4070 */
[----:B------:R-:W-:Y:S01]  /*5e70*/  IMAD.HI.U32 R6, R0, R13, RZ ;  /* 0x0000000d00067227 */ /* 0x000fe200078e00ff */
[----:B------:R-:W-:-:S03]  /*5e80*/  ISETP.GT.U32.AND P4, PT, R4, R7, PT ;  /* 0x000000070400720c */ /* 0x000fc60003f84070 */
[----:B------:R-:W-:-:S04]  /*5e90*/  IMAD.MOV R6, RZ, RZ, -R6 ;  /* 0x000000ffff067224 */ /* 0x000fc800078e0a06 */
[----:B------:R-:W-:Y:S02]  /*5ea0*/  IMAD R6, R4, R6, R13 ;  /* 0x0000000604067224 */ /* 0x000fe400078e020d */
[--C-:B------:R-:W-:Y:S01]  /*5eb0*/  @!P2 IMAD.IADD R8, R8, 0x1, -R4.reuse ;  /* 0x000000010808a824 */ /* 0x100fe200078e0a04 */
[----:B------:R-:W-:Y:S01]  /*5ec0*/  ISETP.GT.U32.AND P2, PT, R4, R9, PT ;  /* 0x000000090400720c */ /* 0x000fe20003f44070 */
[--C-:B------:R-:W-:Y:S02]  /*5ed0*/  @!P6 IMAD.IADD R2, R2, 0x1, -R4.reuse ;  /* 0x000000010202e824 */ /* 0x100fe400078e0a04 */
[----:B------:R-:W-:Y:S02]  /*5ee0*/  IMAD.MOV.U32 R13, RZ, RZ, R11 ;  /* 0x000000ffff0d7224 */ /* 0x000fe400078e000b */
[----:B------:R-:W-:Y:S01]  /*5ef0*/  @!P4 IMAD.IADD R7, R7, 0x1, -R4 ;  /* 0x000000010707c824 */ /* 0x000fe200078e0a04 */
[C---:B------:R-:W-:Y:S01]  /*5f00*/  ISETP.GT.U32.AND P4, PT, R4.reuse, R8, PT ;  /* 0x000000080400720c */ /* 0x040fe20003f84070 */
[----:B------:R-:W-:Y:S01]  /*5f10*/  @!P1 IMAD.MOV R13, RZ, RZ, -R13 ;  /* 0x000000ffff0d9224 */ /* 0x000fe200078e0a0d */
[----:B------:R-:W-:-:S02]  /*5f20*/  ISETP.GT.U32.AND P5, PT, R4, R2, PT ;  /* 0x000000020400720c */ /* 0x000fc40003fa4070 */
[C---:B------:R-:W-:Y:S02]  /*5f30*/  ISETP.GT.U32.AND P1, PT, R4.reuse, R6, PT ;  /* 0x000000060400720c */ /* 0x040fe40003f24070 */
[----:B------:R-:W-:Y:S01]  /*5f40*/  ISETP.GT.U32.AND P6, PT, R4, R7, PT ;  /* 0x000000070400720c */ /* 0x000fe20003fc4070 */
[--C-:B------:R-:W-:Y:S01]  /*5f50*/  @!P2 IMAD.IADD R9, R9, 0x1, -R4.reuse ;  /* 0x000000010909a824 */ /* 0x100fe200078e0a04 */
[----:B------:R-:W-:Y:S01]  /*5f60*/  IABS R11, R42 ;  /* 0x0000002a000b7213 */ /* 0x000fe20000000000 */
[----:B------:R-:W-:Y:S01]  /*5f70*/  IMAD.HI.U32 R14, R0, R5, RZ ;  /* 0x00000005000e7227 */ /* 0x000fe200078e00ff */
[----:B------:R1:W-:Y:S01]  /*5f80*/  STL [R1+0x2b8], R13 ;  /* 0x0002b80d01007387 */ /* 0x0003e20000100800 */
[----:B------:R-:W-:Y:S02]  /*5f90*/  ISETP.GT.U32.AND P2, PT, R4, R12, PT ;  /* 0x0000000c0400720c */ /* 0x000fe40003f44070 */
[--C-:B------:R-:W-:Y:S01]  /*5fa0*/  @!P4 IMAD.IADD R8, R8, 0x1, -R4.reuse ;  /* 0x000000010808c824 */ /* 0x100fe200078e0a04 */
[----:B------:R-:W-:Y:S01]  /*5fb0*/  ISETP.GE.AND P4, PT, R37, RZ, PT ;  /* 0x000000ff2500720c */ /* 0x000fe20003f86270 */
[--C-:B------:R-:W-:Y:S01]  /*5fc0*/  @!P5 IMAD.IADD R2, R2, 0x1, -R4.reuse ;  /* 0x000000010202d824 */ /* 0x100fe200078e0a04 */
[----:B------:R-:W-:Y:S01]  /*5fd0*/  ISETP.GE.AND P5, PT, R38, RZ, PT ;  /* 0x000000ff2600720c */ /* 0x000fe20003fa6270 */
[----:B------:R-:W-:-:S02]  /*5fe0*/  @!P1 IMAD.IADD R6, R6, 0x1, -R4 ;  /* 0x0000000106069824 */ /* 0x000fc400078e0a04 */
[----:B0-----:R-:W-:Y:S02]  /*5ff0*/  IMAD.MOV.U32 R26, RZ, RZ, R9 ;  /* 0x000000ffff1a7224 */ /* 0x001fe400078e0009 */
[----:B------:R-:W-:Y:S02]  /*6000*/  IMAD.MOV R14, RZ, RZ, -R14 ;  /* 0x000000ffff0e7224 */ /* 0x000fe400078e0a0e */
[----:B-1----:R-:W-:-:S04]  /*6010*/  IMAD.HI.U32 R13, R0, R11, RZ ;  /* 0x0000000b000d7227 */ /* 0x002fc800078e00ff */
[----:B------:R-:W-:Y:S01]  /*6020*/  @!P3 IMAD.MOV R26, RZ, RZ, -R26 ;  /* 0x000000ffff1ab224 */ /* 0x000fe200078e0a1a */
[C---:B------:R-:W-:Y:S01]  /*6030*/  ISETP.GT.U32.AND P3, PT, R4.reuse, R6, PT ;  /* 0x000000060400720c */ /* 0x040fe20003f64070 */
[----:B------:R-:W-:Y:S02]  /*6040*/  IMAD R5, R4, R14, R5 ;  /* 0x0000000e04057224 */ /* 0x000fe400078e0205 */
[----:B------:R-:W-:Y:S02]  /*6050*/  @!P6 IMAD.IADD R7, R7, 0x1, -R4 ;  /* 0x000000010707e824 */ /* 0x000fe400078e0a04 */
[----:B------:R-:W-:Y:S02]  /*6060*/  IMAD.MOV R13, RZ, RZ, -R13 ;  /* 0x000000ffff0d7224 */ /* 0x000fe400078e0a0d */
[----:B------:R-:W-:-:S04]  /*6070*/  IMAD.HI.U32 R14, R0, R10, RZ ;  /* 0x0000000a000e7227 */ /* 0x000fc800078e00ff */
[----:B------:R-:W-:Y:S02]  /*6080*/  IMAD.MOV.U32 R15, RZ, RZ, R8 ;  /* 0x000000ffff0f7224 */ /* 0x000fe400078e0008 */
[----:B------:R-:W-:Y:S02]  /*6090*/  IMAD.MOV.U32 R8, RZ, RZ, R7 ;  /* 0x000000ffff087224 */ /* 0x000fe400078e0007 */
[----:B------:R-:W-:Y:S02]  /*60a0*/  IMAD R11, R4, R13, R11 ;  /* 0x0000000d040b7224 */ /* 0x000fe400078e020b */
[----:B------:R-:W-:Y:S02]  /*60b0*/  IMAD.MOV R14, RZ, RZ, -R14 ;  /* 0x000000ffff0e7224 */ /* 0x000fe400078e0a0e */
[----:B------:R-:W-:Y:S02]  /*60c0*/  @!P0 IMAD.MOV R15, RZ, RZ, -R15 ;  /* 0x000000ffff0f8224 */ /* 0x000fe400078e0a0f */
[----:B------:R-:W-:Y:S01]  /*60d0*/  @!P4 IMAD.MOV R8, RZ, RZ, -R8 ;  /* 0x000000ffff08c224 */ /* 0x000fe200078e0a08 */
[----:B------:R-:W-:Y:S01]  /*60e0*/  IABS R7, R44 ;  /* 0x0000002c00077213 */ /* 0x000fe20000000000 */
[----:B------:R-:W-:Y:S01]  /*60f0*/  @!P2 IMAD.IADD R12, R12, 0x1, -R4 ;  /* 0x000000010c0ca824 */ /* 0x000fe200078e0a04 */
[C---:B------:R-:W-:Y:S01]  /*6100*/  ISETP.GT.U32.AND P4, PT, R4.reuse, R11, PT ;  /* 0x0000000b0400720c */ /* 0x040fe20003f84070 */
[----:B------:R-:W-:-:S02]  /*6110*/  IMAD R10, R4, R14, R10 ;  /* 0x0000000e040a7224 */ /* 0x000fc400078e020a */
[----:B------:R-:W-:Y:S01]  /*6120*/  @!P5 IMAD.MOV R2, RZ, RZ, -R2 ;  /* 0x000000ffff02d224 */ /* 0x000fe200078e0a02 */
[----:B------:R-:W-:Y:S01]  /*6130*/  STL [R1+0x2b4], R26 ;  /* 0x0002b41a01007387 */ /* 0x000fe20000100800 */
[----:B------:R-:W-:Y:S01]  /*6140*/  ISETP.GT.U32.AND P6, PT, R4, R5, PT ;  /* 0x000000050400720c */ /* 0x000fe20003fc4070 */
[--C-:B------:R-:W-:Y:S02]  /*6150*/  @!P3 IMAD.IADD R6, R6, 0x1, -R4.reuse ;  /* 0x000000010606b824 */ /* 0x100fe400078e0a04 */
[----:B------:R-:W-:Y:S01]  /*6160*/  STL [R1+0x2b0], R15 ;  /* 0x0002b00f01007387 */ /* 0x000fe20000100800 */
[C---:B------:R-:W-:Y:S02]  /*6170*/  ISETP.GT.U32.AND P0, PT, R4.reuse, R12, PT ;  /* 0x0000000c0400720c */ /* 0x040fe40003f04070 */
[----:B------:R-:W-:Y:S01]  /*6180*/  ISETP.GT.U32.AND P3, PT, R4, R10, PT ;  /* 0x0000000a0400720c */ /* 0x000fe20003f64070 */
[----:B------:R-:W-:Y:S04]  /*6190*/  STL [R1+0x2ac], R8 ;  /* 0x0002ac0801007387 */ /* 0x000fe80000100800 */
[----:B------:R0:W-:Y:S01]  /*61a0*/  STL [R1+0x2a8], R2 ;  /* 0x0002a80201007387 */ /* 0x0001e20000100800 */
[----:B------:R-:W-:Y:S01]  /*61b0*/  ISETP.GE.AND P2, PT, R40, RZ, PT ;  /* 0x000000ff2800720c */ /* 0x000fe20003f46270 */
[----:B------:R-:W-:Y:S01]  /*61c0*/  @!P4 IMAD.IADD R11, R11, 0x1, -R4 ;  /* 0x000000010b0bc824 */ /* 0x000fe200078e0a04 */
[----:B------:R-:W-:Y:S01]  /*61d0*/  ISETP.GE.AND P1, PT, R39, RZ, PT ;  /* 0x000000ff2700720c */ /* 0x000fe20003f26270 */
[----:B0-----:R-:W-:-:S04]  /*61e0*/  IMAD.MOV.U32 R2, RZ, RZ, R7 ;  /* 0x000000ffff027224 */ /* 0x001fc800078e0007 */
[----:B------:R-:W-:-:S04]  /*61f0*/  IMAD.HI.U32 R8, R0, R2, RZ ;  /* 0x0000000200087227 */ /* 0x000fc800078e00ff */
[----:B------:R-:W-:Y:S02]  /*6200*/  IMAD.MOV R8, RZ, RZ, -R8 ;  /* 0x000000ffff087224 */ /* 0x000fe400078e0a08 */
[--C-:B------:R-:W-:Y:S02]  /*6210*/  @!P6 IMAD.IADD R5, R5, 0x1, -R4.reuse ;  /* 0x000000010505e824 */ /* 0x100fe400078e0a04 */
[--C-:B------:R-:W-:Y:S02]  /*6220*/  @!P0 IMAD.IADD R12, R12, 0x1, -R4.reuse ;  /* 0x000000010c0c8824 */ /* 0x100fe400078e0a04 */
[----:B------:R-:W-:Y:S01]  /*6230*/  @!P3 IMAD.IADD R10, R10, 0x1, -R4 ;  /* 0x000000010a0ab824 */ /* 0x000fe200078e0a04 */
[C---:B------:R-:W-:Y:S01]  /*6240*/  ISETP.GT.U32.AND P3, PT, R4.reuse, R11, PT ;  /* 0x0000000b0400720c */ /* 0x040fe20003f64070 */
[C---:B------:R-:W-:Y:S01]  /*6250*/  IMAD R2, R4.reuse, R8, R2 ;  /* 0x0000000804027224 */ /* 0x040fe200078e0202 */
[----:B------:R-:W-:Y:S01]  /*6260*/  ISETP.GT.U32.AND P6, PT, R4, R5, PT ;  /* 0x000000050400720c */ /* 0x000fe20003fc4070 */
[----:B------:R-:W-:-:S02]  /*6270*/  IMAD.MOV.U32 R13, RZ, RZ, R6 ;  /* 0x000000ffff0d7224 */ /* 0x000fc400078e0006 */
[----:B------:R-:W-:Y:S01]  /*6280*/  @!P2 IMAD.MOV R12, RZ, RZ, -R12 ;  /* 0x000000ffff0ca224 */ /* 0x000fe200078e0a0c */
[----:B------:R-:W-:Y:S01]  /*6290*/  ISETP.GT.U32.AND P2, PT, R4, R2, PT ;  /* 0x000000020400720c */ /* 0x000fe20003f44070 */
[----:B------:R-:W-:Y:S01]  /*62a0*/  @!P1 IMAD.MOV R13, RZ, RZ, -R13 ;  /* 0x000000ffff0d9224 */ /* 0x000fe200078e0a0d */
[----:B------:R-:W-:Y:S02]  /*62b0*/  ISETP.GE.AND P5, PT, R41, RZ, PT ;  /* 0x000000ff2900720c */ /* 0x000fe40003fa6270 */
[----:B------:R-:W-:Y:S02]  /*62c0*/  ISETP.GE.AND P0, PT, R42, RZ, PT ;  /* 0x000000ff2a00720c */ /* 0x000fe40003f06270 */
[----:B------:R-:W-:Y:S01]  /*62d0*/  ISETP.GT.U32.AND P1, PT, R4, R10, PT ;  /* 0x0000000a0400720c */ /* 0x000fe20003f24070 */
[--C-:B------:R-:W-:Y:S01]  /*62e0*/  @!P3 IMAD.IADD R11, R11, 0x1, -R4.reuse ;  /* 0x000000010b0bb824 */ /* 0x100fe200078e0a04 */
[----:B------:R-:W-:Y:S01]  /*62f0*/  IABS R7, R45 ;  /* 0x0000002d00077213 */ /* 0x000fe20000000000 */
[----:B------:R-:W-:Y:S01]  /*6300*/  @!P6 IMAD.IADD R5, R5, 0x1, -R4 ;  /* 0x000000010505e824 */ /* 0x000fe200078e0a04 */
[----:B------:R-:W-:Y:S01]  /*6310*/  STL [R1+0x2a4], R13 ;  /* 0x0002a40d01007387 */ /* 0x000fe20000100800 */
[----:B------:R-:W-:-:S02]  /*6320*/  ISETP.GE.AND P6, PT, R43, RZ, PT ;  /* 0x000000ff2b00720c */ /* 0x000fc40003fc6270 */
[----:B------:R-:W-:Y:S01]  /*6330*/  IMAD.HI.U32 R6, R0, R7, RZ ;  /* 0x0000000700067227 */ /* 0x000fe200078e00ff */
[----:B------:R0:W-:Y:S01]  /*6340*/  STL [R1+0x2a0], R12 ;  /* 0x0002a00c01007387 */ /* 0x0001e20000100800 */
[----:B------:R-:W-:Y:S02]  /*6350*/  IABS R9, R46 ;  /* 0x0000002e00097213 */ /* 0x000fe40000000000 */
[----:B------:R-:W-:Y:S02]  /*6360*/  @!P2 IMAD.IADD R2, R2, 0x1, -R4 ;  /* 0x000000010202a824 */ /* 0x000fe400078e0a04 */
[----:B------:R-:W-:Y:S02]  /*6370*/  @!P5 IMAD.MOV R5, RZ, RZ, -R5 ;  /* 0x000000ffff05d224 */ /* 0x000fe400078e0a05 */
[----:B0-----:R-:W-:Y:S02]  /*6380*/  IMAD.MOV.U32 R12, RZ, RZ, R11 ;  /* 0x000000ffff0c7224 */ /* 0x001fe400078e000b */
[----:B------:R-:W-:-:S02]  /*6390*/  IMAD.MOV R6, RZ, RZ, -R6 ;  /* 0x000000ffff067224 */ /* 0x000fc400078e0a06 */
[----:B------:R-:W-:Y:S02]  /*63a0*/  @!P1 IMAD.IADD R10, R10, 0x1, -R4 ;  /* 0x000000010a0a9824 */ /* 0x000fe400078e0a04 */
[----:B------:R-:W-:Y:S01]  /*63b0*/  @!P0 IMAD.MOV R12, RZ, RZ, -R12 ;  /* 0x000000ffff0c8224 */ /* 0x000fe200078e0a0c */
[----:B------:R-:W-:Y:S01]  /*63c0*/  ISETP.GT.U32.AND P0, PT, R4, R2, PT ;  /* 0x000000020400720c */ /* 0x000fe20003f04070 */
[----:B------:R-:W-:Y:S01]  /*63d0*/  IMAD.HI.U32 R8, R0, R9, RZ ;  /* 0x0000000900087227 */ /* 0x000fe200078e00ff */
[----:B------:R0:W-:Y:S03]  /*63e0*/  STL [R1+0x29c], R5 ;  /* 0x00029c0501007387 */ /* 0x0001e60000100800 */
[----:B------:R-:W-:Y:S02]  /*63f0*/  IMAD.MOV.U32 R14, RZ, RZ, R10 ;  /* 0x000000ffff0e7224 */ /* 0x000fe400078e000a */
[----:B------:R-:W-:-:S02]  /*6400*/  IMAD.MOV R8, RZ, RZ, -R8 ;  /* 0x000000ffff087224 */ /* 0x000fc400078e0a08 */
[C---:B0-----:R-:W-:Y:S01]  /*6410*/  IMAD R5, R4.reuse, R6, R7 ;  /* 0x0000000604057224 */ /* 0x041fe200078e0207 */
[----:B------:R-:W-:Y:S01]  /*6420*/  IABS R7, R47 ;  /* 0x0000002f00077213 */ /* 0x000fe20000000000 */
[----:B------:R-:W-:Y:S02]  /*6430*/  @!P6 IMAD.MOV R14, RZ, RZ, -R14 ;  /* 0x000000ffff0ee224 */ /* 0x000fe400078e0a0e */
[C---:B------:R-:W-:Y:S01]  /*6440*/  IMAD R9, R4.reuse, R8, R9 ;  /* 0x0000000804097224 */ /* 0x040fe200078e0209 */
[----:B------:R-:W-:Y:S01]  /*6450*/  ISETP.GT.U32.AND P6, PT, R4, R5, PT ;  /* 0x000000050400720c */ /* 0x000fe20003fc4070 */
[----:B------:R-:W-:-:S04]  /*6460*/  IMAD.HI.U32 R10, R0, R7, RZ ;  /* 0x00000007000a7227 */ /* 0x000fc800078e00ff */
[----:B------:R-:W-:Y:S02]  /*6470*/  IMAD.MOV R10, RZ, RZ, -R10 ;  /* 0x000000ffff0a7224 */ /* 0x000fe400078e0a0a */
[----:B------:R-:W-:Y:S01]  /*6480*/  @!P0 IMAD.IADD R2, R2, 0x1, -R4 ;  /* 0x0000000102028824 */ /* 0x000fe200078e0a04 */
[C---:B------:R-:W-:Y:S01]  /*6490*/  ISETP.GT.U32.AND P0, PT, R4.reuse, R9, PT ;  /* 0x000000090400720c */ /* 0x040fe20003f04070 */
[----:B------:R-:W-:-:S04]  /*64a0*/  IMAD R10, R4, R10, R7 ;  /* 0x0000000a040a7224 */ /* 0x000fc800078e0207 */
[----:B------:R-:W-:Y:S01]  /*64b0*/  @!P6 IMAD.IADD R5, R5, 0x1, -R4 ;  /* 0x000000010505e824 */ /* 0x000fe200078e0a04 */
[----:B------:R-:W-:Y:S01]  /*64c0*/  ISETP.GT.U32.AND P6, PT, R4, R10, PT ;  /* 0x0000000a0400720c */ /* 0x000fe20003fc4070 */
[----:B------:R0:W-:Y:S01]  /*64d0*/  STL [R1+0x298], R12 ;  /* 0x0002980c01007387 */ /* 0x0001e20000100800 */
[----:B------:R-:W-:-:S05]  /*64e0*/  ISETP.GE.AND P4, PT, R44, RZ, PT ;  /* 0x000000ff2c00720c */ /* 0x000fca0003f86270 */
[----:B------:R-:W-:Y:S01]  /*64f0*/  @!P0 IMAD.IADD R9, R9, 0x1, -R4 ;  /* 0x0000000109098824 */ /* 0x000fe200078e0a04 */
[----:B------:R-:W-:Y:S02]  /*6500*/  ISETP.GT.U32.AND P0, PT, R4, R5, PT ;  /* 0x000000050400720c */ /* 0x000fe40003f04070 */
[----:B0-----:R-:W-:Y:S02]  /*6510*/  IABS R12, R48 ;  /* 0x00000030000c7213 */ /* 0x001fe40000000000 */
[----:B------:R-:W-:-:S03]  /*6520*/  IABS R11, R49 ;  /* 0x00000031000b7213 */ /* 0x000fc60000000000 */
[----:B------:R-:W-:Y:S01]  /*6530*/  IMAD.HI.U32 R13, R0, R12, RZ ;  /* 0x0000000c000d7227 */ /* 0x000fe200078e00ff */
[----:B------:R-:W-:Y:S01]  /*6540*/  IABS R8, R50 ;  /* 0x0000003200087213 */ /* 0x000fe20000000000 */
[----:B------:R0:W-:Y:S01]  /*6550*/  STL [R1+0x64], R14 ;  /* 0x0000640e01007387 */ /* 0x0001e20000100800 */
[----:B------:R-:W-:Y:S01]  /*6560*/  ISETP.GE.AND P5, PT, R45, RZ, PT ;  /* 0x000000ff2d00720c */ /* 0x000fe20003fa6270 */
[----:B------:R-:W-:Y:S01]  /*6570*/  IMAD.MOV R13, RZ, RZ, -R13 ;  /* 0x000000ffff0d7224 */ /* 0x000fe200078e0a0d */
[----:B----4-:R-:W-:Y:S01]  /*6580*/  IABS R6, R58 ;  /* 0x0000003a00067213 */ /* 0x010fe20000000000 */
[----:B------:R-:W-:Y:S02]  /*6590*/  IMAD.MOV.U32 R15, RZ, RZ, R2 ;  /* 0x000000ffff0f7224 */ /* 0x000fe400078e0002 */
[----:B------:R-:W-:Y:S02]  /*65a0*/  @!P6 IMAD.IADD R10, R10, 0x1, -R4 ;  /* 0x000000010a0ae824 */ /* 0x000fe400078e0a04 */
[----:B------:R-:W-:-:S02]  /*65b0*/  IMAD R12, R4, R13, R12 ;  /* 0x0000000d040c7224 */ /* 0x000fc400078e020c */
[----:B0-----:R-:W-:Y:S01]  /*65c0*/  IMAD.HI.U32 R14, R0, R11, RZ ;  /* 0x0000000b000e7227 */ /* 0x001fe200078e00ff */
[----:B------:R-:W-:-:S03]  /*65d0*/  ISETP.GT.U32.AND P6, PT, R4, R10, PT ;  /* 0x0000000a0400720c */ /* 0x000fc60003fc4070 */
[----:B------:R-:W-:Y:S01]  /*65e0*/  @!P4 IMAD.MOV R15, RZ, RZ, -R15 ;  /* 0x000000ffff0fc224 */ /* 0x000fe200078e0a0f */
[----:B------:R-:W-:Y:S01]  /*65f0*/  ISETP.GT.U32.AND P4, PT, R4, R9, PT ;  /* 0x000000090400720c */ /* 0x000fe20003f84070 */
[----:B------:R-:W-:-:S04]  /*6600*/  IMAD.HI.U32 R13, R0, R8, RZ ;  /* 0x00000008000d7227 */ /* 0x000fc800078e00ff */
[----:B------:R-:W-:-:S04]  /*6610*/  IMAD.HI.U32 R7, R0, R6, RZ ;  /* 0x0000000600077227 */ /* 0x000fc800078e00ff */
[----:B------:R-:W-:Y:S02]  /*6620*/  IMAD.MOV R14, RZ, RZ, -R14 ;  /* 0x000000ffff0e7224 */ /* 0x000fe400078e0a0e */
[----:B------:R-:W-:Y:S02]  /*6630*/  @!P0 IMAD.IADD R5, R5, 0x1, -R4 ;  /* 0x0000000105058824 */ /* 0x000fe400078e0a04 */
[----:B------:R-:W-:Y:S01]  /*6640*/  IMAD.MOV R13, RZ, RZ, -R13 ;  /* 0x000000ffff0d7224 */ /* 0x000fe200078e0a0d */
[C---:B------:R-:W-:Y:S01]  /*6650*/  ISETP.GT.U32.AND P0, PT, R4.reuse, R12, PT ;  /* 0x0000000c0400720c */ /* 0x040fe20003f04070 */
[----:B------:R-:W-:Y:S02]  /*6660*/  IMAD.MOV R7, RZ, RZ, -R7 ;  /* 0x000000ffff077224 */ /* 0x000fe400078e0a07 */
[----:B------:R-:W-:Y:S02]  /*6670*/  IMAD R11, R4, R14, R11 ;  /* 0x0000000e040b7224 */ /* 0x000fe400078e020b */
[----:B------:R-:W-:-:S02]  /*6680*/  IMAD.MOV.U32 R26, RZ, RZ, R5 ;  /* 0x000000ffff1a7224 */ /* 0x000fc400078e0005 */
[C---:B------:R-:W-:Y:S01]  /*6690*/  IMAD R8, R4.reuse, R13, R8 ;  /* 0x0000000d04087224 */ /* 0x040fe200078e0208 */
[----:B------:R-:W-:Y:S01]  /*66a0*/  IABS R13, R60 ;  /* 0x0000003c000d7213 */ /* 0x000fe20000000000 */
[C---:B------:R-:W-:Y:S01]  /*66b0*/  IMAD R6, R4.reuse, R7, R6 ;  /* 0x0000000704067224 */ /* 0x040fe200078e0206 */
[----:B------:R-:W-:Y:S01]  /*66c0*/  IABS R7, R59 ;  /* 0x0000003b00077213 */ /* 0x000fe20000000000 */
[----:B------:R-:W-:Y:S01]  /*66d0*/  @!P5 IMAD.MOV R26, RZ, RZ, -R26 ;  /* 0x000000ffff1ad224 */ /* 0x000fe200078e0a1a */
[----:B------:R-:W-:Y:S01]  /*66e0*/  ISETP.GT.U32.AND P5, PT, R4, R11, PT ;  /* 0x0000000b0400720c */ /* 0x000fe20003fa4070 */
[--C-:B------:R-:W-:Y:S01]  /*66f0*/  @!P4 IMAD.IADD R9, R9, 0x1, -R4.reuse ;  /* 0x000000010909c824 */ /* 0x100fe200078e0a04 */
[----:B------:R-:W-:Y:S01]  /*6700*/  ISETP.GE.AND P1, PT, R47, RZ, PT ;  /* 0x000000ff2f00720c */ /* 0x000fe20003f26270 */
[----:B------:R-:W-:Y:S01]  /*6710*/  @!P6 IMAD.IADD R10, R10, 0x1, -R4 ;  /* 0x000000010a0ae824 */ /* 0x000fe200078e0a04 */
[----:B------:R0:W-:Y:S01]  /*6720*/  STL [R1+0x60], R15 ;  /* 0x0000600f01007387 */ /* 0x0001e20000100800 */
[----:B------:R-:W-:Y:S01]  /*6730*/  IMAD.HI.U32 R5, R0, R13, RZ ;  /* 0x0000000d00057227 */ /* 0x000fe200078e00ff */
[----:B------:R-:W-:-:S02]  /*6740*/  ISETP.GT.U32.AND P4, PT, R4, R8, PT ;  /* 0x000000080400720c */ /* 0x000fc40003f84070 */
[----:B------:R-:W-:Y:S01]  /*6750*/  ISETP.GT.U32.AND P6, PT, R4, R6, PT ;  /* 0x000000060400720c */ /* 0x000fe20003fc4070 */
[----:B------:R-:W-:Y:S01]  /*6760*/  IMAD.MOV R5, RZ, RZ, -R5 ;  /* 0x000000ffff057224 */ /* 0x000fe200078e0a05 */
[----:B------:R-:W-:Y:S01]  /*6770*/  ISETP.GE.AND P3, PT, R46, RZ, PT ;  /* 0x000000ff2e00720c */ /* 0x000fe20003f66270 */
[----:B0-----:R-:W-:-:S04]  /*6780*/  IMAD.HI.U32 R15, R0, R7, RZ ;  /* 0x00000007000f7227 */ /* 0x001fc800078e00ff */
[----:B------:R-:W-:Y:S02]  /*6790*/  IMAD.MOV R15, RZ, RZ, -R15 ;  /* 0x000000ffff0f7224 */ /* 0x000fe400078e0a0f */
[--C-:B------:R-:W-:Y:S02]  /*67a0*/  @!P0 IMAD.IADD R12, R12, 0x1, -R4.reuse ;  /* 0x000000010c0c8824 */ /* 0x100fe400078e0a04 */
[C---:B------:R-:W-:Y:S02]  /*67b0*/  IMAD R5, R4.reuse, R5, R13 ;  /* 0x0000000504057224 */ /* 0x040fe400078e020d */
[C---:B------:R-:W-:Y:S02]  /*67c0*/  IMAD R7, R4.reuse, R15, R7 ;  /* 0x0000000f04077224 */ /* 0x040fe400078e0207 */
[----:B------:R-:W-:Y:S01]  /*67d0*/  @!P5 IMAD.IADD R11, R11, 0x1, -R4 ;  /* 0x000000010b0bd824 */ /* 0x000fe200078e0a04 */
[----:B------:R-:W-:Y:S01]  /*67e0*/  ISETP.GT.U32.AND P5, PT, R4, R12, PT ;  /* 0x0000000c0400720c */ /* 0x000fe20003fa4070 */
[----:B------:R-:W-:Y:S01]  /*67f0*/  IMAD.MOV.U32 R13, RZ, RZ, R10 ;  /* 0x000000ffff0d7224 */ /* 0x000fe200078e000a */
[----:B------:R0:W-:Y:S01]  /*6800*/  STL [R1+0x5c], R26 ;  /* 0x00005c1a01007387 */ /* 0x0001e20000100800 */
[--C-:B------:R-:W-:Y:S01]  /*6810*/  @!P4 IMAD.IADD R8, R8, 0x1, -R4.reuse ;  /* 0x000000010808c824 */ /* 0x100fe200078e0a04 */
[----:B------:R-:W-:Y:S01]  /*6820*/  ISETP.GT.U32.AND P4, PT, R4, R11, PT ;  /* 0x0000000b0400720c */ /* 0x000fe20003f84070 */
[----:B------:R-:W-:-:S02]  /*6830*/  @!P6 IMAD.IADD R6, R6, 0x1, -R4 ;  /* 0x000000010606e824 */ /* 0x000fc400078e0a04 */
[----:B------:R-:W-:Y:S01]  /*6840*/  @!P1 IMAD.MOV R13, RZ, RZ, -R13 ;  /* 0x000000ffff0d9224 */ /* 0x000fe200078e0a0d */
[----:B------:R-:W-:Y:S01]  /*6850*/  ISETP.GT.U32.AND P1, PT, R4, R7, PT ;  /* 0x000000070400720c */ /* 0x000fe20003f24070 */
[----:B0-----:R-:W-:Y:S01]  /*6860*/  IMAD.MOV.U32 R26, RZ, RZ, R9 ;  /* 0x000000ffff1a7224 */ /* 0x001fe200078e0009 */
[----:B------:R-:W-:Y:S02]  /*6870*/  ISETP.GE.AND P2, PT, R48, RZ, PT ;  /* 0x000000ff3000720c */ /* 0x000fe40003f46270 */
[----:B------:R-:W-:Y:S01]  /*6880*/  IABS R2, R61 ;  /* 0x0000003d00027213 */ /* 0x000fe20000000000 */
[----:B------:R-:W-:Y:S01]  /*6890*/  @!P3 IMAD.MOV R26, RZ, RZ, -R26 ;  /* 0x000000ffff1ab224 */ /* 0x000fe200078e0a1a */
[C---:B------:R-:W-:Y:S02]  /*68a0*/  ISETP.GT.U32.AND P3, PT, R4.reuse, R6, PT ;  /* 0x000000060400720c */ /* 0x040fe40003f64070 */
[----:B------:R-:W-:Y:S01]  /*68b0*/  ISETP.GT.U32.AND P6, PT, R4, R8, PT ;  /* 0x000000080400720c */ /* 0x000fe20003fc4070 */
[----:B------:R-:W-:Y:S01]  /*68c0*/  IMAD.HI.U32 R14, R0, R2, RZ ;  /* 0x00000002000e7227 */ /* 0x000fe200078e00ff */
[----:B------:R-:W-:-:S03]  /*68d0*/  IABS R9, R25 ;  /* 0x0000001900097213 */ /* 0x000fc60000000000 */
[----:B------:R-:W-:Y:S01]  /*68e0*/  @!P5 IMAD.IADD R12, R12, 0x1, -R4 ;  /* 0x000000010c0cd824 */ /* 0x000fe200078e0a04 */
[----:B------:R-:W-:Y:S01]  /*68f0*/  ISETP.GT.U32.AND P5, PT, R4, R5, PT ;  /* 0x000000050400720c */ /* 0x000fe20003fa4070 */
[----:B------:R0:W-:Y:S01]  /*6900*/  STL [R1+0x38], R26 ;  /* 0x0000381a01007387 */ /* 0x0001e20000100800 */
[----:B------:R-:W-:Y:S01]  /*6910*/  IMAD.MOV R14, RZ, RZ, -R14 ;  /* 0x000000ffff0e7224 */ /* 0x000fe200078e0a0e */
[----:B------:R-:W-:Y:S01]  /*6920*/  ISETP.GE.AND P0, PT, R49, RZ, PT ;  /* 0x000000ff3100720c */ /* 0x000fe20003f06270 */
[--C-:B------:R-:W-:Y:S01]  /*6930*/  @!P4 IMAD.IADD R11, R11, 0x1, -R4.reuse ;  /* 0x000000010b0bc824 */ /* 0x100fe200078e0a04 */
[----:B------:R1:W-:Y:S01]  /*6940*/  STL [R1+0x30], R13 ;  /* 0x0000300d01007387 */ /* 0x0003e20000100800 */
[----:B------:R-:W-:Y:S01]  /*6950*/  @!P1 IMAD.IADD R7, R7, 0x1, -R4 ;  /* 0x0000000107079824 */ /* 0x000fe200078e0a04 */
[----:B------:R-:W-:Y:S02]  /*6960*/  IABS R10, R24 ;  /* 0x00000018000a7213 */ /* 0x000fe40000000000 */
[----:B------:R-:W-:Y:S01]  /*6970*/  ISETP.GE.AND P4, PT, R50, RZ, PT ;  /* 0x000000ff3200720c */ /* 0x000fe20003f86270 */
[----:B0-----:R-:W-:-:S02]  /*6980*/  IMAD.MOV.U32 R26, RZ, RZ, R12 ;  /* 0x000000ffff1a7224 */ /* 0x001fc400078e000c */
[----:B-1----:R-:W-:-:S04]  /*6990*/  IMAD.HI.U32 R13, R0, R9, RZ ;  /* 0x00000009000d7227 */ /* 0x002fc800078e00ff */
[----:B------:R-:W-:Y:S02]  /*69a0*/  IMAD R2, R4, R14, R2 ;  /* 0x0000000e04027224 */ /* 0x000fe400078e0202 */
[----:B------:R-:W-:Y:S01]  /*69b0*/  @!P3 IMAD.IADD R6, R6, 0x1, -R4 ;  /* 0x000000010606b824 */ /* 0x000fe200078e0a04 */
[----:B------:R-:W-:Y:S01]  /*69c0*/  ISETP.GE.AND P3, PT, R58, RZ, PT ;  /* 0x000000ff3a00720c */ /* 0x000fe20003f66270 */
[----:B------:R-:W-:Y:S01]  /*69d0*/  @!P2 IMAD.MOV R26, RZ, RZ, -R26 ;  /* 0x000000ffff1aa224 */ /* 0x000fe200078e0a1a */
[----:B------:R-:W-:Y:S01]  /*69e0*/  ISETP.GT.U32.AND P2, PT, R4, R7, PT ;  /* 0x000000070400720c */ /* 0x000fe20003f44070 */
[----:B------:R-:W-:Y:S02]  /*69f0*/  IMAD.MOV R14, RZ, RZ, -R13 ;  /* 0x000000ffff0e7224 */ /* 0x000fe400078e0a0d */
[----:B------:R-:W-:Y:S02]  /*6a00*/  @!P6 IMAD.IADD R8, R8, 0x1, -R4 ;  /* 0x000000010808e824 */ /* 0x000fe400078e0a04 */
[----:B------:R-:W-:Y:S01]  /*6a10*/  IMAD.HI.U32 R13, R0, R10, RZ ;  /* 0x0000000a000d7227 */ /* 0x000fe200078e00ff */
[----:B------:R-:W-:-:S03]  /*6a20*/  ISETP.GT.U32.AND P6, PT, R4, R2, PT ;  /* 0x000000020400720c */ /* 0x000fc60003fc4070 */
[----:B------:R-:W-:Y:S02]  /*6a30*/  IMAD.MOV.U32 R15, RZ, RZ, R11 ;  /* 0x000000ffff0f7224 */ /* 0x000fe400078e000b */
[----:B------:R-:W-:Y:S02]  /*6a40*/  @!P5 IMAD.IADD R5, R5, 0x1, -R4 ;  /* 0x000000010505d824 */ /* 0x000fe400078e0a04 */
[C---:B------:R-:W-:Y:S02]  /*6a50*/  IMAD R9, R4.reuse, R14, R9 ;  /* 0x0000000e04097224 */ /* 0x040fe400078e0209 */
[----:B------:R-:W-:Y:S02]  /*6a60*/  IMAD.MOV R13, RZ, RZ, -R13 ;  /* 0x000000ffff0d7224 */ /* 0x000fe400078e0a0d */
[----:B------:R-:W-:Y:S01]  /*6a70*/  IMAD.MOV.U32 R11, RZ, RZ, R8 ;  /* 0x000000ffff0b7224 */ /* 0x000fe200078e0008 */
[----:B------:R-:W-:Y:S01]  /*6a80*/  ISETP.GE.AND P1, PT, R59, RZ, PT ;  /* 0x000000ff3b00720c */ /* 0x000fe20003f26270 */
[----:B------:R-:W-:Y:S01]  /*6a90*/  @!P0 IMAD.MOV R15, RZ, RZ, -R15 ;  /* 0x000000ffff0f8224 */ /* 0x000fe200078e0a0f */
[C---:B------:R-:W-:Y:S01]  /*6aa0*/  ISETP.GT.U32.AND P0, PT, R4.reuse, R5, PT ;  /* 0x000000050400720c */ /* 0x040fe20003f04070 */
[----:B------:R-:W-:Y:S01]  /*6ab0*/  @!P4 IMAD.MOV R11, RZ, RZ, -R11 ;  /* 0x000000ffff0bc224 */ /* 0x000fe200078e0a0b */
[C---:B------:R-:W-:Y:S01]  /*6ac0*/  ISETP.GT.U32.AND P4, PT, R4.reuse, R9, PT ;  /* 0x000000090400720c */ /* 0x040fe20003f84070 */
[----:B------:R-:W-:Y:S01]  /*6ad0*/  IMAD R10, R4, R13, R10 ;  /* 0x0000000d040a7224 */ /* 0x000fe200078e020a */
[----:B------:R-:W-:Y:S01]  /*6ae0*/  IABS R8, R23 ;  /* 0x0000001700087213 */ /* 0x000fe20000000000 */
[----:B------:R-:W-:-:S02]  /*6af0*/  @!P3 IMAD.MOV R6, RZ, RZ, -R6 ;  /* 0x000000ffff06b224 */ /* 0x000fc400078e0a06 */
[--C-:B------:R-:W-:Y:S01]  /*6b00*/  @!P2 IMAD.IADD R7, R7, 0x1, -R4.reuse ;  /* 0x000000010707a824 */ /* 0x100fe200078e0a04 */
[----:B------:R-:W-:Y:S01]  /*6b10*/  ISETP.GT.U32.AND P2, PT, R4, R10, PT ;  /* 0x0000000a0400720c */ /* 0x000fe20003f44070 */
[----:B------:R-:W-:Y:S01]  /*6b20*/  STL [R1+0x2c], R26 ;  /* 0x00002c1a01007387 */ /* 0x000fe20000100800 */
[----:B------:R-:W-:Y:S01]  /*6b30*/  @!P6 IMAD.IADD R2, R2, 0x1, -R4 ;  /* 0x000000010202e824 */ /* 0x000fe200078e0a04 */
[----:B------:R-:W-:Y:S02]  /*6b40*/  ISETP.GE.AND P5, PT, R60, RZ, PT ;  /* 0x000000ff3c00720c */ /* 0x000fe40003fa6270 */
[----:B------:R-:W-:Y:S04]  /*6b50*/  STL [R1+0x1c], R15 ;  /* 0x00001c0f01007387 */ /* 0x000fe80000100800 */
[----:B------:R-:W-:Y:S01]  /*6b60*/  STL [R1+0x18], R11 ;  /* 0x0000180b01007387 */ /* 0x000fe20000100800 */
[----:B------:R-:W-:-:S03]  /*6b70*/  @!P1 IMAD.MOV R7, RZ, RZ, -R7 ;  /* 0x000000ffff079224 */ /* 0x000fc600078e0a07 */
[----:B------:R0:W-:Y:S01]  /*6b80*/  STL [R1+0x14], R6 ;  /* 0x0000140601007387 */ /* 0x0001e20000100800 */
[----:B------:R-:W-:Y:S01]  /*6b90*/  ISETP.GT.U32.AND P6, PT, R4, R2, PT ;  /* 0x000000020400720c */ /* 0x000fe20003fc4070 */
[--C-:B------:R-:W-:Y:S02]  /*6ba0*/  @!P0 IMAD.IADD R5, R5, 0x1, -R4.reuse ;  /* 0x0000000105058824 */ /* 0x100fe400078e0a04 */
[----:B------:R-:W-:Y:S02]  /*6bb0*/  @!P4 IMAD.IADD R9, R9, 0x1, -R4 ;  /* 0x000000010909c824 */ /* 0x000fe400078e0a04 */
[----:B0-----:R-:W-:Y:S01]  /*6bc0*/  IMAD.HI.U32 R6, R0, R8, RZ ;  /* 0x0000000800067227 */ /* 0x001fe200078e00ff */
[----:B------:R-:W-:-:S03]  /*6bd0*/  ISETP.GE.AND P3, PT, R61, RZ, PT ;  /* 0x000000ff3d00720c */ /* 0x000fc60003f66270 */
[----:B------:R-:W-:Y:S01]  /*6be0*/  IMAD.MOV R6, RZ, RZ, -R6 ;  /* 0x000000ffff067224 */ /* 0x000fe200078e0a06 */
[----:B------:R0:W-:Y:S01]  /*6bf0*/  STL [R1+0x10], R7 ;  /* 0x0000100701007387 */ /* 0x0001e20000100800 */
[----:B------:R-:W-:Y:S01]  /*6c00*/  @!P2 IMAD.IADD R10, R10, 0x1, -R4 ;  /* 0x000000010a0aa824 */ /* 0x000fe200078e0a04 */
[C---:B------:R-:W-:Y:S01]  /*6c10*/  ISETP.GT.U32.AND P2, PT, R4.reuse, R9, PT ;  /* 0x000000090400720c */ /* 0x040fe20003f44070 */
[----:B------:R-:W-:Y:S02]  /*6c20*/  IMAD R61, R4, R6, R8 ;  /* 0x00000006043d7224 */ /* 0x000fe400078e0208 */
[----:B0-----:R-:W-:-:S04]  /*6c30*/  IMAD.MOV.U32 R7, RZ, RZ, R5 ;  /* 0x000000ffff077224 */ /* 0x001fc800078e0005 */
[----:B------:R-:W-:Y:S01]  /*6c40*/  @!P5 IMAD.MOV R7, RZ, RZ, -R7 ;  /* 0x000000ffff07d224 */ /* 0x000fe200078e0a07 */
[----:B------:R-:W-:Y:S01]  /*6c50*/  ISETP.GT.U32.AND P5, PT, R4, R61, PT ;  /* 0x0000003d0400720c */ /* 0x000fe20003fa4070 */
[----:B------:R-:W-:Y:S01]  /*6c60*/  @!P6 IMAD.IADD R2, R2, 0x1, -R4 ;  /* 0x000000010202e824 */ /* 0x000fe200078e0a04 */
[----:B------:R-:W-:Y:S02]  /*6c70*/  ISETP.GE.AND P0, PT, R25, RZ, PT ;  /* 0x000000ff1900720c */ /* 0x000fe40003f06270 */
[----:B------:R-:W-:Y:S01]  /*6c80*/  ISETP.GT.U32.AND P1, PT, R4, R10, PT ;  /* 0x0000000a0400720c */ /* 0x000fe20003f24070 */
[----:B------:R-:W-:Y:S01]  /*6c90*/  @!P3 IMAD.MOV R2, RZ, RZ, -R2 ;  /* 0x000000ffff02b224 */ /* 0x000fe200078e0a02 */
[----:B------:R-:W-:Y:S01]  /*6ca0*/  IABS R60, R22 ;  /* 0x00000016003c7213 */ /* 0x000fe20000000000 */
[----:B------:R-:W-:Y:S01]  /*6cb0*/  @!P2 IMAD.IADD R9, R9, 0x1, -R4 ;  /* 0x000000010909a824 */ /* 0x000fe200078e0a04 */
[----:B------:R-:W-:Y:S01]  /*6cc0*/  STL [R1+0xc], R7 ;  /* 0x00000c0701007387 */ /* 0x000fe20000100800 */
[----:B------:R-:W-:-:S03]  /*6cd0*/  ISETP.GE.AND P6, PT, R24, RZ, PT ;  /* 0x000000ff1800720c */ /* 0x000fc60003fc6270 */
[----:B------:R0:W-:Y:S01]  /*6ce0*/  STL [R1+0x8], R2 ;  /* 0x0000080201007387 */ /* 0x0001e20000100800 */
[----:B------:R-:W-:Y:S01]  /*6cf0*/  @!P5 IMAD.IADD R61, R61, 0x1, -R4 ;  /* 0x000000013d3dd824 */ /* 0x000fe200078e0a04 */
[----:B------:R-:W-:Y:S01]  /*6d00*/  IABS R59, R21 ;  /* 0x00000015003b7213 */ /* 0x000fe20000000000 */
[----:B------:R-:W-:-:S04]  /*6d10*/  IMAD.HI.U32 R6, R0, R60, RZ ;  /* 0x0000003c00067227 */ /* 0x000fc800078e00ff */
[----:B0-----:R-:W-:Y:S02]  /*6d20*/  IMAD.MOV.U32 R2, RZ, RZ, R9 ;  /* 0x000000ffff027224 */ /* 0x001fe400078e0009 */
[----:B------:R-:W-:-:S04]  /*6d30*/  IMAD.HI.U32 R5, R0, R59, RZ ;  /* 0x0000003b00057227 */ /* 0x000fc800078e00ff */
[----:B------:R-:W-:Y:S01]  /*6d40*/  @!P0 IMAD.MOV R2, RZ, RZ, -R2 ;  /* 0x000000ffff028224 */ /* 0x000fe200078e0a02 */
[----:B------:R-:W-:Y:S01]  /*6d50*/  ISETP.GT.U32.AND P0, PT, R4, R61, PT ;  /* 0x0000003d0400720c */ /* 0x000fe20003f04070 */
[----:B------:R-:W-:Y:S02]  /*6d60*/  IMAD.MOV R6, RZ, RZ, -R6 ;  /* 0x000000ffff067224 */ /* 0x000fe400078e0a06 */
[----:B------:R-:W-:Y:S02]  /*6d70*/  @!P1 IMAD.IADD R10, R10, 0x1, -R4 ;  /* 0x000000010a0a9824 */ /* 0x000fe400078e0a04 */
[----:B------:R-:W-:Y:S02]  /*6d80*/  IMAD.MOV R5, RZ, RZ, -R5 ;  /* 0x000000ffff057224 */ /* 0x000fe400078e0a05 */
[C---:B------:R-:W-:Y:S02]  /*6d90*/  IMAD R60, R4.reuse, R6, R60 ;  /* 0x00000006043c7224 */ /* 0x040fe400078e023c */
[----:B------:R-:W-:Y:S01]  /*6da0*/  IMAD.MOV.U32 R7, RZ, RZ, R10 ;  /* 0x000000ffff077224 */ /* 0x000fe200078e000a */
[----:B------:R-:W-:Y:S01]  /*6db0*/  IABS R58, R20 ;  /* 0x00000014003a7213 */ /* 0x000fe20000000000 */
[----:B------:R-:W-:-:S02]  /*6dc0*/  IMAD R59, R4, R5, R59 ;  /* 0x00000005043b7224 */ /* 0x000fc400078e023b */
[----:B------:R-:W-:Y:S01]  /*6dd0*/  @!P6 IMAD.MOV R7, RZ, RZ, -R7 ;  /* 0x000000ffff07e224 */ /* 0x000fe200078e0a07 */
[----:B------:R-:W-:Y:S01]  /*6de0*/  ISETP.GT.U32.AND P6, PT, R4, R60, PT ;  /* 0x0000003c0400720c */ /* 0x000fe20003fc4070 */
[----:B------:R-:W-:Y:S01]  /*6df0*/  @!P0 IMAD.IADD R61, R61, 0x1, -R4 ;  /* 0x000000013d3d8824 */ /* 0x000fe200078e0a04 */
[----:B------:R-:W-:Y:S01]  /*6e00*/  IABS R5, R16 ;  /* 0x0000001000057213 */ /* 0x000fe20000000000 */
[----:B------:R-:W-:Y:S01]  /*6e10*/  IMAD.HI.U32 R6, R0, R58, RZ ;  /* 0x0000003a00067227 */ /* 0x000fe200078e00ff */
[----:B------:R-:W-:-:S03]  /*6e20*/  ISETP.GT.U32.AND P0, PT, R4, R59, PT ;  /* 0x0000003b0400720c */ /* 0x000fc60003f04070 */
[----:B------:R-:W-:Y:S02]  /*6e30*/  IMAD.MOV.U32 R10, RZ, RZ, R5 ;  /* 0x000000ffff0a7224 */ /* 0x000fe400078e0005 */
[----:B------:R-:W-:Y:S01]  /*6e40*/  IMAD.MOV R5, RZ, RZ, -R6 ;  /* 0x000000ffff057224 */ /* 0x000fe200078e0a06 */
[----:B------:R-:W-:-:S03]  /*6e50*/  ISETP.GE.AND P4, PT, R23, RZ, PT ;  /* 0x000000ff1700720c */ /* 0x000fc60003f86270 */
[----:B------:R-:W-:Y:S02]  /*6e60*/  IMAD R58, R4, R5, R58 ;  /* 0x00000005043a7224 */ /* 0x000fe400078e023a */
[--C-:B------:R-:W-:Y:S01]  /*6e70*/  @!P6 IMAD.IADD R60, R60, 0x1, -R4.reuse ;  /* 0x000000013c3ce824 */ /* 0x100fe200078e0a04 */
[----:B------:R-:W-:Y:S01]  /*6e80*/  ISETP.GE.AND P5, PT, R57, RZ, PT ;  /* 0x000000ff3900720c */ /* 0x000fe20003fa6270 */
[----:B------:R-:W-:Y:S01]  /*6e90*/  @!P0 IMAD.IADD R59, R59, 0x1, -R4 ;  /* 0x000000013b3b8824 */ /* 0x000fe200078e0a04 */
[----:B------:R-:W-:Y:S02]  /*6ea0*/  IABS R57, R57 ;  /* 0x0000003900397213 */ /* 0x000fe40000000000 */
[C---:B------:R-:W-:Y:S02]  /*6eb0*/  ISETP.GT.U32.AND P6, PT, R4.reuse, R58, PT ;  /* 0x0000003a0400720c */ /* 0x040fe40003fc4070 */
[----:B------:R-:W-:Y:S01]  /*6ec0*/  ISETP.GT.U32.AND P0, PT, R4, R60, PT ;  /* 0x0000003c0400720c */ /* 0x000fe20003f04070 */
[----:B------:R0:W-:Y:S01]  /*6ed0*/  STL [R1+0x4], R2 ;  /* 0x0000040201007387 */ /* 0x0001e20000100800 */
[----:B------:R-:W-:Y:S01]  /*6ee0*/  ISETP.GE.AND P3, PT, R22, RZ, PT ;  /* 0x000000ff1600720c */ /* 0x000fe20003f66270 */
[----:B------:R-:W-:Y:S01]  /*6ef0*/  IMAD.HI.U32 R6, R0, R10, RZ ;  /* 0x0000000a00067227 */ /* 0x000fe200078e00ff */
[----:B-----5:R-:W-:-:S03]  /*6f00*/  IABS R11, R19 ;  /* 0x00000013000b7213 */ /* 0x020fc60000000000 */
[----:B------:R-:W-:Y:S01]  /*6f10*/  @!P4 IMAD.MOV R61, RZ, RZ, -R61 ;  /* 0x000000ffff3dc224 */ /* 0x000fe200078e0a3d */
[----:B------:R-:W-:Y:S01]  /*6f20*/  ISETP.GT.U32.AND P4, PT, R4, R59, PT ;  /* 0x0000003b0400720c */ /* 0x000fe20003f84070 */
[----:B0-----:R-:W-:-:S04]  /*6f30*/  IMAD.HI.U32 R2, R0, R57, RZ ;  /* 0x0000003900027227 */ /* 0x001fc800078e00ff */
[----:B------:R-:W-:Y:S02]  /*6f40*/  IMAD.MOV R2, RZ, RZ, -R2 ;  /* 0x000000ffff027224 */ /* 0x000fe400078e0a02 */
[----:B------:R-:W-:-:S04]  /*6f50*/  IMAD.HI.U32 R5, R0, R11, RZ ;  /* 0x0000000b00057227 */ /* 0x000fc800078e00ff */
[----:B------:R-:W-:Y:S01]  /*6f60*/  IMAD.MOV R6, RZ, RZ, -R6 ;  /* 0x000000ffff067224 */ /* 0x000fe200078e0a06 */
[----:B------:R-:W-:Y:S01]  /*6f70*/  IABS R12, R18 ;  /* 0x00000012000c7213 */ /* 0x000fe20000000000 */
[C---:B------:R-:W-:Y:S02]  /*6f80*/  IMAD R57, R4.reuse, R2, R57 ;  /* 0x0000000204397224 */ /* 0x040fe400078e0239 */
[----:B------:R-:W-:Y:S02]  /*6f90*/  IMAD.MOV R5, RZ, RZ, -R5 ;  /* 0x000000ffff057224 */ /* 0x000fe400078e0a05 */
[----:B------:R-:W-:Y:S02]  /*6fa0*/  IMAD R10, R4, R6, R10 ;  /* 0x00000006040a7224 */ /* 0x000fe400078e020a */
[--C-:B------:R-:W-:Y:S02]  /*6fb0*/  @!P6 IMAD.IADD R58, R58, 0x1, -R4.reuse ;  /* 0x000000013a3ae824 */ /* 0x100fe400078e0a04 */
[----:B------:R-:W-:Y:S01]  /*6fc0*/  @!P0 IMAD.IADD R60, R60, 0x1, -R4 ;  /* 0x000000013c3c8824 */ /* 0x000fe200078e0a04 */
[----:B------:R-:W-:Y:S01]  /*6fd0*/  IABS R13, R17 ;  /* 0x00000011000d7213 */ /* 0x000fe20000000000 */
[C---:B------:R-:W-:Y:S01]  /*6fe0*/  IMAD R11, R4.reuse, R5, R11 ;  /* 0x00000005040b7224 */ /* 0x040fe200078e020b */
[C---:B------:R-:W-:Y:S01]  /*6ff0*/  ISETP.GT.U32.AND P6, PT, R4.reuse, R58, PT ;  /* 0x0000003a0400720c */ /* 0x040fe20003fc4070 */
[----:B------:R-:W-:Y:S01]  /*7000*/  @!P3 IMAD.MOV R60, RZ, RZ, -R60 ;  /* 0x000000ffff3cb224 */ /* 0x000fe200078e0a3c */
[----:B------:R-:W-:Y:S01]  /*7010*/  ISETP.GT.U32.AND P0, PT, R4, R57, PT ;  /* 0x000000390400720c */ /* 0x000fe20003f04070 */
[----:B------:R-:W-:Y:S01]  /*7020*/  IMAD.HI.U32 R2, R0, R12, RZ ;  /* 0x0000000c00027227 */ /* 0x000fe200078e00ff */
[----:B------:R-:W-:-:S02]  /*7030*/  ISETP.GT.U32.AND P3, PT, R4, R10, PT ;  /* 0x0000000a0400720c */ /* 0x000fc40003f64070 */
[----:B------:R-:W-:Y:S01]  /*7040*/  ISETP.GE.AND P1, PT, R20, RZ, PT ;  /* 0x000000ff1400720c */ /* 0x000fe20003f26270 */
[----:B------:R-:W-:Y:S01]  /*7050*/  @!P4 IMAD.IADD R59, R59, 0x1, -R4 ;  /* 0x000000013b3bc824 */ /* 0x000fe200078e0a04 */
[----:B------:R-:W-:Y:S01]  /*7060*/  ISETP.GT.U32.AND P4, PT, R4, R11, PT ;  /* 0x0000000b0400720c */ /* 0x000fe20003f84070 */
[----:B------:R-:W-:Y:S02]  /*7070*/  IMAD.MOV R2, RZ, RZ, -R2 ;  /* 0x000000ffff027224 */ /* 0x000fe400078e0a02 */
[----:B------:R-:W-:-:S04]  /*7080*/  IMAD.HI.U32 R6, R0, R13, RZ ;  /* 0x0000000d00067227 */ /* 0x000fc800078e00ff */
[----:B------:R-:W-:Y:S02]  /*7090*/  IMAD R12, R4, R2, R12 ;  /* 0x00000002040c7224 */ /* 0x000fe400078e020c */
[----:B------:R-:W-:Y:S02]  /*70a0*/  IMAD.MOV R6, RZ, RZ, -R6 ;  /* 0x000000ffff067224 */ /* 0x000fe400078e0a06 */
[--C-:B------:R-:W-:Y:S01]  /*70b0*/  @!P6 IMAD.IADD R58, R58, 0x1, -R4.reuse ;  /* 0x000000013a3ae824 */ /* 0x100fe200078e0a04 */
[C---:B------:R-:W-:Y:S01]  /*70c0*/  ISETP.GT.U32.AND P6, PT, R4.reuse, R12, PT ;  /* 0x0000000c0400720c */ /* 0x040fe20003fc4070 */
[--C-:B------:R-:W-:Y:S02]  /*70d0*/  @!P0 IMAD.IADD R57, R57, 0x1, -R4.reuse ;  /* 0x0000000139398824 */ /* 0x100fe400078e0a04 */
[----:B------:R-:W-:Y:S02]  /*70e0*/  IMAD R13, R4, R6, R13 ;  /* 0x00000006040d7224 */ /* 0x000fe400078e020d */
[--C-:B------:R-:W-:Y:S01]  /*70f0*/  @!P3 IMAD.IADD R10, R10, 0x1, -R4.reuse ;  /* 0x000000010a0ab824 */ /* 0x100fe200078e0a04 */
[----:B------:R-:W-:Y:S01]  /*7100*/  IABS R14, R54 ;  /* 0x00000036000e7213 */ /* 0x000fe20000000000 */
[----:B------:R-:W-:Y:S01]  /*7110*/  @!P4 IMAD.IADD R11, R11, 0x1, -R4 ;  /* 0x000000010b0bc824 */ /* 0x000fe200078e0a04 */
[----:B------:R-:W-:Y:S01]  /*7120*/  IABS R15, R53 ;  /* 0x00000035000f7213 */ /* 0x000fe20000000000 */
[----:B------:R-:W-:Y:S01]  /*7130*/  @!P1 IMAD.MOV R58, RZ, RZ, -R58 ;  /* 0x000000ffff3a9224 */ /* 0x000fe200078e0a3a */
[----:B------:R-:W-:-:S02]  /*7140*/  ISETP.GT.U32.AND P3, PT, R4, R57, PT ;  /* 0x000000390400720c */ /* 0x000fc40003f64070 */
[C---:B------:R-:W-:Y:S02]  /*7150*/  ISETP.GT.U32.AND P4, PT, R4.reuse, R10, PT ;  /* 0x0000000a0400720c */ /* 0x040fe40003f84070 */
[----:B------:R-:W-:Y:S02]  /*7160*/  ISETP.GT.U32.AND P1, PT, R4, R13, PT ;  /* 0x0000000d0400720c */ /* 0x000fe40003f24070 */
[----:B------:R-:W-:Y:S01]  /*7170*/  ISETP.GE.AND P2, PT, R21, RZ, PT ;  /* 0x000000ff1500720c */ /* 0x000fe20003f46270 */
[----:B------:R-:W-:Y:S01]  /*7180*/  IMAD.HI.U32 R5, R0, R14, RZ ;  /* 0x0000000e00057227 */ /* 0x000fe200078e00ff */
[----:B------:R-:W-:-:S03]  /*7190*/  ISETP.GE.AND P0, PT, R16, RZ, PT ;  /* 0x000000ff1000720c */ /* 0x000fc60003f06270 */
[----:B------:R-:W-:Y:S01]  /*71a0*/  IMAD.HI.U32 R2, R0, R15, RZ ;  /* 0x0000000f00027227 */ /* 0x000fe200078e00ff */
[----:B------:R-:W-:-:S03]  /*71b0*/  IABS R16, R52 ;  /* 0x0000003400107213 */ /* 0x000fc60000000000 */
[----:B------:R-:W-:Y:S02]  /*71c0*/  IMAD.MOV R5, RZ, RZ, -R5 ;  /* 0x000000ffff057224 */ /* 0x000fe400078e0a05 */
[----:B------:R-:W-:Y:S02]  /*71d0*/  IMAD.MOV R2, RZ, RZ, -R2 ;  /* 0x000000ffff027224 */ /* 0x000fe400078e0a02 */
[----:B------:R-:W-:Y:S01]  /*71e0*/  @!P6 IMAD.IADD R12, R12, 0x1, -R4 ;  /* 0x000000010c0ce824 */ /* 0x000fe200078e0a04 */
[C---:B------:R-:W-:Y:S01]  /*71f0*/  ISETP.GT.U32.AND P6, PT, R4.reuse, R11, PT ;  /* 0x0000000b0400720c */ /* 0x040fe20003fc4070 */
[C---:B------:R-:W-:Y:S02]  /*7200*/  IMAD R14, R4.reuse, R5, R14 ;  /* 0x00000005040e7224 */ /* 0x040fe400078e020e */
[----:B------:R-:W-:Y:S01]  /*7210*/  IMAD R15, R4, R2, R15 ;  /* 0x00000002040f7224 */ /* 0x000fe200078e020f */
[----:B------:R-:W-:Y:S01]  /*7220*/  IABS R2, R31 ;  /* 0x0000001f00027213 */ /* 0x000fe20000000000 */
[----:B------:R-:W-:-:S02]  /*7230*/  @!P3 IMAD.IADD R57, R57, 0x1, -R4 ;  /* 0x000000013939b824 */ /* 0x000fc400078e0a04 */
[--C-:B------:R-:W-:Y:S01]  /*7240*/  @!P4 IMAD.IADD R10, R10, 0x1, -R4.reuse ;  /* 0x000000010a0ac824 */ /* 0x100fe200078e0a04 */
[----:B------:R-:W-:Y:S01]  /*7250*/  ISETP.GE.AND P4, PT, R19, RZ, PT ;  /* 0x000000ff1300720c */ /* 0x000fe20003f86270 */
[----:B------:R-:W-:Y:S02]  /*7260*/  @!P1 IMAD.IADD R13, R13, 0x1, -R4 ;  /* 0x000000010d0d9824 */ /* 0x000fe400078e0a04 */
[----:B------:R-:W-:Y:S01]  /*7270*/  IMAD.HI.U32 R5, R0, R16, RZ ;  /* 0x0000001000057227 */ /* 0x000fe200078e00ff */
[----:B------:R-:W-:-:S03]  /*7280*/  ISETP.GT.U32.AND P3, PT, R4, R14, PT ;  /* 0x0000000e0400720c */ /* 0x000fc60003f64070 */
[----:B------:R-:W-:Y:S01]  /*7290*/  @!P2 IMAD.MOV R59, RZ, RZ, -R59 ;  /* 0x000000ffff3ba224 */ /* 0x000fe200078e0a3b */
[C---:B------:R-:W-:Y:S01]  /*72a0*/  ISETP.GT.U32.AND P2, PT, R4.reuse, R12, PT ;  /* 0x0000000c0400720c */ /* 0x040fe20003f44070 */
[----:B------:R-:W-:Y:S01]  /*72b0*/  @!P5 IMAD.MOV R57, RZ, RZ, -R57 ;  /* 0x000000ffff39d224 */ /* 0x000fe200078e0a39 */
[----:B------:R-:W-:Y:S01]  /*72c0*/  ISETP.GT.U32.AND P5, PT, R4, R13, PT ;  /* 0x0000000d0400720c */ /* 0x000fe20003fa4070 */
[----:B------:R-:W-:Y:S02]  /*72d0*/  IMAD.MOV R6, RZ, RZ, -R5 ;  /* 0x000000ffff067224 */ /* 0x000fe400078e0a05 */
[----:B------:R-:W-:-:S04]  /*72e0*/  IMAD.HI.U32 R5, R0, R2, RZ ;  /* 0x0000000200057227 */ /* 0x000fc800078e00ff */
[----:B------:R-:W-:Y:S02]  /*72f0*/  @!P6 IMAD.IADD R11, R11, 0x1, -R4 ;  /* 0x000000010b0be824 */ /* 0x000fe400078e0a04 */
[C---:B------:R-:W-:Y:S02]  /*7300*/  IMAD R16, R4.reuse, R6, R16 ;  /* 0x0000000604107224 */ /* 0x040fe400078e0210 */
[----:B------:R-:W-:Y:S01]  /*7310*/  IMAD.MOV R5, RZ, RZ, -R5 ;  /* 0x000000ffff057224 */ /* 0x000fe200078e0a05 */
[C---:B------:R-:W-:Y:S01]  /*7320*/  ISETP.GT.U32.AND P6, PT, R4.reuse, R15, PT ;  /* 0x0000000f0400720c */ /* 0x040fe20003fc4070 */
[----:B------:R-:W-:Y:S01]  /*7330*/  @!P4 IMAD.MOV R11, RZ, RZ, -R11 ;  /* 0x000000ffff0bc224 */ /* 0x000fe200078e0a0b */
[C---:B------:R-:W-:Y:S01]  /*7340*/  ISETP.GT.U32.AND P4, PT, R4.reuse, R16, PT ;  /* 0x000000100400720c */ /* 0x040fe20003f84070 */
[----:B------:R-:W-:Y:S02]  /*7350*/  IMAD R2, R4, R5, R2 ;  /* 0x0000000504027224 */ /* 0x000fe400078e0202 */
[--C-:B------:R-:W-:Y:S01]  /*7360*/  @!P2 IMAD.IADD R12, R12, 0x1, -R4.reuse ;  /* 0x000000010c0ca824 */ /* 0x100fe200078e0a04 */
[----:B------:R-:W-:Y:S01]  /*7370*/  ISETP.GE.AND P2, PT, R18, RZ, PT ;  /* 0x000000ff1200720c */ /* 0x000fe20003f46270 */
[----:B------:R-:W-:-:S02]  /*7380*/  @!P3 IMAD.IADD R14, R14, 0x1, -R4 ;  /* 0x000000010e0eb824 */ /* 0x000fc400078e0a04 */
[----:B------:R-:W-:Y:S01]  /*7390*/  @!P5 IMAD.IADD R13, R13, 0x1, -R4 ;  /* 0x000000010d0dd824 */ /* 0x000fe200078e0a04 */
[C---:B------:R-:W-:Y:S01]  /*73a0*/  ISETP.GT.U32.AND P5, PT, R4.reuse, R2, PT ;  /* 0x000000020400720c */ /* 0x040fe20003fa4070 */
[----:B------:R-:W-:Y:S01]  /*73b0*/  @!P0 IMAD.MOV R10, RZ, RZ, -R10 ;  /* 0x000000ffff0a8224 */ /* 0x000fe200078e0a0a */
[----:B------:R-:W-:Y:S01]  /*73c0*/  ISETP.GT.U32.AND P0, PT, R4, R14, PT ;  /* 0x0000000e0400720c */ /* 0x000fe20003f04070 */
[----:B------:R0:W-:Y:S01]  /*73d0*/  STL [R1], R7 ;  /* 0x0000000701007387 */ /* 0x0001e20000100800 */
[--C-:B------:R-:W-:Y:S02]  /*73e0*/  @!P6 IMAD.IADD R15, R15, 0x1, -R4.reuse ;  /* 0x000000010f0fe824 */ /* 0x100fe400078e0a04 */
[----:B------:R-:W-:Y:S01]  /*73f0*/  @!P4 IMAD.IADD R16, R16, 0x1, -R4 ;  /* 0x000000011010c824 */ /* 0x000fe200078e0a04 */
[----:B------:R-:W-:Y:S02]  /*7400*/  STL [R1+0x263c], R61 ;  /* 0x00263c3d01007387 */ /* 0x000fe40000100800 */
[----:B------:R-:W-:-:S02]  /*7410*/  @!P2 IMAD.MOV R12, RZ, RZ, -R12 ;  /* 0x000000ffff0ca224 */ /* 0x000fc400078e0a0c */
[----:B------:R-:W-:Y:S01]  /*7420*/  STL [R1+0x2640], R60 ;  /* 0x0026403c01007387 */ /* 0x000fe20000100800 */
[----:B------:R-:W-:Y:S01]  /*7430*/  ISETP.GT.U32.AND P6, PT, R4, R15, PT ;  /* 0x0000000f0400720c */ /* 0x000fe20003fc4070 */
[----:B------:R-:W-:Y:S02]  /*7440*/  @!P5 IMAD.IADD R2, R2, 0x1, -R4 ;  /* 0x000000010202d824 */ /* 0x000fe400078e0a04 */
[----:B------:R-:W-:Y:S01]  /*7450*/  STL [R1+0x2644], R59 ;  /* 0x0026443b01007387 */ /* 0x000fe20000100800 */
[----:B------:R-:W-:-:S03]  /*7460*/  ISETP.GT.U32.AND P5, PT, R4, R16, PT ;  /* 0x000000100400720c */ /* 0x000fc60003fa4070 */
[----:B------:R-:W-:Y:S01]  /*7470*/  STL [R1+0x2648], R58 ;  /* 0x0026483a01007387 */ /* 0x000fe20000100800 */
[----:B------:R-:W-:-:S03]  /*7480*/  ISETP.GE.AND P1, PT, R17, RZ, PT ;  /* 0x000000ff1100720c */ /* 0x000fc60003f26270 */
[----:B------:R-:W-:Y:S01]  /*7490*/  STL [R1+0x264c], R57 ;  /* 0x00264c3901007387 */ /* 0x000fe20000100800 */
[----:B------:R-:W-:-:S03]  /*74a0*/  ISETP.GE.AND P3, PT, R54, RZ, PT ;  /* 0x000000ff3600720c */ /* 0x000fc60003f66270 */
[----:B------:R-:W-:Y:S01]  /*74b0*/  STL [R1+0x2650], R10 ;  /* 0x0026500a01007387 */ /* 0x000fe20000100800 */
[----:B------:R-:W-:Y:S01]  /*74c0*/  ISETP.GE.AND P2, PT, R53, RZ, PT ;  /* 0x000000ff3500720c */ /* 0x000fe20003f46270 */
[----:B------:R-:W-:Y:S02]  /*74d0*/  @!P0 IMAD.IADD R14, R14, 0x1, -R4 ;  /* 0x000000010e0e8824 */ /* 0x000fe400078e0a04 */
[----:B------:R1:W-:Y:S01]  /*74e0*/  STL [R1+0x2654], R11 ;  /* 0x0026540b01007387 */ /* 0x0003e20000100800 */
[----:B------:R-:W-:-:S03]  /*74f0*/  ISETP.GE.AND P0, PT, R52, RZ, PT ;  /* 0x000000ff3400720c */ /* 0x000fc60003f06270 */
[----:B------:R-:W-:Y:S04]  /*7500*/  STL [R1+0x2658], R12 ;  /* 0x0026580c01007387 */ /* 0x000fe80000100800 */
[----:B------:R-:W2:Y:S04]  /*7510*/  LDL.LU R54, [R1+0x84] ;  /* 0x0000840001367983 */ /* 0x000ea80000300800 */
[----:B------:R-:W3:Y:S01]  /*7520*/  LDL.LU R53, [R1+0x88] ;  /* 0x0000880001357983 */ /* 0x000ee20000300800 */
[--C-:B------:R-:W-:Y:S02]  /*7530*/  @!P6 IMAD.IADD R15, R15, 0x1, -R4.reuse ;  /* 0x000000010f0fe824 */ /* 0x100fe400078e0a04 */
[----:B------:R-:W-:-:S02]  /*7540*/  @!P5 IMAD.IADD R16, R16, 0x1, -R4 ;  /* 0x000000011010d824 */ /* 0x000fc400078e0a04 */
[----:B------:R-:W-:Y:S02]  /*7550*/  @!P1 IMAD.MOV R13, RZ, RZ, -R13 ;  /* 0x000000ffff0d9224 */ /* 0x000fe400078e0a0d */
[----:B------:R-:W-:Y:S02]  /*7560*/  @!P3 IMAD.MOV R14, RZ, RZ, -R14 ;  /* 0x000000ffff0eb224 */ /* 0x000fe400078e0a0e */
[----:B------:R-:W-:Y:S02]  /*7570*/  @!P2 IMAD.MOV R15, RZ, RZ, -R15 ;  /* 0x000000ffff0fa224 */ /* 0x000fe400078e0a0f */
[----:B------:R-:W-:Y:S01]  /*7580*/  @!P0 IMAD.MOV R16, RZ, RZ, -R16 ;  /* 0x000000ffff108224 */ /* 0x000fe200078e0a10 */
[----:B------:R-:W-:Y:S04]  /*7590*/  STL [R1+0x265c], R13 ;  /* 0x00265c0d01007387 */ /* 0x000fe80000100800 */
[----:B------:R-:W-:Y:S04]  /*75a0*/  STL [R1+0x2660], R14 ;  /* 0x0026600e01007387 */ /* 0x000fe80000100800 */
[----:B------:R-:W-:Y:S04]  /*75b0*/  STL [R1+0x2664], R15 ;  /* 0x0026640f01007387 */ /* 0x000fe80000100800 */
[----:B------:R-:W-:Y:S04]  /*75c0*/  STL [R1+0x2668], R16 ;  /* 0x0026681001007387 */ /* 0x000fe80000100800 */
[----:B------:R-:W4:Y:S01]  /*75d0*/  LDL.LU R52, [R1+0x8c] ;  /* 0x00008c0001347983 */ /* 0x000f220000300800 */
[----:B------:R-:W-:-:S05]  /*75e0*/  IABS R6, R30 ;  /* 0x0000001e00067213 */ /* 0x000fca0000000000 */
[----:B------:R-:W-:Y:S01]  /*75f0*/  IMAD.HI.U32 R5, R0, R6, RZ ;  /* 0x0000000600057227 */ /* 0x000fe200078e00ff */
[----:B------:R-:W-:Y:S02]  /*7600*/  ISETP.GE.AND P4, PT, R30, RZ, PT ;  /* 0x000000ff1e00720c */ /* 0x000fe40003f86270 */
[----:B------:R-:W-:Y:S01]  /*7610*/  ISETP.GE.AND P6, PT, R31, RZ, PT ;  /* 0x000000ff1f00720c */ /* 0x000fe20003fc6270 */
[----:B------:R-:W-:Y:S01]  /*7620*/  IMAD.MOV R5, RZ, RZ, -R5 ;  /* 0x000000ffff057224 */ /* 0x000fe200078e0a05 */
[----:B------:R-:W5:Y:S03]  /*7630*/  LDL.LU R30, [R1+0x90] ;  /* 0x00009000011e7983 */ /* 0x000f660000300800 */
[C---:B------:R-:W-:Y:S01]  /*7640*/  IMAD R18, R4.reuse, R5, R6 ;  /* 0x0000000504127224 */ /* 0x040fe200078e0206 */
[----:B------:R-:W2:Y:S01]  /*7650*/  LDL.LU R31, [R1+0x94] ;  /* 0x00009400011f7983 */ /* 0x000ea20000300800 */
[----:B------:R-:W-:-:S03]  /*7660*/  ISETP.GT.U32.AND P1, PT, R4, R2, PT ;  /* 0x000000020400720c */ /* 0x000fc60003f24070 */
[----:B------:R-:W-:Y:S02]  /*7670*/  ISETP.GT.U32.AND P3, PT, R4, R18, PT ;  /* 0x000000120400720c */ /* 0x000fe40003f64070 */
[----:B------:R-:W-:-:S05]  /*7680*/  IABS R19, R29 ;  /* 0x0000001d00137213 */ /* 0x000fca0000000000 */
[----:B------:R-:W-:Y:S01]  /*7690*/  IMAD.HI.U32 R5, R0, R19, RZ ;  /* 0x0000001300057227 */ /* 0x000fe200078e00ff */
[----:B------:R-:W-:-:S03]  /*76a0*/  IABS R20, R28 ;  /* 0x0000001c00147213 */ /* 0x000fc60000000000 */
[----:B------:R-:W-:Y:S02]  /*76b0*/  IMAD.MOV R5, RZ, RZ, -R5 ;  /* 0x000000ffff057224 */ /* 0x000fe400078e0a05 */
[--C-:B------:R-:W-:Y:S02]  /*76c0*/  @!P3 IMAD.IADD R18, R18, 0x1, -R4.reuse ;  /* 0x000000011212b824 */ /* 0x100fe400078e0a04 */
[----:B------:R-:W-:Y:S01]  /*76d0*/  @!P1 IMAD.IADD R2, R2, 0x1, -R4 ;  /* 0x0000000102029824 */ /* 0x000fe200078e0a04 */
[----:B------:R-:W-:Y:S01]  /*76e0*/  IABS R21, R51 ;  /* 0x0000003300157213 */ /* 0x000fe20000000000 */
[C---:B------:R-:W-:Y:S01]  /*76f0*/  IMAD R19, R4.reuse, R5, R19 ;  /* 0x0000000504137224 */ /* 0x040fe200078e0213 */
[----:B------:R-:W-:Y:S01]  /*7700*/  ISETP.GT.U32.AND P0, PT, R4, R18, PT ;  /* 0x000000120400720c */ /* 0x000fe20003f04070 */
[----:B------:R-:W-:Y:S02]  /*7710*/  IMAD.MOV.U32 R17, RZ, RZ, R2 ;  /* 0x000000ffff117224 */ /* 0x000fe400078e0002 */
[----:B------:R-:W-:-:S04]  /*7720*/  IMAD.HI.U32 R6, R0, R20, RZ ;  /* 0x0000001400067227 */ /* 0x000fc800078e00ff */
[----:B------:R-:W-:Y:S01]  /*7730*/  @!P6 IMAD.MOV R17, RZ, RZ, -R17 ;  /* 0x000000ffff11e224 */ /* 0x000fe200078e0a11 */
[----:B------:R-:W-:Y:S01]  /*7740*/  ISETP.GT.U32.AND P6, PT, R4, R19, PT ;  /* 0x000000130400720c */ /* 0x000fe20003fc4070 */
[----:B------:R-:W-:Y:S02]  /*7750*/  IMAD.MOV R6, RZ, RZ, -R6 ;  /* 0x000000ffff067224 */ /* 0x000fe400078e0a06 */
[----:B------:R-:W-:-:S04]  /*7760*/  IMAD.HI.U32 R5, R0, R21, RZ ;  /* 0x0000001500057227 */ /* 0x000fc800078e00ff */
[----:B------:R-:W-:Y:S02]  /*7770*/  IMAD R20, R4, R6, R20 ;  /* 0x0000000604147224 */ /* 0x000fe400078e0214 */
[----:B------:R-:W-:Y:S02]  /*7780*/  IMAD.MOV R5, RZ, RZ, -R5 ;  /* 0x000000ffff057224 */ /* 0x000fe400078e0a05 */
[--C-:B------:R-:W-:Y:S01]  /*7790*/  @!P0 IMAD.IADD R18, R18, 0x1, -R4.reuse ;  /* 0x0000000112128824 */ /* 0x100fe200078e0a04 */
[C---:B------:R-:W-:Y:S01]  /*77a0*/  ISETP.GT.U32.AND P0, PT, R4.reuse, R20, PT ;  /* 0x000000140400720c */ /* 0x040fe20003f04070 */
[----:B------:R-:W-:Y:S02]  /*77b0*/  IMAD R21, R4, R5, R21 ;  /* 0x0000000504157224 */ /* 0x000fe400078e0215 */
[----:B------:R-:W-:-:S03]  /*77c0*/  @!P6 IMAD.IADD R19, R19, 0x1, -R4 ;  /* 0x000000011313e824 */ /* 0x000fc600078e0a04 */
[----:B------:R-:W-:Y:S02]  /*77d0*/  ISETP.GT.U32.AND P6, PT, R4, R21, PT ;  /* 0x000000150400720c */ /* 0x000fe40003fc4070 */
[----:B------:R-:W-:Y:S02]  /*77e0*/  ISETP.GE.AND P1, PT, R51, RZ, PT ;  /* 0x000000ff3300720c */ /* 0x000fe40003f26270 */
[----:B------:R-:W-:Y:S01]  /*77f0*/  IABS R22, R55 ;  /* 0x0000003700167213 */ /* 0x000fe20000000000 */
[----:B------:R-:W5:Y:S01]  /*7800*/  LDL.LU R51, [R1+0x98] ;  /* 0x0000980001337983 */ /* 0x000f620000300800 */
[----:B------:R-:W-:Y:S01]  /*7810*/  ISETP.GE.AND P3, PT, R55, RZ, PT ;  /* 0x000000ff3700720c */ /* 0x000fe20003f66270 */
[----:B------:R-:W-:Y:S01]  /*7820*/  @!P0 IMAD.IADD R20, R20, 0x1, -R4 ;  /* 0x0000000114148824 */ /* 0x000fe200078e0a04 */
[----:B------:R-:W-:Y:S01]  /*7830*/  ISETP.GT.U32.AND P0, PT, R4, R19, PT ;  /* 0x000000130400720c */ /* 0x000fe20003f04070 */
[----:B------:R-:W5:Y:S01]  /*7840*/  LDL.LU R55, [R1+0x9c] ;  /* 0x00009c0001377983 */ /* 0x000f620000300800 */
[----:B------:R-:W-:-:S04]  /*7850*/  IMAD.HI.U32 R2, R0, R22, RZ ;  /* 0x0000001600027227 */ /* 0x000fc800078e00ff */
[----:B------:R-:W-:Y:S02]  /*7860*/  @!P6 IMAD.IADD R21, R21, 0x1, -R4 ;  /* 0x000000011515e824 */ /* 0x000fe400078e0a04 */
[----:B------:R-:W-:Y:S01]  /*7870*/  IMAD.MOV R2, RZ, RZ, -R2 ;  /* 0x000000ffff027224 */ /* 0x000fe200078e0a02 */
[----:B------:R-:W-:Y:S02]  /*7880*/  ISETP.GE.AND P2, PT, R29, RZ, PT ;  /* 0x000000ff1d00720c */ /* 0x000fe40003f46270 */
[C---:B------:R-:W-:Y:S01]  /*7890*/  ISETP.GT.U32.AND P6, PT, R4.reuse, R21, PT ;  /* 0x000000150400720c */ /* 0x040fe20003fc4070 */
[C---:B------:R-:W-:Y:S02]  /*78a0*/  IMAD R22, R4.reuse, R2, R22 ;  /* 0x0000000204167224 */ /* 0x040fe400078e0216 */
[----:B------:R-:W-:Y:S01]  /*78b0*/  @!P0 IMAD.IADD R19, R19, 0x1, -R4 ;  /* 0x0000000113138824 */ /* 0x000fe200078e0a04 */
[----:B------:R-:W-:Y:S02]  /*78c0*/  IABS R23, R56 ;  /* 0x0000003800177213 */ /* 0x000fe40000000000 */
[----:B------:R-:W-:Y:S01]  /*78d0*/  ISETP.GT.U32.AND P0, PT, R4, R22, PT ;  /* 0x000000160400720c */ /* 0x000fe20003f04070 */
[----:B------:R-:W-:-:S02]  /*78e0*/  @!P4 IMAD.MOV R18, RZ, RZ, -R18 ;  /* 0x000000ffff12c224 */ /* 0x000fc400078e0a12 */
[----:B------:R-:W-:Y:S01]  /*78f0*/  IMAD.HI.U32 R6, R0, R23, RZ ;  /* 0x0000001700067227 */ /* 0x000fe200078e00ff */
[----:B------:R-:W-:-:S03]  /*7900*/  ISETP.GT.U32.AND P4, PT, R4, R20, PT ;  /* 0x000000140400720c */ /* 0x000fc60003f84070 */
[----:B------:R-:W-:Y:S02]  /*7910*/  @!P6 IMAD.IADD R21, R21, 0x1, -R4 ;  /* 0x000000011515e824 */ /* 0x000fe400078e0a04 */
[----:B------:R-:W-:Y:S02]  /*7920*/  @!P2 IMAD.MOV R19, RZ, RZ, -R19 ;  /* 0x000000ffff13a224 */ /* 0x000fe400078e0a13 */
[----:B------:R-:W-:Y:S01]  /*7930*/  IMAD.MOV R6, RZ, RZ, -R6 ;  /* 0x000000ffff067224 */ /* 0x000fe200078e0a06 */
[----:B------:R-:W-:Y:S01]  /*7940*/  STL [R1+0x266c], R17 ;  /* 0x00266c1101007387 */ /* 0x000fe20000100800 */
[----:B------:R-:W-:Y:S01]  /*7950*/  ISETP.GE.AND P5, PT, R28, RZ, PT ;  /* 0x000000ff1c00720c */ /* 0x000fe20003fa6270 */
[----:B------:R-:W-:Y:S01]  /*7960*/  @!P0 IMAD.IADD R22, R22, 0x1, -R4 ;  /* 0x0000000116168824 */ /* 0x000fe200078e0a04 */
[----:B------:R-:W-:Y:S01]  /*7970*/  ISETP.GE.AND P0, PT, R56, RZ, PT ;  /* 0x000000ff3800720c */ /* 0x000fe20003f06270 */
[----:B------:R-:W-:Y:S01]  /*7980*/  STL [R1+0x2670], R18 ;  /* 0x0026701201007387 */ /* 0x000fe20000100800 */
[----:B------:R-:W-:-:S03]  /*7990*/  IMAD R23, R4, R6, R23 ;  /* 0x0000000604177224 */ /* 0x000fc600078e0217 */
[----:B------:R-:W-:Y:S04]  /*79a0*/  STL [R1+0x2674], R19 ;  /* 0x0026741301007387 */ /* 0x000fe80000100800 */
[----:B------:R-:W5:Y:S01]  /*79b0*/  LDL.LU R56, [R1+0xa0] ;  /* 0x0000a00001387983 */ /* 0x000f620000300800 */
[----:B------:R-:W-:Y:S02]  /*79c0*/  @!P4 IMAD.IADD R20, R20, 0x1, -R4 ;  /* 0x000000011414c824 */ /* 0x000fe400078e0a04 */
[----:B------:R-:W-:Y:S02]  /*79d0*/  @!P1 IMAD.MOV R21, RZ, RZ, -R21 ;  /* 0x000000ffff159224 */ /* 0x000fe400078e0a15 */
[----:B------:R-:W-:-:S05]  /*79e0*/  @!P5 IMAD.MOV R20, RZ, RZ, -R20 ;  /* 0x000000ffff14d224 */ /* 0x000fca00078e0a14 */
[----:B------:R-:W-:Y:S04]  /*79f0*/  STL [R1+0x2678], R20 ;  /* 0x0026781401007387 */ /* 0x000fe80000100800 */
[----:B------:R-:W-:Y:S01]  /*7a00*/  STL [R1+0x267c], R21 ;  /* 0x00267c1501007387 */ /* 0x000fe20000100800 */
[----:B---3--:R-:W-:-:S05]  /*7a10*/  IABS R25, R53 ;  /* 0x0000003500197213 */ /* 0x008fca0000000000 */
[----:B------:R-:W-:-:S04]  /*7a20*/  IMAD.HI.U32 R2, R0, R25, RZ ;  /* 0x0000001900027227 */ /* 0x000fc800078e00ff */
[----:B------:R-:W-:-:S04]  /*7a30*/  IMAD.MOV R2, RZ, RZ, -R2 ;  /* 0x000000ffff027224 */ /* 0x000fc800078e0a02 */
[----:B------:R-:W-:-:S05]  /*7a40*/  IMAD R25, R4, R2, R25 ;  /* 0x0000000204197224 */ /* 0x000fca00078e0219 */
[----:B------:R-:W-:Y:S02]  /*7a50*/  ISETP.GT.U32.AND P6, PT, R4, R25, PT ;  /* 0x000000190400720c */ /* 0x000fe40003fc4070 */
[----:B----4-:R-:W-:-:S05]  /*7a60*/  IABS R26, R52 ;  /* 0x00000034001a7213 */ /* 0x010fca0000000000 */
[----:B------:R-:W-:-:S04]  /*7a70*/  IMAD.HI.U32 R6, R0, R26, RZ ;  /* 0x0000001a00067227 */ /* 0x000fc800078e00ff */
[----:B------:R-:W-:Y:S02]  /*7a80*/  IMAD.MOV R6, RZ, RZ, -R6 ;  /* 0x000000ffff067224 */ /* 0x000fe400078e0a06 */
[----:B------:R-:W-:Y:S02]  /*7a90*/  @!P6 IMAD.IADD R25, R25, 0x1, -R4 ;  /* 0x000000011919e824 */ /* 0x000fe400078e0a04 */
[----:B------:R-:W-:-:S03]  /*7aa0*/  IMAD R26, R4, R6, R26 ;  /* 0x00000006041a7224 */ /* 0x000fc600078e021a */
[C---:B------:R-:W-:Y:S02]  /*7ab0*/  ISETP.GT.U32.AND P5, PT, R4.reuse, R25, PT ;  /* 0x000000190400720c */ /* 0x040fe40003fa4070 */
[----:B------:R-:W-:-:S11]  /*7ac0*/  ISETP.GT.U32.AND P1, PT, R4, R26, PT ;  /* 0x0000001a0400720c */ /* 0x000fd60003f24070 */
[--C-:B------:R-:W-:Y:S01]  /*7ad0*/  @!P5 IMAD.IADD R25, R25, 0x1, -R4.reuse ;  /* 0x000000011919d824 */ /* 0x100fe200078e0a04 */
[----:B------:R-:W-:Y:S01]  /*7ae0*/  ISETP.GE.AND P5, PT, R53, RZ, PT ;  /* 0x000000ff3500720c */ /* 0x000fe20003fa6270 */
[----:B------:R-:W-:Y:S01]  /*7af0*/  @!P1 IMAD.IADD R26, R26, 0x1, -R4 ;  /* 0x000000011a1a9824 */ /* 0x000fe200078e0a04 */
[----:B------:R-:W-:Y:S01]  /*7b00*/  ISETP.GE.AND P1, PT, R52, RZ, PT ;  /* 0x000000ff3400720c */ /* 0x000fe20003f26270 */
[----:B------:R-:W3:Y:S04]  /*7b10*/  LDL.LU R53, [R1+0xa4] ;  /* 0x0000a40001357983 */ /* 0x000ee80000300800 */
[----:B------:R-:W4:Y:S01]  /*7b20*/  LDL.LU R52, [R1+0xa8] ;  /* 0x0000a80001347983 */ /* 0x000f220000300800 */
[----:B--2---:R-:W-:-:S05]  /*7b30*/  IABS R24, R54 ;  /* 0x0000003600187213 */ /* 0x004fca0000000000 */
[----:B------:R-:W-:-:S04]  /*7b40*/  IMAD.HI.U32 R5, R0, R24, RZ ;  /* 0x0000001800057227 */ /* 0x000fc800078e00ff */
[----:B------:R-:W-:-:S04]  /*7b50*/  IMAD.MOV R5, RZ, RZ, -R5 ;  /* 0x000000ffff057224 */ /* 0x000fc800078e0a05 */
[C---:B------:R-:W-:Y:S01]  /*7b60*/  IMAD R24, R4.reuse, R5, R24 ;  /* 0x0000000504187224 */ /* 0x040fe200078e0218 */
[----:B------:R-:W-:-:S04]  /*7b70*/  ISETP.GT.U32.AND P2, PT, R4, R23, PT ;  /* 0x000000170400720c */ /* 0x000fc80003f44070 */
[----:B------:R-:W-:Y:S02]  /*7b80*/  ISETP.GT.U32.AND P4, PT, R4, R24, PT ;  /* 0x000000180400720c */ /* 0x000fe40003f84070 */
[----:B-----5:R-:W-:Y:S02]  /*7b90*/  IABS R27, R30 ;  /* 0x0000001e001b7213 */ /* 0x020fe40000000000 */
[----:B------:R-:W-:-:S03]  /*7ba0*/  IABS R28, R31 ;  /* 0x0000001f001c7213 */ /* 0x000fc60000000000 */
[----:B------:R-:W-:-:S06]  /*7bb0*/  IMAD.HI.U32 R5, R0, R27, RZ ;  /* 0x0000001b00057227 */ /* 0x000fcc00078e00ff */
[--C-:B------:R-:W-:Y:S02]  /*7bc0*/  @!P4 IMAD.IADD R24, R24, 0x1, -R4.reuse ;  /* 0x000000011818c824 */ /* 0x100fe400078e0a04 */
[----:B------:R-:W-:Y:S01]  /*7bd0*/  @!P2 IMAD.IADD R23, R23, 0x1, -R4 ;  /* 0x000000011717a824 */ /* 0x000fe200078e0a04 */
[----:B------:R-:W-:Y:S01]  /*7be0*/  ISETP.GT.U32.AND P2, PT, R4, R22, PT ;  /* 0x000000160400720c */ /* 0x000fe20003f44070 */
[----:B------:R-:W-:Y:S01]  /*7bf0*/  IMAD.HI.U32 R2, R0, R28, RZ ;  /* 0x0000001c00027227 */ /* 0x000fe200078e00ff */
[----:B------:R-:W-:-:S03]  /*7c00*/  ISETP.GT.U32.AND P6, PT, R4, R24, PT ;  /* 0x000000180400720c */ /* 0x000fc60003fc4070 */
[----:B------:R-:W-:Y:S02]  /*7c10*/  IMAD.MOV R5, RZ, RZ, -R5 ;  /* 0x000000ffff057224 */ /* 0x000fe400078e0a05 */
[----:B------:R-:W-:Y:S02]  /*7c20*/  IMAD.MOV R2, RZ, RZ, -R2 ;  /* 0x000000ffff027224 */ /* 0x000fe400078e0a02 */
[C---:B------:R-:W-:Y:S02]  /*7c30*/  IMAD R27, R4.reuse, R5, R27 ;  /* 0x00000005041b7224 */ /* 0x040fe400078e021b */
[C---:B------:R-:W-:Y:S01]  /*7c40*/  IMAD R28, R4.reuse, R2, R28 ;  /* 0x00000002041c7224 */ /* 0x040fe200078e021c */
[----:B------:R-:W-:Y:S01]  /*7c50*/  ISETP.GT.U32.AND P4, PT, R4, R23, PT ;  /* 0x000000170400720c */ /* 0x000fe20003f84070 */
[--C-:B------:R-:W-:Y:S01]  /*7c60*/  @!P2 IMAD.IADD R22, R22, 0x1, -R4.reuse ;  /* 0x000000011616a824 */ /* 0x100fe200078e0a04 */
[----:B------:R-:W-:Y:S01]  /*7c70*/  ISETP.GT.U32.AND P2, PT, R4, R27, PT ;  /* 0x0000001b0400720c */ /* 0x000fe20003f44070 */
[----:B------:R-:W-:Y:S01]  /*7c80*/  @!P6 IMAD.IADD R24, R24, 0x1, -R4 ;  /* 0x000000011818e824 */ /* 0x000fe200078e0a04 */
[----:B------:R-:W-:-:S09]  /*7c90*/  ISETP.GT.U32.AND P6, PT, R4, R28, PT ;  /* 0x0000001c0400720c */ /* 0x000fd20003fc4070 */
[--C-:B------:R-:W-:Y:S01]  /*7ca0*/  @!P4 IMAD.IADD R23, R23, 0x1, -R4.reuse ;  /* 0x000000011717c824 */ /* 0x100fe200078e0a04 */
[----:B------:R-:W-:Y:S01]  /*7cb0*/  ISETP.GE.AND P4, PT, R54, RZ, PT ;  /* 0x000000ff3600720c */ /* 0x000fe20003f86270 */
[--C-:B------:R-:W-:Y:S02]  /*7cc0*/  @!P2 IMAD.IADD R27, R27, 0x1, -R4.reuse ;  /* 0x000000011b1ba824 */ /* 0x100fe400078e0a04 */
[----:B------:R-:W-:Y:S02]  /*7cd0*/  @!P6 IMAD.IADD R28, R28, 0x1, -R4 ;  /* 0x000000011c1ce824 */ /* 0x000fe400078e0a04 */
[----:B------:R-:W-:Y:S01]  /*7ce0*/  @!P0 IMAD.MOV R23, RZ, RZ, -R23 ;  /* 0x000000ffff178224 */ /* 0x000fe200078e0a17 */
[C---:B------:R-:W-:Y:S02]  /*7cf0*/  ISETP.GT.U32.AND P0, PT, R4.reuse, R27, PT ;  /* 0x0000001b0400720c */ /* 0x040fe40003f04070 */
[----:B------:R-:W-:Y:S01]  /*7d00*/  ISETP.GT.U32.AND P6, PT, R4, R28, PT ;  /* 0x0000001c0400720c */ /* 0x000fe20003fc4070 */
[----:B------:R-:W-:-:S02]  /*7d10*/  @!P3 IMAD.MOV R22, RZ, RZ, -R22 ;  /* 0x000000ffff16b224 */ /* 0x000fc400078e0a16 */
[----:B------:R-:W-:Y:S02]  /*7d20*/  @!P5 IMAD.MOV R25, RZ, RZ, -R25 ;  /* 0x000000ffff19d224 */ /* 0x000fe400078e0a19 */
[----:B------:R-:W-:Y:S01]  /*7d30*/  @!P4 IMAD.MOV R24, RZ, RZ, -R24 ;  /* 0x000000ffff18c224 */ /* 0x000fe200078e0a18 */
[----:B------:R-:W-:Y:S01]  /*7d40*/  STL [R1+0x2680], R22 ;  /* 0x0026801601007387 */ /* 0x000fe20000100800 */
[----:B------:R-:W-:-:S03]  /*7d50*/  IABS R29, R51 ;  /* 0x00000033001d7213 */ /* 0x000fc60000000000 */
[----:B------:R-:W-:Y:S01]  /*7d60*/  STL [R1+0x2684], R23 ;  /* 0x0026841701007387 */ /* 0x000fe20000100800 */
[--C-:B------:R-:W-:Y:S01]  /*7d70*/  @!P0 IMAD.IADD R27, R27, 0x1, -R4.reuse ;  /* 0x000000011b1b8824 */ /* 0x100fe200078e0a04 */
[----:B------:R-:W-:Y:S01]  /*7d80*/  ISETP.GE.AND P0, PT, R51, RZ, PT ;  /* 0x000000ff3300720c */ /* 0x000fe20003f06270 */
[----:B------:R-:W-:Y:S01]  /*7d90*/  @!P6 IMAD.IADD R28, R28, 0x1, -R4 ;  /* 0x000000011c1ce824 */ /* 0x000fe200078e0a04 */
[----:B------:R-:W-:Y:S01]  /*7da0*/  STL [R1+0x2688], R24 ;  /* 0x0026881801007387 */ /* 0x000fe20000100800 */
[----:B------:R-:W-:Y:S02]  /*7db0*/  IABS R2, R55 ;  /* 0x0000003700027213 */ /* 0x000fe40000000000 */
[----:B------:R-:W-:Y:S01]  /*7dc0*/  ISETP.GE.AND P6, PT, R55, RZ, PT ;  /* 0x000000ff3700720c */ /* 0x000fe20003fc6270 */
[----:B------:R-:W-:Y:S01]  /*7dd0*/  STL [R1+0x268c], R25 ;  /* 0x00268c1901007387 */ /* 0x000fe20000100800 */
[----:B------:R-:W-:-:S03]  /*7de0*/  IMAD.HI.U32 R5, R0, R29, RZ ;  /* 0x0000001d00057227 */ /* 0x000fc600078e00ff */
[----:B------:R-:W2:Y:S04]  /*7df0*/  LDL.LU R51, [R1+0xac] ;  /* 0x0000ac0001337983 */ /* 0x000ea80000300800 */
[----:B------:R-:W5:Y:S01]  /*7e00*/  LDL.LU R55, [R1+0xb0] ;  /* 0x0000b00001377983 */ /* 0x000f620000300800 */
[----:B------:R-:W-:Y:S01]  /*7e10*/  IMAD.MOV R6, RZ, RZ, -R5 ;  /* 0x000000ffff067224 */ /* 0x000fe200078e0a05 */
[----:B------:R-:W-:Y:S01]  /*7e20*/  ISETP.GT.U32.AND P3, PT, R4, R26, PT ;  /* 0x0000001a0400720c */ /* 0x000fe20003f64070 */
[----:B------:R-:W-:-:S04]  /*7e30*/  IMAD.HI.U32 R5, R0, R2, RZ ;  /* 0x0000000200057227 */ /* 0x000fc800078e00ff */
[----:B------:R-:W-:Y:S02]  /*7e40*/  IMAD R29, R4, R6, R29 ;  /* 0x00000006041d7224 */ /* 0x000fe400078e021d */
[----:B------:R-:W-:Y:S01]  /*7e50*/  IMAD.MOV R5, RZ, RZ, -R5 ;  /* 0x000000ffff057224 */ /* 0x000fe200078e0a05 */
[----:B------:R-:W-:Y:S02]  /*7e60*/  ISETP.GE.AND P2, PT, R30, RZ, PT ;  /* 0x000000ff1e00720c */ /* 0x000fe40003f46270 */
[C---:B------:R-:W-:Y:S01]  /*7e70*/  ISETP.GT.U32.AND P4, PT, R4.reuse, R29, PT ;  /* 0x0000001d0400720c */ /* 0x040fe20003f84070 */
[----:B------:R-:W-:Y:S02]  /*7e80*/  IMAD R30, R4, R5, R2 ;  /* 0x00000005041e7224 */ /* 0x000fe400078e0202 */
[----:B------:R-:W-:-:S03]  /*7e90*/  @!P3 IMAD.IADD R26, R26, 0x1, -R4 ;  /* 0x000000011a1ab824 */ /* 0x000fc600078e0a04 */
[----:B------:R-:W-:Y:S02]  /*7ea0*/  ISETP.GT.U32.AND P3, PT, R4, R30, PT ;  /* 0x0000001e0400720c */ /* 0x000fe40003f64070 */
[----:B------:R-:W-:-:S05]  /*7eb0*/  IABS R6, R56 ;  /* 0x0000003800067213 */ /* 0x000fca0000000000 */
[--C-:B------:R-:W-:Y:S01]  /*7ec0*/  @!P4 IMAD.IADD R29, R29, 0x1, -R4.reuse ;  /* 0x000000011d1dc824 */ /* 0x100fe200078e0a04 */
[----:B------:R-:W-:Y:S02]  /*7ed0*/  ISETP.GE.AND P4, PT, R56, RZ, PT ;  /* 0x000000ff3800720c */ /* 0x000fe40003f86270 */
[----:B------:R-:W5:Y:S03]  /*7ee0*/  LDL.LU R56, [R1+0xb4] ;  /* 0x0000b40001387983 */ /* 0x000f660000300800 */
[----:B------:R-:W-:Y:S01]  /*7ef0*/  @!P3 IMAD.IADD R30, R30, 0x1, -R4 ;  /* 0x000000011e1eb824 */ /* 0x000fe200078e0a04 */
[----:B------:R-:W-:Y:S01]  /*7f00*/  ISETP.GT.U32.AND P3, PT, R4, R29, PT ;  /* 0x0000001d0400720c */ /* 0x000fe20003f64070 */
[----:B------:R-:W5:Y:S01]  /*7f10*/  LDL.LU R40, [R1+0xb8] ;  /* 0x0000b80001287983 */ /* 0x000f620000300800 */
[----:B------:R-:W-:-:S03]  /*7f20*/  ISETP.GE.AND P5, PT, R31, RZ, PT ;  /* 0x000000ff1f00720c */ /* 0x000fc60003fa6270 */
[----:B------:R-:W5:Y:S01]  /*7f30*/  LDL.LU R54, [R1+0xbc] ;  /* 0x0000bc0001367983 */ /* 0x000f620000300800 */
[----:B------:R-:W-:Y:S02]  /*7f40*/  @!P1 IMAD.MOV R26, RZ, RZ, -R26 ;  /* 0x000000ffff1a9224 */ /* 0x000fe400078e0a1a */
[----:B------:R-:W-:-:S05]  /*7f50*/  @!P2 IMAD.MOV R27, RZ, RZ, -R27 ;  /* 0x000000ffff1ba224 */ /* 0x000fca00078e0a1b */
[----:B------:R-:W-:Y:S02]  /*7f60*/  @!P3 IMAD.IADD R29, R29, 0x1, -R4 ;  /* 0x000000011d1db824 */ /* 0x000fe400078e0a04 */
[----:B------:R-:W-:Y:S02]  /*7f70*/  @!P5 IMAD.MOV R28, RZ, RZ, -R28 ;  /* 0x000000ffff1cd224 */ /* 0x000fe400078e0a1c */
[----:B------:R-:W-:Y:S01]  /*7f80*/  @!P0 IMAD.MOV R29, RZ, RZ, -R29 ;  /* 0x000000ffff1d8224 */ /* 0x000fe200078e0a1d */
[----:B------:R-:W-:Y:S04]  /*7f90*/  STL [R1+0x2690], R26 ;  /* 0x0026901a01007387 */ /* 0x000fe80000100800 */
[----:B------:R-:W-:Y:S04]  /*7fa0*/  STL [R1+0x2694], R27 ;  /* 0x0026941b01007387 */ /* 0x000fe80000100800 */
[----:B------:R-:W-:Y:S04]  /*7fb0*/  STL [R1+0x2698], R28 ;  /* 0x0026981c01007387 */ /* 0x000fe80000100800 */
[----:B------:R-:W-:Y:S04]  /*7fc0*/  STL [R1+0x269c], R29 ;  /* 0x00269c1d01007387 */ /* 0x000fe80000100800 */
[----:B------:R-:W5:Y:S01]  /*7fd0*/  LDL.LU R39, [R1+0xc0] ;  /* 0x0000c00001277983 */ /* 0x000f620000300800 */
[----:B----4-:R-:W-:-:S02]  /*7fe0*/  IABS R5, R52 ;  /* 0x0000003400057213 */ /* 0x010fc40000000000 */
[----:B------:R-:W-:Y:S02]  /*7ff0*/  ISETP.GE.AND P3, PT, R52, RZ, PT ;  /* 0x000000ff3400720c */ /* 0x000fe40003f66270 */
[----:B------:R-:W4:Y:S01]  /*8000*/  LDL.LU R52, [R1+0xc4] ;  /* 0x0000c40001347983 */ /* 0x000f220000300800 */
[----:B------:R-:W-:Y:S01]  /*8010*/  IMAD.HI.U32 R2, R0, R6, RZ ;  /* 0x0000000600027227 */ /* 0x000fe200078e00ff */
[----:B---3--:R-:W-:Y:S02]  /*8020*/  IABS R32, R53 ;  /* 0x0000003500207213 */ /* 0x008fe40000000000 */
[----:B------:R-:W-:Y:S01]  /*8030*/  ISETP.GE.AND P5, PT, R53, RZ, PT ;  /* 0x000000ff3500720c */ /* 0x000fe20003fa6270 */
[----:B------:R-:W-:Y:S01]  /*8040*/  IMAD.MOV R31, RZ, RZ, -R2 ;  /* 0x000000ffff1f7224 */ /* 0x000fe200078e0a02 */
[----:B------:R-:W3:Y:S03]  /*8050*/  LDL.LU R53, [R1+0xc8] ;  /* 0x0000c80001357983 */ /* 0x000ee60000300800 */
[----:B------:R-:W-:-:S05]  /*8060*/  IMAD R31, R4, R31, R6 ;  /* 0x0000001f041f7224 */ /* 0x000fca00078e0206 */
[C---:B------:R-:W-:Y:S02]  /*8070*/  ISETP.GT.U32.AND P2, PT, R4.reuse, R31, PT ;  /* 0x0000001f0400720c */ /* 0x040fe40003f44070 */
[----:B------:R-:W-:Y:S01]  /*8080*/  ISETP.GT.U32.AND P1, PT, R4, R30, PT ;  /* 0x0000001e0400720c */ /* 0x000fe20003f24070 */
[----:B------:R-:W-:Y:S02]  /*8090*/  IMAD.MOV.U32 R2, RZ, RZ, R5 ;  /* 0x000000ffff027224 */ /* 0x000fe400078e0005 */
[----:B------:R-:W-:-:S08]  /*80a0*/  IMAD.HI.U32 R5, R0, R32, RZ ;  /* 0x0000002000057227 */ /* 0x000fd000078e00ff */
[----:B------:R-:W-:Y:S02]  /*80b0*/  @!P2 IMAD.IADD R31, R31, 0x1, -R4 ;  /* 0x000000011f1fa824 */ /* 0x000fe400078e0a04 */
[----:B------:R-:W-:-:S03]  /*80c0*/  IMAD.HI.U32 R6, R0, R2, RZ ;  /* 0x0000000200067227 */ /* 0x000fc600078e00ff */
[C---:B------:R-:W-:Y:S01]  /*80d0*/  ISETP.GT.U32.AND P0, PT, R4.reuse, R31, PT ;  /* 0x0000001f0400720c */ /* 0x040fe20003f04070 */
[----:B------:R-:W-:Y:S02]  /*80e0*/  IMAD.MOV R5, RZ, RZ, -R5 ;  /* 0x000000ffff057224 */ /* 0x000fe400078e0a05 */
[----:B------:R-:W-:Y:S02]  /*80f0*/  IMAD.MOV R6, RZ, RZ, -R6 ;  /* 0x000000ffff067224 */ /* 0x000fe400078e0a06 */
[----:B------:R-:W-:Y:S02]  /*8100*/  IMAD R32, R4, R5, R32 ;  /* 0x0000000504207224 */ /* 0x000fe400078e0220 */
[----:B------:R-:W-:Y:S02]  /*8110*/  @!P1 IMAD.IADD R30, R30, 0x1, -R4 ;  /* 0x000000011e1e9824 */ /* 0x000fe400078e0a04 */
[C---:B------:R-:W-:Y:S02]  /*8120*/  IMAD R2, R4.reuse, R6, R2 ;  /* 0x0000000604027224 */ /* 0x040fe400078e0202 */
[----:B------:R-:W-:Y:S01]  /*8130*/  @!P6 IMAD.MOV R30, RZ, RZ, -R30 ;  /* 0x000000ffff1ee224 */ /* 0x000fe200078e0a1e */
[C---:B------:R-:W-:Y:S01]  /*8140*/  ISETP.GT.U32.AND P6, PT, R4.reuse, R32, PT ;  /* 0x000000200400720c */ /* 0x040fe20003fc4070 */
[----:B------:R-:W-:Y:S01]  /*8150*/  @!P0 IMAD.IADD R31, R31, 0x1, -R4 ;  /* 0x000000011f1f8824 */ /* 0x000fe200078e0a04 */
[----:B------:R-:W-:-:S11]  /*8160*/  ISETP.GT.U32.AND P0, PT, R4, R2, PT ;  /* 0x000000020400720c */ /* 0x000fd60003f04070 */
[--C-:B------:R-:W-:Y:S02]  /*8170*/  @!P6 IMAD.IADD R32, R32, 0x1, -R4.reuse ;  /* 0x000000012020e824 */ /* 0x100fe400078e0a04 */
[----:B------:R-:W-:-:S03]  /*8180*/  @!P0 IMAD.IADD R2, R2, 0x1, -R4 ;  /* 0x0000000102028824 */ /* 0x000fc600078e0a04 */
[C---:B------:R-:W-:Y:S01]  /*8190*/  ISETP.GT.U32.AND P0, PT, R4.reuse, R32, PT ;  /* 0x000000200400720c */ /* 0x040fe20003f04070 */
[----:B------:R-:W-:Y:S01]  /*81a0*/  @!P4 IMAD.MOV R31, RZ, RZ, -R31 ;  /* 0x000000ffff1fc224 */ /* 0x000fe200078e0a1f */
[----:B------:R-:W-:Y:S02]  /*81b0*/  ISETP.GT.U32.AND P4, PT, R4, R2, PT ;  /* 0x000000020400720c */ /* 0x000fe40003f84070 */
[----:B--2---:R-:W-:Y:S02]  /*81c0*/  ISETP.GE.AND P1, PT, R51, RZ, PT ;  /* 0x000000ff3300720c */ /* 0x004fe40003f26270 */
[----:B------:R-:W-:Y:S02]  /*81d0*/  IABS R6, R51 ;  /* 0x0000003300067213 */ /* 0x000fe40000000000 */
[----:B-----5:R-:W-:Y:S01]  /*81e0*/  ISETP.GE.AND P2, PT, R55, RZ, PT ;  /* 0x000000ff3700720c */ /* 0x020fe20003f46270 */
[----:B------:R-:W2:Y:S01]  /*81f0*/  LDL.LU R51, [R1+0xcc] ;  /* 0x0000cc0001337983 */ /* 0x000ea20000300800 */
[----:B------:R-:W-:-:S03]  /*8200*/  IABS R36, R55 ;  /* 0x0000003700247213 */ /* 0x000fc60000000000 */
[----:B------:R-:W5:Y:S02]  /*8210*/  LDL.LU R55, [R1+0xd0] ;  /* 0x0000d00001377983 */ /* 0x000f640000300800 */
[----:B------:R-:W-:-:S04]  /*8220*/  IMAD.HI.U32 R5, R0, R36, RZ ;  /* 0x0000002400057227 */ /* 0x000fc800078e00ff */
[----:B------:R-:W-:Y:S02]  /*8230*/  IMAD.MOV R5, RZ, RZ, -R5 ;  /* 0x000000ffff057224 */ /* 0x000fe400078e0a05 */
[----:B0-----:R-:W-:-:S04]  /*8240*/  IMAD.HI.U32 R7, R0, R6, RZ ;  /* 0x0000000600077227 */ /* 0x001fc800078e00ff */
[----:B------:R-:W-:Y:S02]  /*8250*/  IMAD R36, R4, R5, R36 ;  /* 0x0000000504247224 */ /* 0x000fe400078e0224 */
[----:B------:R-:W-:Y:S02]  /*8260*/  IMAD.MOV R7, RZ, RZ, -R7 ;  /* 0x000000ffff077224 */ /* 0x000fe400078e0a07 */
[----:B------:R-:W-:Y:S01]  /*8270*/  @!P0 IMAD.IADD R32, R32, 0x1, -R4 ;  /* 0x0000000120208824 */ /* 0x000fe200078e0a04 */
[C---:B------:R-:W-:Y:S01]  /*8280*/  ISETP.GT.U32.AND P0, PT, R4.reuse, R36, PT ;  /* 0x000000240400720c */ /* 0x040fe20003f04070 */
[----:B------:R-:W-:Y:S02]  /*8290*/  IMAD R6, R4, R7, R6 ;  /* 0x0000000704067224 */ /* 0x000fe400078e0206 */
[----:B------:R-:W-:Y:S02]  /*82a0*/  @!P4 IMAD.IADD R2, R2, 0x1, -R4 ;  /* 0x000000010202c824 */ /* 0x000fe400078e0a04 */
[----:B------:R-:W-:Y:S01]  /*82b0*/  @!P5 IMAD.MOV R32, RZ, RZ, -R32 ;  /* 0x000000ffff20d224 */ /* 0x000fe200078e0a20 */
[----:B------:R-:W-:Y:S01]  /*82c0*/  ISETP.GT.U32.AND P6, PT, R4, R6, PT ;  /* 0x000000060400720c */ /* 0x000fe20003fc4070 */
[----:B------:R-:W-:Y:S01]  /*82d0*/  @!P3 IMAD.MOV R2, RZ, RZ, -R2 ;  /* 0x000000ffff02b224 */ /* 0x000fe200078e0a02 */
[----:B------:R-:W-:Y:S01]  /*82e0*/  STL [R1+0x26a0], R30 ;  /* 0x0026a01e01007387 */ /* 0x000fe20000100800 */
[----:B------:R-:W-:-:S03]  /*82f0*/  IABS R35, R56 ;  /* 0x0000003800237213 */ /* 0x000fc60000000000 */
[----:B------:R-:W-:Y:S01]  /*8300*/  STL [R1+0x26a4], R31 ;  /* 0x0026a41f01007387 */ /* 0x000fe20000100800 */
[----:B------:R-:W-:Y:S01]  /*8310*/  @!P0 IMAD.IADD R36, R36, 0x1, -R4 ;  /* 0x0000000124248824 */ /* 0x000fe200078e0a04 */
[----:B------:R-:W-:Y:S02]  /*8320*/  ISETP.GE.AND P0, PT, R56, RZ, PT ;  /* 0x000000ff3800720c */ /* 0x000fe40003f06270 */
[----:B------:R-:W-:Y:S01]  /*8330*/  STL [R1+0x26a8], R32 ;  /* 0x0026a82001007387 */ /* 0x000fe20000100800 */
[----:B------:R-:W-:-:S03]  /*8340*/  IMAD.HI.U32 R9, R0, R35, RZ ;  /* 0x0000002300097227 */ /* 0x000fc600078e00ff */
[----:B------:R-:W-:Y:S04]  /*8350*/  STL [R1+0x1fc], R2 ;  /* 0x0001fc0201007387 */ /* 0x000fe80000100800 */
[----:B------:R-:W5:Y:S01]  /*8360*/  LDL.LU R56, [R1+0xd4] ;  /* 0x0000d40001387983 */ /* 0x000f620000300800 */
[----:B------:R-:W-:Y:S01]  /*8370*/  @!P6 IMAD.IADD R6, R6, 0x1, -R4 ;  /* 0x000000010606e824 */ /* 0x000fe200078e0a04 */
[----:B------:R-:W-:Y:S01]  /*8380*/  IABS R33, R54 ;  /* 0x0000003600217213 */ /* 0x000fe20000000000 */
[----:B------:R-:W-:-:S03]  /*8390*/  IMAD.MOV R9, RZ, RZ, -R9 ;  /* 0x000000ffff097224 */ /* 0x000fc600078e0a09 */
[C---:B------:R-:W-:Y:S01]  /*83a0*/  ISETP.GT.U32.AND P6, PT, R4.reuse, R6, PT ;  /* 0x000000060400720c */ /* 0x040fe20003fc4070 */
[----:B------:R-:W-:Y:S02]  /*83b0*/  IMAD R35, R4, R9, R35 ;  /* 0x0000000904237224 */ /* 0x000fe400078e0223 */
[----:B------:R-:W-:-:S03]  /*83c0*/  IMAD.HI.U32 R5, R0, R33, RZ ;  /* 0x0000002100057227 */ /* 0x000fc600078e00ff */
[----:B------:R-:W-:Y:S01]  /*83d0*/  ISETP.GT.U32.AND P5, PT, R4, R35, PT ;  /* 0x000000230400720c */ /* 0x000fe20003fa4070 */
[----:B------:R-:W-:-:S04]  /*83e0*/  IMAD.MOV R5, RZ, RZ, -R5 ;  /* 0x000000ffff057224 */ /* 0x000fc800078e0a05 */
[----:B------:R-:W-:Y:S02]  /*83f0*/  IMAD R33, R4, R5, R33 ;  /* 0x0000000504217224 */ /* 0x000fe400078e0221 */
[----:B------:R-:W-:-:S03]  /*8400*/  @!P6 IMAD.IADD R6, R6, 0x1, -R4 ;  /* 0x000000010606e824 */ /* 0x000fc600078e0a04 */
[----:B------:R-:W-:-:S03]  /*8410*/  ISETP.GT.U32.AND P6, PT, R4, R33, PT ;  /* 0x000000210400720c */ /* 0x000fc60003fc4070 */
[----:B------:R-:W-:Y:S01]  /*8420*/  @!P5 IMAD.IADD R35, R35, 0x1, -R4 ;  /* 0x000000012323d824 */ /* 0x000fe200078e0a04 */
[----:B------:R-:W-:-:S09]  /*8430*/  ISETP.GT.U32.AND P5, PT, R4, R36, PT ;  /* 0x000000240400720c */ /* 0x000fd20003fa4070 */
[----:B------:R-:W-:-:S04]  /*8440*/  @!P6 IMAD.IADD R33, R33, 0x1, -R4 ;  /* 0x000000012121e824 */ /* 0x000fc800078e0a04 */
[----:B------:R-:W-:Y:S01]  /*8450*/  @!P5 IMAD.IADD R36, R36, 0x1, -R4 ;  /* 0x000000012424d824 */ /* 0x000fe200078e0a04 */
[----:B------:R-:W-:Y:S01]  /*8460*/  ISETP.GT.U32.AND P3, PT, R4, R33, PT ;  /* 0x000000210400720c */ /* 0x000fe20003f64070 */
[----:B------:R-:W-:-:S05]  /*8470*/  @!P1 IMAD.MOV R6, RZ, RZ, -R6 ;  /* 0x000000ffff069224 */ /* 0x000fca00078e0a06 */
[----:B------:R-:W-:Y:S07]  /*8480*/  STL [R1+0x294], R6 ;  /* 0x0002940601007387 */ /* 0x000fee0000100800 */
[----:B------:R-:W-:Y:S01]  /*8490*/  @!P3 IMAD.IADD R33, R33, 0x1, -R4 ;  /* 0x000000012121b824 */ /* 0x000fe200078e0a04 */
[----:B------:R-:W-:Y:S02]  /*84a0*/  ISETP.GE.AND P3, PT, R54, RZ, PT ;  /* 0x000000ff3600720c */ /* 0x000fe40003f66270 */
[----:B------:R-:W5:Y:S01]  /*84b0*/  LDL.LU R54, [R1+0xd8] ;  /* 0x0000d80001367983 */ /* 0x000f620000300800 */
[----:B----4-:R-:W-:-:S05]  /*84c0*/  IABS R5, R52 ;  /* 0x0000003400057213 */ /* 0x010fca0000000000 */
[----:B------:R-:W-:-:S04]  /*84d0*/  IMAD.HI.U32 R37, R0, R5, RZ ;  /* 0x0000000500257227 */ /* 0x000fc800078e00ff */
[----:B------:R-:W-:-:S04]  /*84e0*/  IMAD.MOV R37, RZ, RZ, -R37 ;  /* 0x000000ffff257224 */ /* 0x000fc800078e0a25 */
[----:B------:R-:W-:-:S05]  /*84f0*/  IMAD R5, R4, R37, R5 ;  /* 0x0000002504057224 */ /* 0x000fca00078e0205 */
[----:B------:R-:W-:-:S13]  /*8500*/  ISETP.GT.U32.AND P5, PT, R4, R5, PT ;  /* 0x000000050400720c */ /* 0x000fda0003fa4070 */
[----:B------:R-:W-:Y:S01]  /*8510*/  @!P5 IMAD.IADD R5, R5, 0x1, -R4 ;  /* 0x000000010505d824 */ /* 0x000fe200078e0a04 */
[----:B------:R-:W-:Y:S02]  /*8520*/  ISETP.GE.AND P5, PT, R52, RZ, PT ;  /* 0x000000ff3400720c */ /* 0x000fe40003fa6270 */
[----:B------:R-:W4:Y:S01]  /*8530*/  LDL.LU R52, [R1+0xdc] ;  /* 0x0000dc0001347983 */ /* 0x000f220000300800 */
[----:B------:R-:W-:-:S05]  /*8540*/  IABS R8, R40 ;  /* 0x0000002800087213 */ /* 0x000fca0000000000 */
[----:B------:R-:W-:-:S04]  /*8550*/  IMAD.HI.U32 R7, R0, R8, RZ ;  /* 0x0000000800077227 */ /* 0x000fc800078e00ff */
[----:B------:R-:W-:-:S04]  /*8560*/  IMAD.MOV R7, RZ, RZ, -R7 ;  /* 0x000000ffff077224 */ /* 0x000fc800078e0a07 */
[----:B------:R-:W-:-:S05]  /*8570*/  IMAD R8, R4, R7, R8 ;  /* 0x0000000704087224 */ /* 0x000fca00078e0208 */
[----:B------:R-:W-:Y:S02]  /*8580*/  ISETP.GT.U32.AND P4, PT, R4, R8, PT ;  /* 0x000000080400720c */ /* 0x000fe40003f84070 */
[----:B---3--:R-:W-:-:S05]  /*8590*/  IABS R7, R53 ;  /* 0x0000003500077213 */ /* 0x008fca0000000000 */
[----:B------:R-:W-:-:S06]  /*85a0*/  IMAD.HI.U32 R9, R0, R7, RZ ;  /* 0x0000000700097227 */ /* 0x000fcc00078e00ff */
[----:B------:R-:W-:-:S05]  /*85b0*/  @!P4 IMAD.IADD R8, R8, 0x1, -R4 ;  /* 0x000000010808c824 */ /* 0x000fca00078e0a04 */
[C---:B------:R-:W-:Y:S01]  /*85c0*/  ISETP.GT.U32.AND P6, PT, R4.reuse, R8, PT ;  /* 0x000000080400720c */ /* 0x040fe20003fc4070 */
[----:B------:R-:W-:Y:S01]  /*85d0*/  IMAD.MOV R9, RZ, RZ, -R9 ;  /* 0x000000ffff097224 */ /* 0x000fe200078e0a09 */
[----:B------:R-:W-:-:S03]  /*85e0*/  ISETP.GT.U32.AND P4, PT, R4, R35, PT ;  /* 0x000000230400720c */ /* 0x000fc60003f84070 */
[----:B------:R-:W-:-:S08]  /*85f0*/  IMAD R7, R4, R9, R7 ;  /* 0x0000000904077224 */ /* 0x000fd000078e0207 */
[--C-:B------:R-:W-:Y:S01]  /*8600*/  @!P6 IMAD.IADD R8, R8, 0x1, -R4.reuse ;  /* 0x000000010808e824 */ /* 0x100fe200078e0a04 */
[----:B------:R-:W-:Y:S01]  /*8610*/  ISETP.GT.U32.AND P6, PT, R4, R7, PT ;  /* 0x000000070400720c */ /* 0x000fe20003fc4070 */
[----:B------:R-:W-:Y:S01]  /*8620*/  @!P4 IMAD.IADD R35, R35, 0x1, -R4 ;  /* 0x000000012323c824 */ /* 0x000fe200078e0a04 */
[----:B------:R-:W-:Y:S01]  /*8630*/  ISETP.GE.AND P4, PT, R40, RZ, PT ;  /* 0x000000ff2800720c */ /* 0x000fe20003f86270 */
[----:B-1----:R-:W-:Y:S02]  /*8640*/  IMAD.MOV.U32 R11, RZ, RZ, R36 ;  /* 0x000000ffff0b7224 */ /* 0x002fe400078e0024 */
[----:B------:R-:W-:Y:S02]  /*8650*/  IMAD.MOV.U32 R10, RZ, RZ, R35 ;  /* 0x000000ffff0a7224 */ /* 0x000fe400078e0023 */
[----:B------:R-:W-:Y:S02]  /*8660*/  @!P2 IMAD.MOV R11, RZ, RZ, -R11 ;  /* 0x000000ffff0ba224 */ /* 0x000fe400078e0a0b */
[----:B------:R-:W-:-:S04]  /*8670*/  @!P0 IMAD.MOV R10, RZ, RZ, -R10 ;  /* 0x000000ffff0a8224 */ /* 0x000fc800078e0a0a */
[----:B------:R-:W-:Y:S01]  /*8680*/  @!P6 IMAD.IADD R7, R7, 0x1, -R4 ;  /* 0x000000010707e824 */ /* 0x000fe200078e0a04 */
[C---:B------:R-:W-:Y:S01]  /*8690*/  ISETP.GT.U32.AND P0, PT, R4.reuse, R5, PT ;  /* 0x000000050400720c */ /* 0x040fe20003f04070 */
[----:B------:R0:W-:Y:S03]  /*86a0*/  STL [R1+0x270], R11 ;  /* 0x0002700b01007387 */ /* 0x0001e60000100800 */
[----:B------:R-:W-:Y:S01]  /*86b0*/  ISETP.GT.U32.AND P6, PT, R4, R7, PT ;  /* 0x000000070400720c */ /* 0x000fe20003fc4070 */
[----:B------:R1:W-:Y:S01]  /*86c0*/  STL [R1+0x274], R10 ;  /* 0x0002740a01007387 */ /* 0x0003e20000100800 */
[----:B0-----:R-:W-:Y:S02]  /*86d0*/  IMAD.MOV.U32 R11, RZ, RZ, R8 ;  /* 0x000000ffff0b7224 */ /* 0x001fe400078e0008 */
[----:B-1----:R-:W-:Y:S02]  /*86e0*/  IMAD.MOV.U32 R10, RZ, RZ, R33 ;  /* 0x000000ffff0a7224 */ /* 0x002fe400078e0021 */
[----:B------:R-:W-:-:S02]  /*86f0*/  @!P4 IMAD.MOV R11, RZ, RZ, -R11 ;  /* 0x000000ffff0bc224 */ /* 0x000fc400078e0a0b */
[----:B------:R-:W-:Y:S01]  /*8700*/  @!P3 IMAD.MOV R10, RZ, RZ, -R10 ;  /* 0x000000ffff0ab224 */ /* 0x000fe200078e0a0a */
[----:B--2---:R-:W-:Y:S01]  /*8710*/  IABS R2, R51 ;  /* 0x0000003300027213 */ /* 0x004fe20000000000 */
[--C-:B------:R-:W-:Y:S01]  /*8720*/  @!P0 IMAD.IADD R5, R5, 0x1, -R4.reuse ;  /* 0x0000000105058824 */ /* 0x100fe200078e0a04 */
[----:B------:R-:W-:Y:S01]  /*8730*/  STL [R1+0x28c], R11 ;  /* 0x00028c0b01007387 */ /* 0x000fe20000100800 */
[----:B------:R-:W-:Y:S01]  /*8740*/  ISETP.GE.AND P0, PT, R51, RZ, PT ;  /* 0x000000ff3300720c */ /* 0x000fe20003f06270 */
[----:B------:R-:W-:Y:S01]  /*8750*/  @!P6 IMAD.IADD R7, R7, 0x1, -R4 ;  /* 0x000000010707e824 */ /* 0x000fe200078e0a04 */
[----:B-----5:R-:W-:Y:S01]  /*8760*/  IABS R9, R55 ;  /* 0x0000003700097213 */ /* 0x020fe20000000000 */
[----:B------:R0:W-:Y:S01]  /*8770*/  STL [R1+0x290], R10 ;  /* 0x0002900a01007387 */ /* 0x0001e20000100800 */
[----:B------:R-:W-:-:S03]  /*8780*/  ISETP.GE.AND P6, PT, R55, RZ, PT ;  /* 0x000000ff3700720c */ /* 0x000fc60003fc6270 */
[----:B------:R-:W2:Y:S01]  /*8790*/  LDL R51, [R1+0x830] ;  /* 0x0008300001337983 */ /* 0x000ea20000100800 */
[----:B------:R-:W-:-:S03]  /*87a0*/  IABS R34, R39 ;  /* 0x0000002700227213 */ /* 0x000fc60000000000 */
[----:B------:R-:W3:Y:S01]  /*87b0*/  LDL.LU R55, [R1+0x834] ;  /* 0x0008340001377983 */ /* 0x000ee20000300800 */
[----:B------:R-:W-:-:S04]  /*87c0*/  IMAD.HI.U32 R37, R0, R2, RZ ;  /* 0x0000000200257227 */ /* 0x000fc800078e00ff */
[----:B------:R-:W-:-:S04]  /*87d0*/  IMAD.HI.U32 R38, R0, R34, RZ ;  /* 0x0000002200267227 */ /* 0x000fc800078e00ff */
[----:B------:R-:W-:Y:S02]  /*87e0*/  IMAD.MOV R37, RZ, RZ, -R37 ;  /* 0x000000ffff257224 */ /* 0x000fe400078e0a25 */
[----:B------:R-:W-:Y:S02]  /*87f0*/  IMAD.MOV R38, RZ, RZ, -R38 ;  /* 0x000000ffff267224 */ /* 0x000fe400078e0a26 */
[C---:B------:R-:W-:Y:S02]  /*8800*/  IMAD R2, R4.reuse, R37, R2 ;  /* 0x0000002504027224 */ /* 0x040fe400078e0202 */
[----:B------:R-:W-:-:S03]  /*8810*/  IMAD R34, R4, R38, R34 ;  /* 0x0000002604227224 */ /* 0x000fc600078e0222 */
[C---:B------:R-:W-:Y:S02]  /*8820*/  ISETP.GT.U32.AND P4, PT, R4.reuse, R2, PT ;  /* 0x000000020400720c */ /* 0x040fe40003f84070 */
[----:B------:R-:W-:Y:S02]  /*8830*/  ISETP.GT.U32.AND P1, PT, R4, R34, PT ;  /* 0x000000220400720c */ /* 0x000fe40003f24070 */
[----:B------:R-:W-:-:S09]  /*8840*/  IABS R8, R56 ;  /* 0x0000003800087213 */ /* 0x000fd20000000000 */
[--C-:B------:R-:W-:Y:S01]  /*8850*/  @!P4 IMAD.IADD R2, R2, 0x1, -R4.reuse ;  /* 0x000000010202c824 */ /* 0x100fe200078e0a04 */
[----:B------:R-:W-:Y:S01]  /*8860*/  ISETP.GE.AND P4, PT, R56, RZ, PT ;  /* 0x000000ff3800720c */ /* 0x000fe20003f86270 */
[----:B------:R-:W-:Y:S01]  /*8870*/  @!P1 IMAD.IADD R34, R34, 0x1, -R4 ;  /* 0x0000000122229824 */ /* 0x000fe200078e0a04 */
[----:B------:R-:W5:Y:S01]  /*8880*/  LDL.LU R56, [R1+0x840] ;  /* 0x0008400001387983 */ /* 0x000f620000300800 */
[----:B------:R-:W-:-:S03]  /*8890*/  IMAD.HI.U32 R6, R0, R9, RZ ;  /* 0x0000000900067227 */ /* 0x000fc600078e00ff */
[C---:B------:R-:W-:Y:S01]  /*88a0*/  ISETP.GT.U32.AND P2, PT, R4.reuse, R34, PT ;  /* 0x000000220400720c */ /* 0x040fe20003f44070 */
[----:B------:R-:W-:Y:S01]  /*88b0*/  IMAD.MOV R6, RZ, RZ, -R6 ;  /* 0x000000ffff067224 */ /* 0x000fe200078e0a06 */
[----:B------:R-:W-:Y:S01]  /*88c0*/  ISETP.GE.AND P1, PT, R39, RZ, PT ;  /* 0x000000ff2700720c */ /* 0x000fe20003f26270 */
[----:B------:R-:W5:Y:S02]  /*88d0*/  LDL.LU R40, [R1+0x844] ;  /* 0x0008440001287983 */ /* 0x000f640000300800 */
[----:B------:R-:W-:-:S08]  /*88e0*/  IMAD R9, R4, R6, R9 ;  /* 0x0000000604097224 */ /* 0x000fd000078e0209 */
[----:B------:R-:W-:Y:S01]  /*88f0*/  @!P2 IMAD.IADD R34, R34, 0x1, -R4 ;  /* 0x000000012222a824 */ /* 0x000fe200078e0a04 */
[----:B------:R-:W-:-:S03]  /*8900*/  ISETP.GT.U32.AND P2, PT, R4, R9, PT ;  /* 0x000000090400720c */ /* 0x000fc60003f44070 */
[----:B0-----:R-:W-:Y:S01]  /*8910*/  IMAD.MOV.U32 R10, RZ, RZ, R34 ;  /* 0x000000ffff0a7224 */ /* 0x001fe200078e0022 */
[----:B------:R-:W-:Y:S02]  /*8920*/  ISETP.GE.AND P3, PT, R53, RZ, PT ;  /* 0x000000ff3500720c */ /* 0x000fe40003f66270 */
[----:B------:R-:W5:Y:S01]  /*8930*/  LDL.LU R53, [R1+0x848] ;  /* 0x0008480001357983 */ /* 0x000f620000300800 */
[----:B------:R-:W-:-:S06]  /*8940*/  @!P1 IMAD.MOV R10, RZ, RZ, -R10 ;  /* 0x000000ffff0a9224 */ /* 0x000fcc00078e0a0a */
[----:B------:R-:W-:Y:S01]  /*8950*/  @!P2 IMAD.IADD R9, R9, 0x1, -R4 ;  /* 0x000000010909a824 */ /* 0x000fe200078e0a04 */
[----:B------:R-:W-:Y:S01]  /*8960*/  ISETP.GT.U32.AND P2, PT, R4, R2, PT ;  /* 0x000000020400720c */ /* 0x000fe20003f44070 */
[----:B------:R0:W-:Y:S02]  /*8970*/  STL [R1+0x278], R10 ;  /* 0x0002780a01007387 */ /* 0x0001e40000100800 */
[----:B------:R-:W-:Y:S02]  /*8980*/  @!P3 IMAD.MOV R7, RZ, RZ, -R7 ;  /* 0x000000ffff07b224 */ /* 0x000fe400078e0a07 */
[----:B0-----:R-:W-:-:S08]  /*8990*/  IMAD.MOV.U32 R10, RZ, RZ, R5 ;  /* 0x000000ffff0a7224 */ /* 0x001fd000078e0005 */
[----:B------:R-:W-:Y:S02]  /*89a0*/  @!P2 IMAD.IADD R2, R2, 0x1, -R4 ;  /* 0x000000010202a824 */ /* 0x000fe400078e0a04 */
[----:B------:R-:W-:Y:S02]  /*89b0*/  @!P5 IMAD.MOV R10, RZ, RZ, -R10 ;  /* 0x000000ffff0ad224 */ /* 0x000fe400078e0a0a */
[----:B------:R-:W-:-:S03]  /*89c0*/  @!P0 IMAD.MOV R2, RZ, RZ, -R2 ;  /* 0x000000ffff028224 */ /* 0x000fc600078e0a02 */
[----:B------:R0:W-:Y:S04]  /*89d0*/  STL [R1+0x288], R10 ;  /* 0x0002880a01007387 */ /* 0x0001e80000100800 */
[----:B------:R-:W-:Y:S04]  /*89e0*/  STL [R1+0x27c], R7 ;  /* 0x00027c0701007387 */ /* 0x000fe80000100800 */
[----:B------:R-:W-:Y:S04]  /*89f0*/  STL [R1+0x284], R2 ;  /* 0x0002840201007387 */ /* 0x000fe80000100800 */
[----:B------:R-:W5:Y:S01]  /*8a00*/  LDL.LU R39, [R1+0x84c] ;  /* 0x00084c0001277983 */ /* 0x000f620000300800 */
[----:B----4-:R-:W-:-:S02]  /*8a10*/  IABS R33, R52 ;  /* 0x0000003400217213 */ /* 0x010fc40000000000 */
[----:B------:R-:W-:Y:S02]  /*8a20*/  ISETP.GE.AND P2, PT, R52, RZ, PT ;  /* 0x000000ff3400720c */ /* 0x000fe40003f46270 */
[----:B------:R-:W4:Y:S01]  /*8a30*/  LDL.LU R52, [R1+0x850] ;  /* 0x0008500001347983 */ /* 0x000f220000300800 */
[----:B------:R-:W-:-:S04]  /*8a40*/  IMAD.HI.U32 R6, R0, R8, RZ ;  /* 0x0000000800067227 */ /* 0x000fc800078e00ff */
[----:B------:R-:W-:-:S04]  /*8a50*/  IMAD.MOV R6, RZ, RZ, -R6 ;  /* 0x000000ffff067224 */ /* 0x000fc800078e0a06 */
[----:B------:R-:W-:Y:S01]  /*8a60*/  IMAD R8, R4, R6, R8 ;  /* 0x0000000604087224 */ /* 0x000fe200078e0208 */
[----:B------:R-:W-:Y:S02]  /*8a70*/  IABS R35, R54 ;  /* 0x0000003600237213 */ /* 0x000fe40000000000 */
[----:B------:R-:W-:Y:S02]  /*8a80*/  ISETP.GE.AND P3, PT, R54, RZ, PT ;  /* 0x000000ff3600720c */ /* 0x000fe40003f66270 */
[C---:B------:R-:W-:Y:S01]  /*8a90*/  ISETP.GT.U32.AND P5, PT, R4.reuse, R8, PT ;  /* 0x000000080400720c */ /* 0x040fe20003fa4070 */
[----:B------:R-:W4:Y:S01]  /*8aa0*/  LDL.LU R54, [R1+0x854] ;  /* 0x0008540001367983 */ /* 0x000f220000300800 */
[----:B------:R-:W-:Y:S01]  /*8ab0*/  ISETP.GT.U32.AND P1, PT, R4, R9, PT ;  /* 0x000000090400720c */ /* 0x000fe20003f24070 */
[----:B------:R-:W-:-:S04]  /*8ac0*/  IMAD.HI.U32 R6, R0, R35, RZ ;  /* 0x0000002300067227 */ /* 0x000fc800078e00ff */
[----:B------:R-:W-:-:S06]  /*8ad0*/  IMAD.HI.U32 R5, R0, R33, RZ ;  /* 0x0000002100057227 */ /* 0x000fcc00078e00ff */
[----:B------:R-:W-:Y:S02]  /*8ae0*/  @!P5 IMAD.IADD R8, R8, 0x1, -R4 ;  /* 0x000000010808d824 */ /* 0x000fe400078e0a04 */
[----:B------:R-:W-:Y:S02]  /*8af0*/  IMAD.MOV R6, RZ, RZ, -R6 ;  /* 0x000000ffff067224 */ /* 0x000fe400078e0a06 */
[----:B------:R-:W-:Y:S01]  /*8b00*/  @!P1 IMAD.IADD R9, R9, 0x1, -R4 ;  /* 0x0000000109099824 */ /* 0x000fe200078e0a04 */
[C---:B------:R-:W-:Y:S01]  /*8b10*/  ISETP.GT.U32.AND P0, PT, R4.reuse, R8, PT ;  /* 0x000000080400720c */ /* 0x040fe20003f04070 */
[----:B------:R-:W-:Y:S02]  /*8b20*/  IMAD.MOV R5, RZ, RZ, -R5 ;  /* 0x000000ffff057224 */ /* 0x000fe400078e0a05 */
[----:B------:R-:W-:Y:S02]  /*8b30*/  IMAD R35, R4, R6, R35 ;  /* 0x0000000604237224 */ /* 0x000fe400078e0223 */
[----:B0-----:R-:W-:-:S02]  /*8b40*/  IMAD.MOV.U32 R10, RZ, RZ, R9 ;  /* 0x000000ffff0a7224 */ /* 0x001fc400078e0009 */
[C---:B------:R-:W-:Y:S02]  /*8b50*/  IMAD R33, R4.reuse, R5, R33 ;  /* 0x0000000504217224 */ /* 0x040fe400078e0221 */
[----:B------:R-:W-:Y:S01]  /*8b60*/  @!P6 IMAD.MOV R10, RZ, RZ, -R10 ;  /* 0x000000ffff0ae224 */ /* 0x000fe200078e0a0a */
[----:B------:R-:W-:-:S03]  /*8b70*/  ISETP.GT.U32.AND P6, PT, R4, R35, PT ;  /* 0x000000230400720c */ /* 0x000fc60003fc4070 */
[--C-:B------:R-:W-:Y:S01]  /*8b80*/  @!P0 IMAD.IADD R8, R8, 0x1, -R4.reuse ;  /* 0x0000000108088824 */ /* 0x100fe200078e0a04 */
[----:B------:R-:W-:Y:S01]  /*8b90*/  ISETP.GT.U32.AND P0, PT, R4, R33, PT ;  /* 0x000000210400720c */ /* 0x000fe20003f04070 */
[----:B------:R0:W-:Y:S08]  /*8ba0*/  STL [R1+0x280], R10 ;  /* 0x0002800a01007387 */ /* 0x0001f00000100800 */
[----:B------:R-:W-:-:S04]  /*8bb0*/  @!P6 IMAD.IADD R35, R35, 0x1, -R4 ;  /* 0x000000012323e824 */ /* 0x000fc800078e0a04 */
[----:B------:R-:W-:Y:S01]  /*8bc0*/  @!P0 IMAD.IADD R33, R33, 0x1, -R4 ;  /* 0x0000000121218824 */ /* 0x000fe200078e0a04 */
[----:B------:R-:W-:Y:S01]  /*8bd0*/  ISETP.GT.U32.AND P0, PT, R4, R35, PT ;  /* 0x000000230400720c */ /* 0x000fe20003f04070 */
[----:B0-----:R-:W-:-:S04]  /*8be0*/  IMAD.MOV.U32 R10, RZ, RZ, R8 ;  /* 0x000000ffff0a7224 */ /* 0x001fc800078e0008 */
[----:B------:R-:W-:Y:S01]  /*8bf0*/  @!P4 IMAD.MOV R10, RZ, RZ, -R10 ;  /* 0x000000ffff0ac224 */ /* 0x000fe200078e0a0a */
[----:B------:R-:W-:-:S07]  /*8c00*/  ISETP.GT.U32.AND P4, PT, R4, R33, PT ;  /* 0x000000210400720c */ /* 0x000fce0003f84070 */
[----:B------:R-:W-:Y:S01]  /*8c10*/  @!P0 IMAD.IADD R35, R35, 0x1, -R4 ;  /* 0x0000000123238824 */ /* 0x000fe200078e0a04 */
[----:B--2---:R-:W-:Y:S02]  /*8c20*/  ISETP.GE.AND P1, PT, R51, RZ, PT ;  /* 0x000000ff3300720c */ /* 0x004fe40003f26270 */
[----:B------:R-:W-:Y:S02]  /*8c30*/  IABS R5, R51 ;  /* 0x0000003300057213 */ /* 0x000fe40000000000 */
[----:B---3--:R-:W-:Y:S01]  /*8c40*/  ISETP.GE.AND P5, PT, R55, RZ, PT ;  /* 0x000000ff3700720c */ /* 0x008fe20003fa6270 */
[----:B------:R-:W2:Y:S01]  /*8c50*/  LDL.LU R51, [R1+0x858] ;  /* 0x0008580001337983 */ /* 0x000ea20000300800 */
[----:B------:R-:W-:-:S03]  /*8c60*/  IABS R2, R55 ;  /* 0x0000003700027213 */ /* 0x000fc60000000000 */
[----:B------:R-:W3:Y:S02]  /*8c70*/  LDL.LU R55, [R1+0x85c] ;  /* 0x00085c0001377983 */ /* 0x000ee40000300800 */
[----:B------:R-:W-:-:S04]  /*8c80*/  IMAD.HI.U32 R9, R0, R2, RZ ;  /* 0x0000000200097227 */ /* 0x000fc800078e00ff */
[----:B------:R-:W-:Y:S01]  /*8c90*/  IMAD.MOV R9, RZ, RZ, -R9 ;  /* 0x000000ffff097224 */ /* 0x000fe200078e0a09 */
[----:B------:R0:W-:Y:S03]  /*8ca0*/  STL [R1+0x268], R10 ;  /* 0x0002680a01007387 */ /* 0x0001e60000100800 */
[----:B------:R-:W-:Y:S02]  /*8cb0*/  IMAD R2, R4, R9, R2 ;  /* 0x0000000904027224 */ /* 0x000fe400078e0202 */
[----:B0-----:R-:W-:-:S03]  /*8cc0*/  IMAD.MOV.U32 R10, RZ, RZ, R35 ;  /* 0x000000ffff0a7224 */ /* 0x001fc600078e0023 */
[----:B------:R-:W-:Y:S01]  /*8cd0*/  ISETP.GT.U32.AND P0, PT, R4, R2, PT ;  /* 0x000000020400720c */ /* 0x000fe20003f04070 */
[----:B------:R-:W-:Y:S02]  /*8ce0*/  @!P4 IMAD.IADD R33, R33, 0x1, -R4 ;  /* 0x000000012121c824 */ /* 0x000fe400078e0a04 */
[----:B------:R-:W-:-:S05]  /*8cf0*/  @!P3 IMAD.MOV R10, RZ, RZ, -R10 ;  /* 0x000000ffff0ab224 */ /* 0x000fca00078e0a0a */
[----:B------:R0:W-:Y:S02]  /*8d00*/  STL [R1+0x26c], R10 ;  /* 0x00026c0a01007387 */ /* 0x0001e40000100800 */
[----:B0-----:R-:W-:-:S04]  /*8d10*/  IMAD.MOV.U32 R10, RZ, RZ, R33 ;  /* 0x000000ffff0a7224 */ /* 0x001fc800078e0021 */
[----:B------:R-:W-:Y:S01]  /*8d20*/  @!P2 IMAD.MOV R10, RZ, RZ, -R10 ;  /* 0x000000ffff0aa224 */ /* 0x000fe200078e0a0a */
[----:B-----5:R-:W-:Y:S01]  /*8d30*/  IABS R7, R56 ;  /* 0x0000003800077213 */ /* 0x020fe20000000000 */
[----:B------:R-:W-:Y:S01]  /*8d40*/  @!P0 IMAD.IADD R2, R2, 0x1, -R4 ;  /* 0x0000000102028824 */ /* 0x000fe200078e0a04 */
[----:B------:R-:W-:Y:S02]  /*8d50*/  ISETP.GE.AND P0, PT, R56, RZ, PT ;  /* 0x000000ff3800720c */ /* 0x000fe40003f06270 */
[----:B------:R0:W-:Y:S04]  /*8d60*/  STL [R1+0x264], R10 ;  /* 0x0002640a01007387 */ /* 0x0001e80000100800 */
[----:B------:R-:W5:Y:S01]  /*8d70*/  LDL.LU R56, [R1+0x860] ;  /* 0x0008600001387983 */ /* 0x000f620000300800 */
[----:B------:R-:W-:-:S04]  /*8d80*/  IMAD.HI.U32 R36, R0, R5, RZ ;  /* 0x0000000500247227 */ /* 0x000fc800078e00ff */
[----:B------:R-:W-:-:S04]  /*8d90*/  IMAD.MOV R36, RZ, RZ, -R36 ;  /* 0x000000ffff247224 */ /* 0x000fc800078e0a24 */
[----:B------:R-:W-:-:S05]  /*8da0*/  IMAD R5, R4, R36, R5 ;  /* 0x0000002404057224 */ /* 0x000fca00078e0205 */
[----:B------:R-:W-:Y:S01]  /*8db0*/  ISETP.GT.U32.AND P6, PT, R4, R5, PT ;  /* 0x000000050400720c */ /* 0x000fe20003fc4070 */
[----:B------:R-:W-:Y:S01]  /*8dc0*/  IMAD.HI.U32 R37, R0, R7, RZ ;  /* 0x0000000700257227 */ /* 0x000fe200078e00ff */
[----:B------:R-:W-:-:S03]  /*8dd0*/  IABS R34, R53 ;  /* 0x0000003500227213 */ /* 0x000fc60000000000 */
[----:B------:R-:W-:Y:S02]  /*8de0*/  IMAD.MOV R37, RZ, RZ, -R37 ;  /* 0x000000ffff257224 */ /* 0x000fe400078e0a25 */
[----:B------:R-:W-:-:S06]  /*8df0*/  IMAD.HI.U32 R9, R0, R34, RZ ;  /* 0x0000002200097227 */ /* 0x000fcc00078e00ff */
[----:B------:R-:W-:Y:S02]  /*8e00*/  @!P6 IMAD.IADD R5, R5, 0x1, -R4 ;  /* 0x000000010505e824 */ /* 0x000fe400078e0a04 */
[----:B------:R-:W-:-:S03]  /*8e10*/  IMAD R7, R4, R37, R7 ;  /* 0x0000002504077224 */ /* 0x000fc600078e0207 */
[C---:B------:R-:W-:Y:S01]  /*8e20*/  ISETP.GT.U32.AND P6, PT, R4.reuse, R5, PT ;  /* 0x000000050400720c */ /* 0x040fe20003fc4070 */
[----:B------:R-:W-:Y:S01]  /*8e30*/  IMAD.MOV R9, RZ, RZ, -R9 ;  /* 0x000000ffff097224 */ /* 0x000fe200078e0a09 */
[----:B------:R-:W-:-:S03]  /*8e40*/  ISETP.GT.U32.AND P3, PT, R4, R7, PT ;  /* 0x000000070400720c */ /* 0x000fc60003f64070 */
[----:B------:R-:W-:-:S08]  /*8e50*/  IMAD R34, R4, R9, R34 ;  /* 0x0000000904227224 */ /* 0x000fd000078e0222 */
[--C-:B------:R-:W-:Y:S01]  /*8e60*/  @!P6 IMAD.IADD R5, R5, 0x1, -R4.reuse ;  /* 0x000000010505e824 */ /* 0x100fe200078e0a04 */
[C---:B------:R-:W-:Y:S01]  /*8e70*/  ISETP.GT.U32.AND P6, PT, R4.reuse, R34, PT ;  /* 0x000000220400720c */ /* 0x040fe20003fc4070 */
[----:B------:R-:W-:Y:S01]  /*8e80*/  @!P3 IMAD.IADD R7, R7, 0x1, -R4 ;  /* 0x000000010707b824 */ /* 0x000fe200078e0a04 */
[----:B------:R-:W-:Y:S01]  /*8e90*/  ISETP.GT.U32.AND P3, PT, R4, R2, PT ;  /* 0x000000020400720c */ /* 0x000fe20003f64070 */
[----:B0-----:R-:W-:-:S10]  /*8ea0*/  IMAD.MOV.U32 R10, RZ, RZ, R5 ;  /* 0x000000ffff0a7224 */ /* 0x001fd400078e0005 */
[--C-:B------:R-:W-:Y:S02]  /*8eb0*/  @!P6 IMAD.IADD R34, R34, 0x1, -R4.reuse ;  /* 0x000000012222e824 */ /* 0x100fe400078e0a04 */
[----:B------:R-:W-:-:S03]  /*8ec0*/  @!P3 IMAD.IADD R2, R2, 0x1, -R4 ;  /* 0x000000010202b824 */ /* 0x000fc600078e0a04 */
[----:B------:R-:W-:Y:S01]  /*8ed0*/  ISETP.GT.U32.AND P2, PT, R4, R34, PT ;  /* 0x000000220400720c */ /* 0x000fe20003f44070 */
[----:B------:R-:W-:-:S05]  /*8ee0*/  @!P1 IMAD.MOV R10, RZ, RZ, -R10 ;  /* 0x000000ffff0a9224 */ /* 0x000fca00078e0a0a */
[----:B------:R0:W-:Y:S07]  /*8ef0*/  STL [R1+0x260], R10 ;  /* 0x0002600a01007387 */ /* 0x0001ee0000100800 */
        /* <DEDUP_REMOVED lines=16> */
[----:B------:R-:W-:-:S05]  /*9000*/  IABS R8, R54 ;  /* 0x0000003600087213 */ /* 0x000fca0000000000 */
        /* <DEDUP_REMOVED lines=10> */
[----:B0-----:R-:W-:Y:S02]  /*90b0*/  IMAD.MOV.U32 R10, RZ, RZ, R2 ;  /* 0x000000ffff0a7224 */ /* 0x001fe400078e0002 */
[----:B------:R-:W-:Y:S02]  /*90c0*/  @!P0 IMAD.MOV R7, RZ, RZ, -R7 ;  /* 0x000000ffff078224 */ /* 0x000fe400078e0a07 */
[----:B------:R-:W-:Y:S01]  /*90d0*/  @!P5 IMAD.MOV R10, RZ, RZ, -R10 ;  /* 0x000000ffff0ad224 */ /* 0x000fe200078e0a0a */
[----:B------:R-:W-:-:S05]  /*90e0*/  ISETP.GT.U32.AND P0, PT, R4, R9, PT ;  /* 0x000000090400720c */ /* 0x000fca0003f04070 */
[----:B------:R-:W-:Y:S01]  /*90f0*/  @!P6 IMAD.IADD R8, R8, 0x1, -R4 ;  /* 0x000000010808e824 */ /* 0x000fe200078e0a04 */
[----:B------:R0:W-:Y:S04]  /*9100*/  STL [R1+0x25c], R10 ;  /* 0x00025c0a01007387 */ /* 0x0001e80000100800 */
        /* <DEDUP_REMOVED lines=8> */
[----:B------:R0:W-:Y:S01]  /*9190*/  STL [R1+0x254], R10 ;  /* 0x0002540a01007387 */ /* 0x0001e20000100800 */
[----:B------:R-:W-:Y:S01]  /*91a0*/  ISETP.GE.AND P0, PT, R51, RZ, PT ;  /* 0x000000ff3300720c */ /* 0x000fe20003f06270 */
[----:B------:R-:W-:Y:S01]  /*91b0*/  @!P6 IMAD.IADD R8, R8, 0x1, -R4 ;  /* 0x000000010808e824 */ /* 0x000fe200078e0a04 */
[----:B---3--:R-:W-:Y:S01]  /*91c0*/  IABS R33, R55 ;  /* 0x0000003700217213 */ /* 0x008fe20000000000 */
[----:B------:R-:W-:Y:S01]  /*91d0*/  STL [R1+0x250], R7 ;  /* 0x0002500701007387 */ /* 0x000fe20000100800 */
[----:B------:R-:W-:-:S03]  /*91e0*/  ISETP.GE.AND P6, PT, R55, RZ, PT ;  /* 0x000000ff3700720c */ /* 0x000fc60003fc6270 */
[----:B------:R-:W2:Y:S04]  /*91f0*/  LDL.LU R51, [R1+0x86c] ;  /* 0x00086c0001337983 */ /* 0x000ea80000300800 */
[----:B------:R-:W3:Y:S01]  /*9200*/  LDL.LU R55, [R1+0x870] ;  /* 0x0008700001377983 */ /* 0x000ee20000300800 */
[----:B------:R-:W-:-:S04]  /*9210*/  IMAD.HI.U32 R37, R0, R5, RZ ;  /* 0x0000000500257227 */ /* 0x000fc800078e00ff */
[----:B------:R-:W-:-:S04]  /*9220*/  IMAD.MOV R37, RZ, RZ, -R37 ;  /* 0x000000ffff257224 */ /* 0x000fc800078e0a25 */
[----:B------:R-:W-:-:S05]  /*9230*/  IMAD R5, R4, R37, R5 ;  /* 0x0000002504057224 */ /* 0x000fca00078e0205 */
[----:B------:R-:W-:Y:S02]  /*9240*/  ISETP.GT.U32.AND P4, PT, R4, R5, PT ;  /* 0x000000050400720c */ /* 0x000fe40003f84070 */
[----:B------:R-:W-:Y:S02]  /*9250*/  IABS R36, R39 ;  /* 0x0000002700247213 */ /* 0x000fe40000000000 */
[----:B-----5:R-:W-:-:S03]  /*9260*/  IABS R6, R56 ;  /* 0x0000003800067213 */ /* 0x020fc60000000000 */
[----:B------:R-:W-:-:S06]  /*9270*/  IMAD.HI.U32 R35, R0, R36, RZ ;  /* 0x0000002400237227 */ /* 0x000fcc00078e00ff */
[----:B------:R-:W-:Y:S01]  /*9280*/  @!P4 IMAD.IADD R5, R5, 0x1, -R4 ;  /* 0x000000010505c824 */ /* 0x000fe200078e0a04 */
[----:B------:R-:W-:Y:S02]  /*9290*/  ISETP.GE.AND P4, PT, R56, RZ, PT ;  /* 0x000000ff3800720c */ /* 0x000fe40003f86270 */
[----:B------:R-:W5:Y:S01]  /*92a0*/  LDL.LU R56, [R1+0x874] ;  /* 0x0008740001387983 */ /* 0x000f620000300800 */
[----:B------:R-:W-:Y:S01]  /*92b0*/  IMAD.MOV R35, RZ, RZ, -R35 ;  /* 0x000000ffff237224 */ /* 0x000fe200078e0a23 */
[----:B------:R-:W-:Y:S02]  /*92c0*/  ISETP.GE.AND P2, PT, R54, RZ, PT ;  /* 0x000000ff3600720c */ /* 0x000fe40003f46270 */
[----:B------:R-:W5:Y:S01]  /*92d0*/  LDL.LU R40, [R1+0x878] ;  /* 0x0008780001287983 */ /* 0x000f620000300800 */
[----:B------:R-:W-:-:S03]  /*92e0*/  IMAD R35, R4, R35, R36 ;  /* 0x0000002304237224 */ /* 0x000fc600078e0224 */
[----:B------:R-:W5:Y:S02]  /*92f0*/  LDL.LU R54, [R1+0x87c] ;  /* 0x00087c0001367983 */ /* 0x000f640000300800 */
[----:B------:R-:W-:Y:S01]  /*9300*/  ISETP.GT.U32.AND P1, PT, R4, R35, PT ;  /* 0x000000230400720c */ /* 0x000fe20003f24070 */
[----:B------:R-:W-:-:S12]  /*9310*/  IMAD.HI.U32 R36, R0, R33, RZ ;  /* 0x0000002100247227 */ /* 0x000fd800078e00ff */
[----:B------:R-:W-:-:S05]  /*9320*/  @!P1 IMAD.IADD R35, R35, 0x1, -R4 ;  /* 0x0000000123239824 */ /* 0x000fca00078e0a04 */
[----:B------:R-:W-:Y:S01]  /*9330*/  ISETP.GT.U32.AND P5, PT, R4, R35, PT ;  /* 0x000000230400720c */ /* 0x000fe20003fa4070 */
[----:B------:R-:W-:-:S04]  /*9340*/  IMAD.MOV R2, RZ, RZ, -R36 ;  /* 0x000000ffff027224 */ /* 0x000fc800078e0a24 */
[----:B------:R-:W-:Y:S01]  /*9350*/  IMAD R34, R4, R2, R33 ;  /* 0x0000000204227224 */ /* 0x000fe200078e0221 */
[----:B------:R-:W-:-:S07]  /*9360*/  ISETP.GE.AND P1, PT, R39, RZ, PT ;  /* 0x000000ff2700720c */ /* 0x000fce0003f26270 */
[----:B------:R-:W-:Y:S01]  /*9370*/  @!P5 IMAD.IADD R35, R35, 0x1, -R4 ;  /* 0x000000012323d824 */ /* 0x000fe200078e0a04 */
[----:B------:R-:W-:-:S03]  /*9380*/  ISETP.GT.U32.AND P5, PT, R4, R34, PT ;  /* 0x000000220400720c */ /* 0x000fc60003fa4070 */
[----:B0-----:R-:W-:-:S04]  /*9390*/  IMAD.MOV.U32 R10, RZ, RZ, R35 ;  /* 0x000000ffff0a7224 */ /* 0x001fc800078e0023 */
[----:B------:R-:W-:-:S06]  /*93a0*/  @!P1 IMAD.MOV R10, RZ, RZ, -R10 ;  /* 0x000000ffff0a9224 */ /* 0x000fcc00078e0a0a */
[----:B------:R-:W-:Y:S01]  /*93b0*/  @!P5 IMAD.IADD R34, R34, 0x1, -R4 ;  /* 0x000000012222d824 */ /* 0x000fe200078e0a04 */
[----:B------:R-:W-:Y:S01]  /*93c0*/  ISETP.GT.U32.AND P5, PT, R4, R5, PT ;  /* 0x000000050400720c */ /* 0x000fe20003fa4070 */
[----:B------:R0:W-:Y:S01]  /*93d0*/  STL [R1+0x24c], R10 ;  /* 0x00024c0a01007387 */ /* 0x0001e20000100800 */
[----:B------:R-:W-:Y:S02]  /*93e0*/  @!P2 IMAD.MOV R8, RZ, RZ, -R8 ;  /* 0x000000ffff08a224 */ /* 0x000fe400078e0a08 */
[----:B0-----:R-:W-:-:S04]  /*93f0*/  IMAD.MOV.U32 R10, RZ, RZ, R9 ;  /* 0x000000ffff0a7224 */ /* 0x001fc800078e0009 */
[----:B------:R-:W-:-:S05]  /*9400*/  @!P3 IMAD.MOV R10, RZ, RZ, -R10 ;  /* 0x000000ffff0ab224 */ /* 0x000fca00078e0a0a */
[----:B------:R-:W-:Y:S01]  /*9410*/  @!P5 IMAD.IADD R5, R5, 0x1, -R4 ;  /* 0x000000010505d824 */ /* 0x000fe200078e0a04 */
[----:B------:R-:W-:Y:S04]  /*9420*/  STL [R1+0x248], R10 ;  /* 0x0002480a01007387 */ /* 0x000fe80000100800 */
[----:B------:R0:W-:Y:S04]  /*9430*/  STL [R1+0x244], R8 ;  /* 0x0002440801007387 */ /* 0x0001e80000100800 */
[----:B------:R-:W5:Y:S01]  /*9440*/  LDL.LU R39, [R1+0x880] ;  /* 0x0008800001277983 */ /* 0x000f620000300800 */
[----:B0-----:R-:W-:-:S04]  /*9450*/  IMAD.MOV.U32 R8, RZ, RZ, R5 ;  /* 0x000000ffff087224 */ /* 0x001fc800078e0005 */
[----:B------:R-:W-:-:S05]  /*9460*/  @!P0 IMAD.MOV R8, RZ, RZ, -R8 ;  /* 0x000000ffff088224 */ /* 0x000fca00078e0a08 */
[----:B------:R-:W-:Y:S01]  /*9470*/  STL [R1+0x240], R8 ;  /* 0x0002400801007387 */ /* 0x000fe20000100800 */
[----:B----4-:R-:W-:Y:S02]  /*9480*/  IABS R33, R52 ;  /* 0x0000003400217213 */ /* 0x010fe40000000000 */
[----:B------:R-:W-:Y:S02]  /*9490*/  ISETP.GE.AND P5, PT, R52, RZ, PT ;  /* 0x000000ff3400720c */ /* 0x000fe40003fa6270 */
[----:B------:R-:W4:Y:S01]  /*94a0*/  LDL.LU R52, [R1+0x884] ;  /* 0x0008840001347983 */ /* 0x000f220000300800 */
[----:B------:R-:W-:-:S04]  /*94b0*/  IMAD.HI.U32 R7, R0, R6, RZ ;  /* 0x0000000600077227 */ /* 0x000fc800078e00ff */
[----:B------:R-:W-:-:S04]  /*94c0*/  IMAD.MOV R7, RZ, RZ, -R7 ;  /* 0x000000ffff077224 */ /* 0x000fc800078e0a07 */
[C---:B------:R-:W-:Y:S01]  /*94d0*/  IMAD R6, R4.reuse, R7, R6 ;  /* 0x0000000704067224 */ /* 0x040fe200078e0206 */
[----:B------:R-:W-:Y:S02]  /*94e0*/  IABS R2, R53 ;  /* 0x0000003500027213 */ /* 0x000fe40000000000 */
[----:B------:R-:W-:Y:S02]  /*94f0*/  ISETP.GE.AND P2, PT, R53, RZ, PT ;  /* 0x000000ff3500720c */ /* 0x000fe40003f46270 */
[C---:B------:R-:W-:Y:S01]  /*9500*/  ISETP.GT.U32.AND P3, PT, R4.reuse, R6, PT ;  /* 0x000000060400720c */ /* 0x040fe20003f64070 */
[----:B------:R-:W4:Y:S01]  /*9510*/  LDL.LU R53, [R1+0x888] ;  /* 0x0008880001357983 */ /* 0x000f220000300800 */
[----:B------:R-:W-:Y:S01]  /*9520*/  ISETP.GT.U32.AND P1, PT, R4, R34, PT ;  /* 0x000000220400720c */ /* 0x000fe20003f24070 */
[----:B------:R-:W-:-:S04]  /*9530*/  IMAD.HI.U32 R7, R0, R2, RZ ;  /* 0x0000000200077227 */ /* 0x000fc800078e00ff */
[----:B------:R-:W-:-:S06]  /*9540*/  IMAD.HI.U32 R9, R0, R33, RZ ;  /* 0x0000002100097227 */ /* 0x000fcc00078e00ff */
[--C-:B------:R-:W-:Y:S02]  /*9550*/  @!P3 IMAD.IADD R6, R6, 0x1, -R4.reuse ;  /* 0x000000010606b824 */ /* 0x100fe400078e0a04 */
[----:B------:R-:W-:Y:S02]  /*9560*/  IMAD.MOV R7, RZ, RZ, -R7 ;  /* 0x000000ffff077224 */ /* 0x000fe400078e0a07 */
[----:B------:R-:W-:Y:S01]  /*9570*/  @!P1 IMAD.IADD R34, R34, 0x1, -R4 ;  /* 0x0000000122229824 */ /* 0x000fe200078e0a04 */
[C---:B------:R-:W-:Y:S01]  /*9580*/  ISETP.GT.U32.AND P0, PT, R4.reuse, R6, PT ;  /* 0x000000060400720c */ /* 0x040fe20003f04070 */
[----:B------:R-:W-:Y:S02]  /*9590*/  IMAD.MOV R9, RZ, RZ, -R9 ;  /* 0x000000ffff097224 */ /* 0x000fe400078e0a09 */
[----:B------:R-:W-:Y:S02]  /*95a0*/  IMAD R35, R4, R7, R2 ;  /* 0x0000000704237224 */ /* 0x000fe400078e0202 */
[----:B------:R-:W-:-:S02]  /*95b0*/  IMAD.MOV.U32 R10, RZ, RZ, R34 ;  /* 0x000000ffff0a7224 */ /* 0x000fc400078e0022 */
        /* <DEDUP_REMOVED lines=27> */
[----:B------:R0:W-:Y:S01]  /*9770*/  STL [R1+0x238], R10 ;  /* 0x0002380a01007387 */ /* 0x0001e20000100800 */
[----:B-----5:R-:W-:Y:S01]  /*9780*/  IABS R9, R56 ;  /* 0x0000003800097213 */ /* 0x020fe20000000000 */
[----:B0-----:R-:W-:-:S04]  /*9790*/  IMAD.MOV.U32 R10, RZ, RZ, R33 ;  /* 0x000000ffff0a7224 */ /* 0x001fc800078e0021 */
[----:B------:R-:W-:Y:S02]  /*97a0*/  @!P5 IMAD.MOV R10, RZ, RZ, -R10 ;  /* 0x000000ffff0ad224 */ /* 0x000fe400078e0a0a */
        /* <DEDUP_REMOVED lines=56> */
[----:B------:R-:W-:Y:S01]  /*9b30*/  @!P0 IMAD.MOV R9, RZ, RZ, -R9 ;  /* 0x000000ffff098224 */ /* 0x000fe200078e0a09 */
[----:B------:R-:W-:Y:S01]  /*9b40*/  ISETP.GT.U32.AND P0, PT, R4, R8, PT ;  /* 0x000000080400720c */ /* 0x000fe20003f04070 */
[----:B------:R-:W-:-:S06]  /*9b50*/  @!P3 IMAD.MOV R10, RZ, RZ, -R10 ;  /* 0x000000ffff0ab224 */ /* 0x000fcc00078e0a0a */
[----:B------:R-:W-:Y:S01]  /*9b60*/  @!P6 IMAD.IADD R6, R6, 0x1, -R4 ;  /* 0x000000010606e824 */ /* 0x000fe200078e0a04 */
[----:B------:R0:W-:Y:S04]  /*9b70*/  STL [R1+0x228], R10 ;  /* 0x0002280a01007387 */ /* 0x0001e80000100800 */
[----:B------:R-:W-:Y:S01]  /*9b80*/  ISETP.GT.U32.AND P6, PT, R4, R6, PT ;  /* 0x000000060400720c */ /* 0x000fe20003fc4070 */
[----:B------:R-:W-:Y:S02]  /*9b90*/  @!P4 IMAD.MOV R7, RZ, RZ, -R7 ;  /* 0x000000ffff07c224 */ /* 0x000fe400078e0a07 */
[----:B0-----:R-:W-:Y:S01]  /*9ba0*/  IMAD.MOV.U32 R10, RZ, RZ, R34 ;  /* 0x000000ffff0a7224 */ /* 0x001fe200078e0022 */
[----:B------:R5:W-:Y:S03]  /*9bb0*/  STL [R1+0x224], R9 ;  /* 0x0002240901007387 */ /* 0x000be60000100800 */
[----:B------:R-:W-:Y:S01]  /*9bc0*/  @!P5 IMAD.MOV R10, RZ, RZ, -R10 ;  /* 0x000000ffff0ad224 */ /* 0x000fe200078e0a0a */
[----:B------:R0:W-:Y:S01]  /*9bd0*/  STL [R1+0x220], R7 ;  /* 0x0002200701007387 */ /* 0x0001e20000100800 */
[----:B------:R-:W-:Y:S01]  /*9be0*/  @!P0 IMAD.IADD R8, R8, 0x1, -R4 ;  /* 0x0000000108088824 */ /* 0x000fe200078e0a04 */
[----:B--2---:R-:W-:-:S03]  /*9bf0*/  IABS R5, R51 ;  /* 0x0000003300057213 */ /* 0x004fc60000000000 */
[----:B------:R-:W-:Y:S01]  /*9c00*/  @!P6 IMAD.IADD R6, R6, 0x1, -R4 ;  /* 0x000000010606e824 */ /* 0x000fe200078e0a04 */
[----:B------:R1:W-:Y:S01]  /*9c10*/  STL [R1+0x21c], R10 ;  /* 0x00021c0a01007387 */ /* 0x0003e20000100800 */
[----:B------:R-:W-:Y:S02]  /*9c20*/  ISETP.GE.AND P0, PT, R51, RZ, PT ;  /* 0x000000ff3300720c */ /* 0x000fe40003f06270 */
[----:B---3--:R-:W-:Y:S01]  /*9c30*/  IABS R33, R55 ;  /* 0x0000003700217213 */ /* 0x008fe20000000000 */
[----:B------:R-:W2:Y:S01]  /*9c40*/  LDL.LU R51, [R1+0x8a0] ;  /* 0x0008a00001337983 */ /* 0x000ea20000300800 */
[----:B------:R-:W-:-:S03]  /*9c50*/  ISETP.GE.AND P6, PT, R55, RZ, PT ;  /* 0x000000ff3700720c */ /* 0x000fc60003fc6270 */
[----:B------:R-:W3:Y:S01]  /*9c60*/  LDL.LU R55, [R1+0x8a4] ;  /* 0x0008a40001377983 */ /* 0x000ee20000300800 */
[----:B------:R-:W-:-:S04]  /*9c70*/  IMAD.HI.U32 R37, R0, R5, RZ ;  /* 0x0000000500257227 */ /* 0x000fc800078e00ff */
[----:B------:R-:W-:-:S04]  /*9c80*/  IMAD.MOV R37, RZ, RZ, -R37 ;  /* 0x000000ffff257224 */ /* 0x000fc800078e0a25 */
[----:B------:R-:W-:-:S05]  /*9c90*/  IMAD R5, R4, R37, R5 ;  /* 0x0000002504057224 */ /* 0x000fca00078e0205 */
[----:B------:R-:W-:Y:S02]  /*9ca0*/  ISETP.GT.U32.AND P4, PT, R4, R5, PT ;  /* 0x000000050400720c */ /* 0x000fe40003f84070 */
[----:B-----5:R-:W-:-:S11]  /*9cb0*/  IABS R9, R56 ;  /* 0x0000003800097213 */ /* 0x020fd60000000000 */
[----:B------:R-:W-:Y:S01]  /*9cc0*/  @!P4 IMAD.IADD R5, R5, 0x1, -R4 ;  /* 0x000000010505c824 */ /* 0x000fe200078e0a04 */
[----:B------:R-:W-:Y:S02]  /*9cd0*/  ISETP.GE.AND P4, PT, R56, RZ, PT ;  /* 0x000000ff3800720c */ /* 0x000fe40003f86270 */
[----:B------:R-:W5:Y:S01]  /*9ce0*/  LDL.LU R56, [R1+0x8a8] ;  /* 0x0008a80001387983 */ /* 0x000f620000300800 */
[----:B------:R-:W-:Y:S02]  /*9cf0*/  IABS R36, R39 ;  /* 0x0000002700247213 */ /* 0x000fe40000000000 */
[----:B------:R-:W-:Y:S01]  /*9d00*/  ISETP.GE.AND P5, PT, R53, RZ, PT ;  /* 0x000000ff3500720c */ /* 0x000fe20003fa6270 */
[----:B------:R-:W5:Y:S02]  /*9d10*/  LDL.LU R40, [R1+0x8ac] ;  /* 0x0008ac0001287983 */ /* 0x000f640000300800 */
[----:B------:R-:W-:Y:S02]  /*9d20*/  IMAD.HI.U32 R35, R0, R36, RZ ;  /* 0x0000002400237227 */ /* 0x000fe400078e00ff */
[----:B------:R-:W5:Y:S02]  /*9d30*/  LDL.LU R53, [R1+0x8b0] ;  /* 0x0008b00001357983 */ /* 0x000f640000300800 */
[----:B------:R-:W-:-:S04]  /*9d40*/  IMAD.MOV R35, RZ, RZ, -R35 ;  /* 0x000000ffff237224 */ /* 0x000fc800078e0a23 */
[----:B------:R-:W-:-:S05]  /*9d50*/  IMAD R35, R4, R35, R36 ;  /* 0x0000002304237224 */ /* 0x000fca00078e0224 */
[----:B------:R-:W-:Y:S01]  /*9d60*/  ISETP.GT.U32.AND P1, PT, R4, R35, PT ;  /* 0x000000230400720c */ /* 0x000fe20003f24070 */
[----:B------:R-:W-:-:S12]  /*9d70*/  IMAD.HI.U32 R36, R0, R33, RZ ;  /* 0x0000002100247227 */ /* 0x000fd800078e00ff */
[----:B------:R-:W-:-:S05]  /*9d80*/  @!P1 IMAD.IADD R35, R35, 0x1, -R4 ;  /* 0x0000000123239824 */ /* 0x000fca00078e0a04 */
[----:B------:R-:W-:Y:S01]  /*9d90*/  ISETP.GT.U32.AND P3, PT, R4, R35, PT ;  /* 0x000000230400720c */ /* 0x000fe20003f64070 */
[----:B------:R-:W-:-:S04]  /*9da0*/  IMAD.MOV R2, RZ, RZ, -R36 ;  /* 0x000000ffff027224 */ /* 0x000fc800078e0a24 */
[----:B0-----:R-:W-:Y:S01]  /*9db0*/  IMAD R7, R4, R2, R33 ;  /* 0x0000000204077224 */ /* 0x001fe200078e0221 */
[----:B------:R-:W-:-:S07]  /*9dc0*/  ISETP.GE.AND P1, PT, R39, RZ, PT ;  /* 0x000000ff2700720c */ /* 0x000fce0003f26270 */
[----:B------:R-:W-:Y:S01]  /*9dd0*/  @!P3 IMAD.IADD R35, R35, 0x1, -R4 ;  /* 0x000000012323b824 */ /* 0x000fe200078e0a04 */
[----:B------:R-:W-:-:S03]  /*9de0*/  ISETP.GT.U32.AND P3, PT, R4, R7, PT ;  /* 0x000000070400720c */ /* 0x000fc60003f64070 */
[----:B-1----:R-:W-:-:S04]  /*9df0*/  IMAD.MOV.U32 R10, RZ, RZ, R35 ;  /* 0x000000ffff0a7224 */ /* 0x002fc800078e0023 */
[----:B------:R-:W-:-:S06]  /*9e00*/  @!P1 IMAD.MOV R10, RZ, RZ, -R10 ;  /* 0x000000ffff0a9224 */ /* 0x000fcc00078e0a0a */
[----:B------:R-:W-:Y:S01]  /*9e10*/  @!P3 IMAD.IADD R7, R7, 0x1, -R4 ;  /* 0x000000010707b824 */ /* 0x000fe200078e0a04 */
[----:B------:R-:W-:Y:S01]  /*9e20*/  ISETP.GT.U32.AND P3, PT, R4, R5, PT ;  /* 0x000000050400720c */ /* 0x000fe20003f64070 */
[----:B------:R0:W-:Y:S01]  /*9e30*/  STL [R1+0x218], R10 ;  /* 0x0002180a01007387 */ /* 0x0001e20000100800 */
[----:B------:R-:W-:-:S04]  /*9e40*/  IMAD.MOV.U32 R11, RZ, RZ, R8 ;  /* 0x000000ffff0b7224 */ /* 0x000fc800078e0008 */
[----:B------:R-:W-:Y:S02]  /*9e50*/  @!P2 IMAD.MOV R11, RZ, RZ, -R11 ;  /* 0x000000ffff0ba224 */ /* 0x000fe400078e0a0b */
[----:B0-----:R-:W-:-:S05]  /*9e60*/  IMAD.MOV.U32 R10, RZ, RZ, R6 ;  /* 0x000000ffff0a7224 */ /* 0x001fca00078e0006 */
[----:B------:R-:W-:Y:S02]  /*9e70*/  @!P3 IMAD.IADD R5, R5, 0x1, -R4 ;  /* 0x000000010505b824 */ /* 0x000fe400078e0a04 */
[----:B------:R-:W-:Y:S02]  /*9e80*/  @!P5 IMAD.MOV R10, RZ, RZ, -R10 ;  /* 0x000000ffff0ad224 */ /* 0x000fe400078e0a0a */
[----:B------:R-:W-:Y:S01]  /*9e90*/  @!P0 IMAD.MOV R5, RZ, RZ, -R5 ;  /* 0x000000ffff058224 */ /* 0x000fe200078e0a05 */
[----:B------:R-:W-:Y:S04]  /*9ea0*/  STL [R1+0x214], R11 ;  /* 0x0002140b01007387 */ /* 0x000fe80000100800 */
[----:B------:R0:W-:Y:S04]  /*9eb0*/  STL [R1+0x210], R10 ;  /* 0x0002100a01007387 */ /* 0x0001e80000100800 */
[----:B------:R-:W5:Y:S04]  /*9ec0*/  LDL.LU R39, [R1+0x8b4] ;  /* 0x0008b40001277983 */ /* 0x000f680000300800 */
[----:B------:R-:W-:Y:S01]  /*9ed0*/  STL [R1+0x20c], R5 ;  /* 0x00020c0501007387 */ /* 0x000fe20000100800 */
[----:B------:R-:W-:-:S02]  /*9ee0*/  IABS R33, R54 ;  /* 0x0000003600217213 */ /* 0x000fc40000000000 */
[----:B------:R-:W-:Y:S02]  /*9ef0*/  ISETP.GE.AND P5, PT, R54, RZ, PT ;  /* 0x000000ff3600720c */ /* 0x000fe40003fa6270 */
[----:B----4-:R-:W-:Y:S02]  /*9f00*/  IABS R2, R52 ;  /* 0x0000003400027213 */ /* 0x010fe40000000000 */
[----:B------:R-:W-:Y:S02]  /*9f10*/  ISETP.GE.AND P3, PT, R52, RZ, PT ;  /* 0x000000ff3400720c */ /* 0x000fe40003f66270 */
[----:B------:R-:W4:Y:S04]  /*9f20*/  LDL.LU R52, [R1+0x8b8] ;  /* 0x0008b80001347983 */ /* 0x000f280000300800 */
[----:B------:R-:W4:Y:S01]  /*9f30*/  LDL.LU R54, [R1+0x8bc] ;  /* 0x0008bc0001367983 */ /* 0x000f220000300800 */
[----:B------:R-:W-:-:S04]  /*9f40*/  IMAD.HI.U32 R34, R0, R9, RZ ;  /* 0x0000000900227227 */ /* 0x000fc800078e00ff */
[----:B------:R-:W-:-:S04]  /*9f50*/  IMAD.MOV R34, RZ, RZ, -R34 ;  /* 0x000000ffff227224 */ /* 0x000fc800078e0a22 */
[----:B------:R-:W-:-:S05]  /*9f60*/  IMAD R9, R4, R34, R9 ;  /* 0x0000002204097224 */ /* 0x000fca00078e0209 */
[C---:B------:R-:W-:Y:S02]  /*9f70*/  ISETP.GT.U32.AND P2, PT, R4.reuse, R9, PT ;  /* 0x000000090400720c */ /* 0x040fe40003f44070 */
        /* <DEDUP_REMOVED lines=16> */
[----:B------:R-:W-:-:S02]  /*a080*/  @!P6 IMAD.IADD R8, R8, 0x1, -R4 ;  /* 0x000000010808e824 */ /* 0x000fc400078e0a04 */
[----:B0-----:R-:W-:Y:S02]  /*a090*/  IMAD.MOV.U32 R10, RZ, RZ, R9 ;  /* 0x000000ffff0a7224 */ /* 0x001fe400078e0009 */
[----:B------:R-:W-:Y:S01]  /*a0a0*/  @!P0 IMAD.IADD R6, R6, 0x1, -R4 ;  /* 0x0000000106068824 */ /* 0x000fe200078e0a04 */
[----:B------:R-:W-:Y:S01]  /*a0b0*/  ISETP.GT.U32.AND P0, PT, R4, R8, PT ;  /* 0x000000080400720c */ /* 0x000fe20003f04070 */
[----:B------:R-:W-:-:S03]  /*a0c0*/  @!P4 IMAD.MOV R10, RZ, RZ, -R10 ;  /* 0x000000ffff0ac224 */ /* 0x000fc600078e0a0a */
[----:B------:R-:W-:Y:S02]  /*a0d0*/  ISETP.GT.U32.AND P4, PT, R4, R6, PT ;  /* 0x000000060400720c */ /* 0x000fe40003f84070 */
[----:B--2---:R-:W-:Y:S02]  /*a0e0*/  ISETP.GE.AND P1, PT, R51, RZ, PT ;  /* 0x000000ff3300720c */ /* 0x004fe40003f26270 */
[----:B------:R-:W-:Y:S02]  /*a0f0*/  IABS R2, R51 ;  /* 0x0000003300027213 */ /* 0x000fe40000000000 */
[----:B---3--:R-:W-:Y:S01]  /*a100*/  ISETP.GE.AND P2, PT, R55, RZ, PT ;  /* 0x000000ff3700720c */ /* 0x008fe20003f46270 */
[----:B------:R-:W2:Y:S01]  /*a110*/  LDL.LU R51, [R1+0x8c0] ;  /* 0x0008c00001337983 */ /* 0x000ea20000300800 */
[----:B------:R-:W-:-:S03]  /*a120*/  IABS R36, R55 ;  /* 0x0000003700247213 */ /* 0x000fc60000000000 */
[----:B------:R-:W3:Y:S02]  /*a130*/  LDL.LU R55, [R1+0x8c4] ;  /* 0x0008c40001377983 */ /* 0x000ee40000300800 */
[----:B------:R-:W-:-:S04]  /*a140*/  IMAD.HI.U32 R7, R0, R36, RZ ;  /* 0x0000002400077227 */ /* 0x000fc800078e00ff */
[----:B------:R-:W-:-:S04]  /*a150*/  IMAD.MOV R7, RZ, RZ, -R7 ;  /* 0x000000ffff077224 */ /* 0x000fc800078e0a07 */
[----:B------:R-:W-:Y:S02]  /*a160*/  IMAD R36, R4, R7, R36 ;  /* 0x0000000704247224 */ /* 0x000fe400078e0224 */
[----:B------:R-:W-:-:S03]  /*a170*/  @!P0 IMAD.IADD R8, R8, 0x1, -R4 ;  /* 0x0000000108088824 */ /* 0x000fc600078e0a04 */
[----:B------:R-:W-:Y:S01]  /*a180*/  ISETP.GT.U32.AND P0, PT, R4, R36, PT ;  /* 0x000000240400720c */ /* 0x000fe20003f04070 */
[----:B------:R0:W-:Y:S01]  /*a190*/  STL [R1+0x200], R10 ;  /* 0x0002000a01007387 */ /* 0x0001e20000100800 */
[----:B------:R-:W-:-:S04]  /*a1a0*/  @!P4 IMAD.IADD R6, R6, 0x1, -R4 ;  /* 0x000000010606c824 */ /* 0x000fc800078e0a04 */
[----:B------:R-:W-:Y:S02]  /*a1b0*/  @!P3 IMAD.MOV R6, RZ, RZ, -R6 ;  /* 0x000000ffff06b224 */ /* 0x000fe400078e0a06 */
[----:B0-----:R-:W-:-:S04]  /*a1c0*/  IMAD.MOV.U32 R10, RZ, RZ, R8 ;  /* 0x000000ffff0a7224 */ /* 0x001fc800078e0008 */
[----:B------:R-:W-:Y:S01]  /*a1d0*/  @!P5 IMAD.MOV R10, RZ, RZ, -R10 ;  /* 0x000000ffff0ad224 */ /* 0x000fe200078e0a0a */
[----:B-----5:R-:W-:Y:S01]  /*a1e0*/  IABS R35, R56 ;  /* 0x0000003800237213 */ /* 0x020fe20000000000 */
[----:B------:R-:W-:Y:S01]  /*a1f0*/  @!P0 IMAD.IADD R36, R36, 0x1, -R4 ;  /* 0x0000000124248824 */ /* 0x000fe200078e0a04 */
[----:B------:R-:W-:Y:S02]  /*a200*/  ISETP.GE.AND P0, PT, R56, RZ, PT ;  /* 0x000000ff3800720c */ /* 0x000fe40003f06270 */
[----:B------:R0:W-:Y:S04]  /*a210*/  STL [R1+0x204], R10 ;  /* 0x0002040a01007387 */ /* 0x0001e80000100800 */
[----:B------:R-:W-:Y:S04]  /*a220*/  STL [R1+0x150], R6 ;  /* 0x0001500601007387 */ /* 0x000fe80000100800 */
        /* <DEDUP_REMOVED lines=18> */
[----:B------:R-:W-:-:S11]  /*a350*/  ISETP.GT.U32.AND P5, PT, R4, R36, PT ;  /* 0x000000240400720c */ /* 0x000fd60003fa4070 */
[--C-:B------:R-:W-:Y:S02]  /*a360*/  @!P6 IMAD.IADD R33, R33, 0x1, -R4.reuse ;  /* 0x000000012121e824 */ /* 0x100fe400078e0a04 */
[----:B------:R-:W-:-:S03]  /*a370*/  @!P5 IMAD.IADD R36, R36, 0x1, -R4 ;  /* 0x000000012424d824 */ /* 0x000fc600078e0a04 */
[----:B------:R-:W-:-:S13]  /*a380*/  ISETP.GT.U32.AND P3, PT, R4, R33, PT ;  /* 0x000000210400720c */ /* 0x000fda0003f64070 */
[----:B------:R-:W-:Y:S01]  /*a390*/  @!P3 IMAD.IADD R33, R33, 0x1, -R4 ;  /* 0x000000012121b824 */ /* 0x000fe200078e0a04 */
[----:B------:R-:W-:Y:S02]  /*a3a0*/  ISETP.GE.AND P3, PT, R53, RZ, PT ;  /* 0x000000ff3500720c */ /* 0x000fe40003f66270 */
[----:B------:R-:W-:-:S05]  /*a3b0*/  IABS R5, R40 ;  /* 0x0000002800057213 */ /* 0x000fca0000000000 */
[----:B------:R-:W-:-:S04]  /*a3c0*/  IMAD.HI.U32 R34, R0, R5, RZ ;  /* 0x0000000500227227 */ /* 0x000fc800078e00ff */
[----:B------:R-:W-:Y:S01]  /*a3d0*/  IMAD.MOV R34, RZ, RZ, -R34 ;  /* 0x000000ffff227224 */ /* 0x000fe200078e0a22 */
[----:B----4-:R-:W-:-:S05]  /*a3e0*/  IABS R7, R52 ;  /* 0x0000003400077213 */ /* 0x010fca0000000000 */
[----:B------:R-:W-:Y:S01]  /*a3f0*/  IMAD.HI.U32 R37, R0, R7, RZ ;  /* 0x0000000700257227 */ /* 0x000fe200078e00ff */
[----:B------:R-:W-:-:S03]  /*a400*/  IABS R9, R54 ;  /* 0x0000003600097213 */ /* 0x000fc60000000000 */
[----:B------:R-:W-:Y:S02]  /*a410*/  IMAD.MOV R37, RZ, RZ, -R37 ;  /* 0x000000ffff257224 */ /* 0x000fe400078e0a25 */
[----:B------:R-:W-:-:S04]  /*a420*/  IMAD.HI.U32 R8, R0, R9, RZ ;  /* 0x0000000900087227 */ /* 0x000fc800078e00ff */
[----:B------:R-:W-:Y:S02]  /*a430*/  IMAD R7, R4, R37, R7 ;  /* 0x0000002504077224 */ /* 0x000fe400078e0207 */
[----:B------:R-:W-:-:S03]  /*a440*/  IMAD.MOV R8, RZ, RZ, -R8 ;  /* 0x000000ffff087224 */ /* 0x000fc600078e0a08 */
[C---:B------:R-:W-:Y:S01]  /*a450*/  ISETP.GT.U32.AND P5, PT, R4.reuse, R7, PT ;  /* 0x000000070400720c */ /* 0x040fe20003fa4070 */
[----:B------:R-:W-:Y:S02]  /*a460*/  IMAD R9, R4, R8, R9 ;  /* 0x0000000804097224 */ /* 0x000fe400078e0209 */
[----:B------:R-:W-:-:S04]  /*a470*/  IMAD.MOV.U32 R8, RZ, RZ, R2 ;  /* 0x000000ffff087224 */ /* 0x000fc800078e0002 */
[----:B------:R-:W-:-:S05]  /*a480*/  @!P1 IMAD.MOV R8, RZ, RZ, -R8 ;  /* 0x000000ffff089224 */ /* 0x000fca00078e0a08 */
[----:B------:R-:W-:Y:S01]  /*a490*/  STL [R1+0x1f8], R8 ;  /* 0x0001f80801007387 */ /* 0x000fe20000100800 */
[----:B------:R-:W-:Y:S01]  /*a4a0*/  @!P5 IMAD.IADD R7, R7, 0x1, -R4 ;  /* 0x000000010707d824 */ /* 0x000fe200078e0a04 */
[----:B------:R-:W-:Y:S02]  /*a4b0*/  ISETP.GE.AND P5, PT, R52, RZ, PT ;  /* 0x000000ff3400720c */ /* 0x000fe40003fa6270 */
[----:B------:R-:W4:Y:S04]  /*a4c0*/  LDL.LU R53, [R1+0x8cc] ;  /* 0x0008cc0001357983 */ /* 0x000f280000300800 */
[----:B------:R-:W4:Y:S01]  /*a4d0*/  LDL.LU R52, [R1+0x8d0] ;  /* 0x0008d00001347983 */ /* 0x000f220000300800 */
[----:B------:R-:W-:-:S05]  /*a4e0*/  IMAD R5, R4, R34, R5 ;  /* 0x0000002204057224 */ /* 0x000fca00078e0205 */
[----:B------:R-:W-:-:S13]  /*a4f0*/  ISETP.GT.U32.AND P4, PT, R4, R5, PT ;  /* 0x000000050400720c */ /* 0x000fda0003f84070 */
[----:B------:R-:W-:-:S05]  /*a500*/  @!P4 IMAD.IADD R5, R5, 0x1, -R4 ;  /* 0x000000010505c824 */ /* 0x000fca00078e0a04 */
[C---:B------:R-:W-:Y:S02]  /*a510*/  ISETP.GT.U32.AND P6, PT, R4.reuse, R5, PT ;  /* 0x000000050400720c */ /* 0x040fe40003fc4070 */
[----:B------:R-:W-:-:S11]  /*a520*/  ISETP.GT.U32.AND P4, PT, R4, R35, PT ;  /* 0x000000230400720c */ /* 0x000fd60003f84070 */
[--C-:B------:R-:W-:Y:S01]  /*a530*/  @!P6 IMAD.IADD R5, R5, 0x1, -R4.reuse ;  /* 0x000000010505e824 */ /* 0x100fe200078e0a04 */
[----:B------:R-:W-:Y:S01]  /*a540*/  ISETP.GT.U32.AND P6, PT, R4, R9, PT ;  /* 0x000000090400720c */ /* 0x000fe20003fc4070 */
[----:B------:R-:W-:Y:S01]  /*a550*/  @!P4 IMAD.IADD R35, R35, 0x1, -R4 ;  /* 0x000000012323c824 */ /* 0x000fe200078e0a04 */
[----:B------:R-:W-:Y:S01]  /*a560*/  ISETP.GE.AND P4, PT, R40, RZ, PT ;  /* 0x000000ff2800720c */ /* 0x000fe20003f86270 */
[----:B------:R-:W-:Y:S02]  /*a570*/  IMAD.MOV.U32 R11, RZ, RZ, R36 ;  /* 0x000000ffff0b7224 */ /* 0x000fe400078e0024 */
[----:B0-----:R-:W-:Y:S02]  /*a580*/  IMAD.MOV.U32 R10, RZ, RZ, R35 ;  /* 0x000000ffff0a7224 */ /* 0x001fe400078e0023 */
        /* <DEDUP_REMOVED lines=16> */
[----:B---3--:R-:W-:Y:S01]  /*a690*/  IABS R6, R55 ;  /* 0x0000003700067213 */ /* 0x008fe20000000000 */
[----:B------:R0:W-:Y:S01]  /*a6a0*/  STL [R1+0x1f4], R10 ;  /* 0x0001f40a01007387 */ /* 0x0001e20000100800 */
[----:B------:R-:W-:-:S03]  /*a6b0*/  ISETP.GE.AND P6, PT, R55, RZ, PT ;  /* 0x000000ff3700720c */ /* 0x000fc60003fc6270 */
[----:B------:R-:W2:Y:S04]  /*a6c0*/  LDL.LU R51, [R1+0x8d4] ;  /* 0x0008d40001337983 */ /* 0x000ea80000300800 */
        /* <DEDUP_REMOVED lines=9> */
[----:B------:R-:W-:Y:S01]  /*a760*/  IABS R34, R39 ;  /* 0x0000002700227213 */ /* 0x000fe20000000000 */
[----:B------:R-:W-:Y:S01]  /*a770*/  IMAD.HI.U32 R8, R0, R6, RZ ;  /* 0x0000000600087227 */ /* 0x000fe200078e00ff */
[----:B------:R-:W-:Y:S01]  /*a780*/  ISETP.GE.AND P3, PT, R54, RZ, PT ;  /* 0x000000ff3600720c */ /* 0x000fe20003f66270 */
[----:B------:R-:W5:Y:S02]  /*a790*/  LDL.LU R40, [R1+0x8e0] ;  /* 0x0008e00001287983 */ /* 0x000f640000300800 */
[----:B------:R-:W-:Y:S02]  /*a7a0*/  IMAD.HI.U32 R38, R0, R34, RZ ;  /* 0x0000002200267227 */ /* 0x000fe400078e00ff */
[----:B------:R-:W5:Y:S02]  /*a7b0*/  LDL.LU R54, [R1+0x8e4] ;  /* 0x0008e40001367983 */ /* 0x000f640000300800 */
[----:B------:R-:W-:-:S04]  /*a7c0*/  IMAD.MOV R38, RZ, RZ, -R38 ;  /* 0x000000ffff267224 */ /* 0x000fc800078e0a26 */
[----:B------:R-:W-:-:S05]  /*a7d0*/  IMAD R34, R4, R38, R34 ;  /* 0x0000002604227224 */ /* 0x000fca00078e0222 */
[----:B------:R-:W-:Y:S01]  /*a7e0*/  ISETP.GT.U32.AND P1, PT, R4, R34, PT ;  /* 0x000000220400720c */ /* 0x000fe20003f24070 */
[----:B------:R-:W-:-:S12]  /*a7f0*/  IMAD.MOV R8, RZ, RZ, -R8 ;  /* 0x000000ffff087224 */ /* 0x000fd800078e0a08 */
[----:B------:R-:W-:-:S05]  /*a800*/  @!P1 IMAD.IADD R34, R34, 0x1, -R4 ;  /* 0x0000000122229824 */ /* 0x000fca00078e0a04 */
[C---:B------:R-:W-:Y:S01]  /*a810*/  ISETP.GT.U32.AND P2, PT, R4.reuse, R34, PT ;  /* 0x000000220400720c */ /* 0x040fe20003f44070 */
[----:B------:R-:W-:Y:S01]  /*a820*/  IMAD R6, R4, R8, R6 ;  /* 0x0000000804067224 */ /* 0x000fe200078e0206 */
[----:B------:R-:W-:-:S11]  /*a830*/  ISETP.GE.AND P1, PT, R39, RZ, PT ;  /* 0x000000ff2700720c */ /* 0x000fd60003f26270 */
        /* <DEDUP_REMOVED lines=8> */
[----:B0-----:R-:W-:-:S09]  /*a8c0*/  IMAD.MOV.U32 R10, RZ, RZ, R7 ;  /* 0x000000ffff0a7224 */ /* 0x001fd200078e0007 */
[----:B------:R-:W-:Y:S02]  /*a8d0*/  @!P2 IMAD.IADD R2, R2, 0x1, -R4 ;  /* 0x000000010202a824 */ /* 0x000fe400078e0a04 */
[----:B------:R-:W-:Y:S02]  /*a8e0*/  @!P5 IMAD.MOV R10, RZ, RZ, -R10 ;  /* 0x000000ffff0ad224 */ /* 0x000fe400078e0a0a */
[----:B------:R-:W-:-:S03]  /*a8f0*/  @!P0 IMAD.MOV R2, RZ, RZ, -R2 ;  /* 0x000000ffff028224 */ /* 0x000fc600078e0a02 */
[----:B------:R0:W-:Y:S04]  /*a900*/  STL [R1+0x1ec], R10 ;  /* 0x0001ec0a01007387 */ /* 0x0001e80000100800 */
[----:B------:R-:W-:Y:S04]  /*a910*/  STL [R1+0x1e0], R9 ;  /* 0x0001e00901007387 */ /* 0x000fe80000100800 */
[----:B------:R-:W-:Y:S04]  /*a920*/  STL [R1+0x1e8], R2 ;  /* 0x0001e80201007387 */ /* 0x000fe80000100800 */
[----:B------:R-:W5:Y:S01]  /*a930*/  LDL.LU R39, [R1+0x8e8] ;  /* 0x0008e80001277983 */ /* 0x000f620000300800 */
[----:B------:R-:W-:-:S04]  /*a940*/  IMAD.HI.U32 R8, R0, R5, RZ ;  /* 0x0000000500087227 */ /* 0x000fc800078e00ff */
[----:B------:R-:W-:-:S04]  /*a950*/  IMAD.MOV R8, RZ, RZ, -R8 ;  /* 0x000000ffff087224 */ /* 0x000fc800078e0a08 */
[----:B------:R-:W-:-:S05]  /*a960*/  IMAD R5, R4, R8, R5 ;  /* 0x0000000804057224 */ /* 0x000fca00078e0205 */
[C---:B------:R-:W-:Y:S02]  /*a970*/  ISETP.GT.U32.AND P5, PT, R4.reuse, R5, PT ;  /* 0x000000050400720c */ /* 0x040fe40003fa4070 */
[----:B------:R-:W-:Y:S02]  /*a980*/  ISETP.GT.U32.AND P1, PT, R4, R6, PT ;  /* 0x000000060400720c */ /* 0x000fe40003f24070 */
[----:B----4-:R-:W-:Y:S02]  /*a990*/  IABS R33, R52 ;  /* 0x0000003400217213 */ /* 0x010fe40000000000 */
[----:B------:R-:W-:Y:S02]  /*a9a0*/  ISETP.GE.AND P2, PT, R52, RZ, PT ;  /* 0x000000ff3400720c */ /* 0x000fe40003f46270 */
[----:B------:R-:W4:Y:S01]  /*a9b0*/  LDL.LU R52, [R1+0x8ec] ;  /* 0x0008ec0001347983 */ /* 0x000f220000300800 */
[----:B------:R-:W-:Y:S02]  /*a9c0*/  IABS R35, R53 ;  /* 0x0000003500237213 */ /* 0x000fe40000000000 */
[----:B------:R-:W-:-:S02]  /*a9d0*/  ISETP.GE.AND P3, PT, R53, RZ, PT ;  /* 0x000000ff3500720c */ /* 0x000fc40003f66270 */
[----:B------:R-:W4:Y:S01]  /*a9e0*/  LDL.LU R53, [R1+0x8f0] ;  /* 0x0008f00001357983 */ /* 0x000f220000300800 */
[----:B------:R-:W-:Y:S02]  /*a9f0*/  @!P5 IMAD.IADD R5, R5, 0x1, -R4 ;  /* 0x000000010505d824 */ /* 0x000fe400078e0a04 */
[----:B------:R-:W-:-:S03]  /*aa00*/  IMAD.HI.U32 R8, R0, R35, RZ ;  /* 0x0000002300087227 */ /* 0x000fc600078e00ff */
[----:B------:R-:W-:Y:S01]  /*aa10*/  ISETP.GT.U32.AND P5, PT, R4, R5, PT ;  /* 0x000000050400720c */ /* 0x000fe20003fa4070 */
[----:B------:R-:W-:-:S04]  /*aa20*/  IMAD.HI.U32 R7, R0, R33, RZ ;  /* 0x0000002100077227 */ /* 0x000fc800078e00ff */
[----:B------:R-:W-:Y:S02]  /*aa30*/  IMAD.MOV R8, RZ, RZ, -R8 ;  /* 0x000000ffff087224 */ /* 0x000fe400078e0a08 */
[----:B------:R-:W-:Y:S02]  /*aa40*/  @!P1 IMAD.IADD R6, R6, 0x1, -R4 ;  /* 0x0000000106069824 */ /* 0x000fe400078e0a04 */
[----:B------:R-:W-:Y:S02]  /*aa50*/  IMAD.MOV R7, RZ, RZ, -R7 ;  /* 0x000000ffff077224 */ /* 0x000fe400078e0a07 */
[C---:B------:R-:W-:Y:S02]  /*aa60*/  IMAD R35, R4.reuse, R8, R35 ;  /* 0x0000000804237224 */ /* 0x040fe400078e0223 */
[----:B0-----:R-:W-:Y:S02]  /*aa70*/  IMAD.MOV.U32 R10, RZ, RZ, R6 ;  /* 0x000000ffff0a7224 */ /* 0x001fe400078e0006 */
[----:B------:R-:W-:-:S02]  /*aa80*/  IMAD R33, R4, R7, R33 ;  /* 0x0000000704217224 */ /* 0x000fc400078e0221 */
[----:B------:R-:W-:Y:S01]  /*aa90*/  @!P6 IMAD.MOV R10, RZ, RZ, -R10 ;  /* 0x000000ffff0ae224 */ /* 0x000fe200078e0a0a */
[C---:B------:R-:W-:Y:S01]  /*aaa0*/  ISETP.GT.U32.AND P6, PT, R4.reuse, R35, PT ;  /* 0x000000230400720c */ /* 0x040fe20003fc4070 */
[--C-:B------:R-:W-:Y:S01]  /*aab0*/  @!P5 IMAD.IADD R5, R5, 0x1, -R4.reuse ;  /* 0x000000010505d824 */ /* 0x100fe200078e0a04 */
[----:B------:R-:W-:Y:S02]  /*aac0*/  ISETP.GT.U32.AND P5, PT, R4, R33, PT ;  /* 0x000000210400720c */ /* 0x000fe40003fa4070 */
[----:B------:R0:W-:Y:S09]  /*aad0*/  STL [R1+0x1e4], R10 ;  /* 0x0001e40a01007387 */ /* 0x0001f20000100800 */
[----:B------:R-:W-:-:S02]  /*aae0*/  @!P6 IMAD.IADD R35, R35, 0x1, -R4 ;  /* 0x000000012323e824 */ /* 0x000fc400078e0a04 */
[----:B------:R-:W-:-:S03]  /*aaf0*/  @!P5 IMAD.IADD R33, R33, 0x1, -R4 ;  /* 0x000000012121d824 */ /* 0x000fc600078e0a04 */
        /* <DEDUP_REMOVED lines=49> */
[----:B------:R-:W-:Y:S01]  /*ae10*/  @!P1 IMAD.MOV R10, RZ, RZ, -R10 ;  /* 0x000000ffff0a9224 */ /* 0x000fe200078e0a0a */
[----:B------:R-:W-:-:S04]  /*ae20*/  IABS R7, R40 ;  /* 0x0000002800077213 */ /* 0x000fc80000000000 */
[----:B------:R0:W-:Y:S07]  /*ae30*/  STL [R1+0x1c4], R10 ;  /* 0x0001c40a01007387 */ /* 0x0001ee0000100800 */
[----:B------:R-:W-:Y:S01]  /*ae40*/  @!P6 IMAD.IADD R34, R34, 0x1, -R4 ;  /* 0x000000012222e824 */ /* 0x000fe200078e0a04 */
[----:B------:R-:W-:Y:S02]  /*ae50*/  ISETP.GE.AND P6, PT, R54, RZ, PT ;  /* 0x000000ff3600720c */ /* 0x000fe40003fc6270 */
[----:B------:R-:W5:Y:S01]  /*ae60*/  LDL.LU R54, [R1+0x900] ;  /* 0x0009000001367983 */ /* 0x000f620000300800 */
[----:B------:R-:W-:-:S04]  /*ae70*/  IMAD.HI.U32 R36, R0, R7, RZ ;  /* 0x0000000700247227 */ /* 0x000fc800078e00ff */
[----:B------:R-:W-:-:S04]  /*ae80*/  IMAD.MOV R36, RZ, RZ, -R36 ;  /* 0x000000ffff247224 */ /* 0x000fc800078e0a24 */
[----:B------:R-:W-:-:S05]  /*ae90*/  IMAD R7, R4, R36, R7 ;  /* 0x0000002404077224 */ /* 0x000fca00078e0207 */
[----:B------:R-:W-:Y:S02]  /*aea0*/  ISETP.GT.U32.AND P4, PT, R4, R7, PT ;  /* 0x000000070400720c */ /* 0x000fe40003f84070 */
[----:B----4-:R-:W-:-:S05]  /*aeb0*/  IABS R6, R52 ;  /* 0x0000003400067213 */ /* 0x010fca0000000000 */
[----:B------:R-:W-:-:S04]  /*aec0*/  IMAD.HI.U32 R38, R0, R6, RZ ;  /* 0x0000000600267227 */ /* 0x000fc800078e00ff */
[----:B------:R-:W-:-:S04]  /*aed0*/  IMAD.MOV R38, RZ, RZ, -R38 ;  /* 0x000000ffff267224 */ /* 0x000fc800078e0a26 */
[----:B------:R-:W-:-:S05]  /*aee0*/  IMAD R6, R4, R38, R6 ;  /* 0x0000002604067224 */ /* 0x000fca00078e0206 */
[----:B------:R-:W-:-:S13]  /*aef0*/  ISETP.GT.U32.AND P3, PT, R4, R6, PT ;  /* 0x000000060400720c */ /* 0x000fda0003f64070 */
[--C-:B------:R-:W-:Y:S01]  /*af00*/  @!P3 IMAD.IADD R6, R6, 0x1, -R4.reuse ;  /* 0x000000010606b824 */ /* 0x100fe200078e0a04 */
[----:B------:R-:W-:Y:S02]  /*af10*/  ISETP.GE.AND P3, PT, R52, RZ, PT ;  /* 0x000000ff3400720c */ /* 0x000fe40003f66270 */
[----:B------:R-:W4:Y:S01]  /*af20*/  LDL.LU R52, [R1+0x904] ;  /* 0x0009040001347983 */ /* 0x000f220000300800 */
[----:B------:R-:W-:Y:S01]  /*af30*/  @!P4 IMAD.IADD R7, R7, 0x1, -R4 ;  /* 0x000000010707c824 */ /* 0x000fe200078e0a04 */
[----:B------:R-:W-:-:S04]  /*af40*/  IABS R5, R53 ;  /* 0x0000003500057213 */ /* 0x000fc80000000000 */
[----:B------:R-:W-:Y:S01]  /*af50*/  ISETP.GT.U32.AND P2, PT, R4, R7, PT ;  /* 0x000000070400720c */ /* 0x000fe20003f44070 */
[----:B------:R-:W-:-:S04]  /*af60*/  IMAD.HI.U32 R37, R0, R5, RZ ;  /* 0x0000000500257227 */ /* 0x000fc800078e00ff */
[----:B------:R-:W-:Y:S01]  /*af70*/  IMAD.MOV R37, RZ, RZ, -R37 ;  /* 0x000000ffff257224 */ /* 0x000fe200078e0a25 */
[----:B------:R-:W-:-:S03]  /*af80*/  ISETP.GT.U32.AND P4, PT, R4, R9, PT ;  /* 0x000000090400720c */ /* 0x000fc60003f84070 */
[----:B------:R-:W-:-:S04]  /*af90*/  IMAD R37, R4, R37, R5 ;  /* 0x0000002504257224 */ /* 0x000fc800078e0205 */
[----:B------:R-:W-:Y:S01]  /*afa0*/  @!P2 IMAD.IADD R7, R7, 0x1, -R4 ;  /* 0x000000010707a824 */ /* 0x000fe200078e0a04 */
[----:B------:R-:W-:Y:S01]  /*afb0*/  ISETP.GT.U32.AND P2, PT, R4, R37, PT ;  /* 0x000000250400720c */ /* 0x000fe20003f44070 */
[----:B0-----:R-:W-:-:S04]  /*afc0*/  IMAD.MOV.U32 R10, RZ, RZ, R2 ;  /* 0x000000ffff0a7224 */ /* 0x001fc800078e0002 */
[----:B------:R-:W-:Y:S01]  /*afd0*/  @!P4 IMAD.IADD R9, R9, 0x1, -R4 ;  /* 0x000000010909c824 */ /* 0x000fe200078e0a04 */
[----:B------:R-:W-:Y:S01]  /*afe0*/  ISETP.GE.AND P4, PT, R40, RZ, PT ;  /* 0x000000ff2800720c */ /* 0x000fe20003f86270 */
[----:B------:R-:W-:Y:S02]  /*aff0*/  @!P0 IMAD.MOV R10, RZ, RZ, -R10 ;  /* 0x000000ffff0a8224 */ /* 0x000fe400078e0a0a */
[----:B------:R-:W-:-:S04]  /*b000*/  @!P5 IMAD.MOV R9, RZ, RZ, -R9 ;  /* 0x000000ffff09d224 */ /* 0x000fc800078e0a09 */
[----:B------:R-:W-:Y:S01]  /*b010*/  @!P2 IMAD.IADD R37, R37, 0x1, -R4 ;  /* 0x000000012525a824 */ /* 0x000fe200078e0a04 */
[C---:B------:R-:W-:Y:S01]  /*b020*/  ISETP.GT.U32.AND P5, PT, R4.reuse, R6, PT ;  /* 0x000000060400720c */ /* 0x040fe20003fa4070 */
[----:B------:R0:W-:Y:S03]  /*b030*/  STL [R1+0x1c0], R10 ;  /* 0x0001c00a01007387 */ /* 0x0001e60000100800 */
[----:B------:R-:W-:Y:S02]  /*b040*/  ISETP.GT.U32.AND P2, PT, R4, R37, PT ;  /* 0x000000250400720c */ /* 0x000fe40003f44070 */
[----:B------:R-:W-:Y:S01]  /*b050*/  IABS R36, R39 ;  /* 0x0000002700247213 */ /* 0x000fe20000000000 */
[----:B------:R-:W-:Y:S02]  /*b060*/  @!P4 IMAD.MOV R7, RZ, RZ, -R7 ;  /* 0x000000ffff07c224 */ /* 0x000fe400078e0a07 */
[----:B0-----:R-:W-:Y:S01]  /*b070*/  IMAD.MOV.U32 R10, RZ, RZ, R34 ;  /* 0x000000ffff0a7224 */ /* 0x001fe200078e0022 */
[----:B------:R5:W-:Y:S01]  /*b080*/  STL [R1+0x1bc], R9 ;  /* 0x0001bc0901007387 */ /* 0x000be20000100800 */
[----:B------:R-:W-:-:S04]  /*b090*/  IMAD.HI.U32 R35, R0, R36, RZ ;  /* 0x0000002400237227 */ /* 0x000fc800078e00ff */
[----:B------:R-:W-:Y:S01]  /*b0a0*/  @!P6 IMAD.MOV R10, RZ, RZ, -R10 ;  /* 0x000000ffff0ae224 */ /* 0x000fe200078e0a0a */
[----:B------:R0:W-:Y:S01]  /*b0b0*/  STL [R1+0x1b8], R7 ;  /* 0x0001b80701007387 */ /* 0x0001e20000100800 */
[--C-:B------:R-:W-:Y:S01]  /*b0c0*/  @!P5 IMAD.IADD R6, R6, 0x1, -R4.reuse ;  /* 0x000000010606d824 */ /* 0x100fe200078e0a04 */
[----:B--2---:R-:W-:Y:S01]  /*b0d0*/  IABS R5, R51 ;  /* 0x0000003300057213 */ /* 0x004fe20000000000 */
[----:B------:R-:W-:Y:S01]  /*b0e0*/  @!P2 IMAD.IADD R37, R37, 0x1, -R4 ;  /* 0x000000012525a824 */ /* 0x000fe200078e0a04 */
[----:B------:R1:W-:Y:S01]  /*b0f0*/  STL [R1+0x1b4], R10 ;  /* 0x0001b40a01007387 */ /* 0x0003e20000100800 */
[----:B------:R-:W-:Y:S01]  /*b100*/  ISETP.GE.AND P5, PT, R51, RZ, PT ;  /* 0x000000ff3300720c */ /* 0x000fe20003fa6270 */
[----:B------:R-:W-:Y:S01]  /*b110*/  IMAD.MOV R35, RZ, RZ, -R35 ;  /* 0x000000ffff237224 */ /* 0x000fe200078e0a23 */
[----:B---3--:R-:W-:Y:S01]  /*b120*/  IABS R8, R55 ;  /* 0x0000003700087213 */ /* 0x008fe20000000000 */
[----:B------:R-:W2:Y:S01]  /*b130*/  LDL.LU R51, [R1+0x908] ;  /* 0x0009080001337983 */ /* 0x000ea20000300800 */
[----:B------:R-:W-:-:S03]  /*b140*/  ISETP.GE.AND P2, PT, R55, RZ, PT ;  /* 0x000000ff3700720c */ /* 0x000fc60003f46270 */
[----:B------:R-:W3:Y:S01]  /*b150*/  LDL.LU R55, [R1+0x90c] ;  /* 0x00090c0001377983 */ /* 0x000ee20000300800 */
[----:B------:R-:W-:Y:S02]  /*b160*/  IMAD R35, R4, R35, R36 ;  /* 0x0000002304237224 */ /* 0x000fe400078e0224 */
[----:B------:R-:W-:-:S04]  /*b170*/  IMAD.HI.U32 R36, R0, R5, RZ ;  /* 0x0000000500247227 */ /* 0x000fc800078e00ff */
[----:B------:R-:W-:-:S04]  /*b180*/  IMAD.MOV R36, RZ, RZ, -R36 ;  /* 0x000000ffff247224 */ /* 0x000fc800078e0a24 */
[----:B------:R-:W-:-:S05]  /*b190*/  IMAD R5, R4, R36, R5 ;  /* 0x0000002404057224 */ /* 0x000fca00078e0205 */
[----:B------:R-:W-:-:S13]  /*b1a0*/  ISETP.GT.U32.AND P4, PT, R4, R5, PT ;  /* 0x000000050400720c */ /* 0x000fda0003f84070 */
[--C-:B------:R-:W-:Y:S01]  /*b1b0*/  @!P4 IMAD.IADD R5, R5, 0x1, -R4.reuse ;  /* 0x000000010505c824 */ /* 0x100fe200078e0a04 */
[----:B-----5:R-:W-:Y:S02]  /*b1c0*/  IABS R9, R56 ;  /* 0x0000003800097213 */ /* 0x020fe40000000000 */
[----:B------:R-:W-:Y:S02]  /*b1d0*/  ISETP.GE.AND P4, PT, R56, RZ, PT ;  /* 0x000000ff3800720c */ /* 0x000fe40003f86270 */
[----:B------:R-:W5:Y:S01]  /*b1e0*/  LDL.LU R56, [R1+0x910] ;  /* 0x0009100001387983 */ /* 0x000f620000300800 */
[----:B------:R-:W-:Y:S01]  /*b1f0*/  ISETP.GT.U32.AND P1, PT, R4, R35, PT ;  /* 0x000000230400720c */ /* 0x000fe20003f24070 */
[----:B------:R-:W-:Y:S01]  /*b200*/  IMAD.HI.U32 R33, R0, R8, RZ ;  /* 0x0000000800217227 */ /* 0x000fe200078e00ff */
[----:B------:R-:W-:Y:S01]  /*b210*/  ISETP.GE.AND P6, PT, R53, RZ, PT ;  /* 0x000000ff3500720c */ /* 0x000fe20003fc6270 */
[----:B------:R-:W5:Y:S10]  /*b220*/  LDL.LU R40, [R1+0x914] ;  /* 0x0009140001287983 */ /* 0x000f740000300800 */
[----:B------:R-:W-:Y:S01]  /*b230*/  @!P1 IMAD.IADD R35, R35, 0x1, -R4 ;  /* 0x0000000123239824 */ /* 0x000fe200078e0a04 */
[----:B------:R-:W5:Y:S04]  /*b240*/  LDL.LU R53, [R1+0x918] ;  /* 0x0009180001357983 */ /* 0x000f680000300800 */
        /* <DEDUP_REMOVED lines=15> */
[----:B------:R-:W-:Y:S01]  /*b340*/  @!P6 IMAD.MOV R10, RZ, RZ, -R10 ;  /* 0x000000ffff0ae224 */ /* 0x000fe200078e0a0a */
[----:B------:R-:W-:Y:S04]  /*b350*/  STL [R1+0x1ac], R11 ;  /* 0x0001ac0b01007387 */ /* 0x000fe80000100800 */
[----:B------:R0:W-:Y:S04]  /*b360*/  STL [R1+0x1a8], R10 ;  /* 0x0001a80a01007387 */ /* 0x0001e80000100800 */
[----:B------:R-:W5:Y:S01]  /*b370*/  LDL.LU R39, [R1+0x91c] ;  /* 0x00091c0001277983 */ /* 0x000f620000300800 */
[----:B0-----:R-:W-:-:S04]  /*b380*/  IMAD.MOV.U32 R10, RZ, RZ, R5 ;  /* 0x000000ffff0a7224 */ /* 0x001fc800078e0005 */
[----:B------:R-:W-:-:S05]  /*b390*/  @!P5 IMAD.MOV R10, RZ, RZ, -R10 ;  /* 0x000000ffff0ad224 */ /* 0x000fca00078e0a0a */
[----:B------:R0:W-:Y:S01]  /*b3a0*/  STL [R1+0x1a4], R10 ;  /* 0x0001a40a01007387 */ /* 0x0001e20000100800 */
[----:B------:R-:W-:Y:S02]  /*b3b0*/  IABS R2, R54 ;  /* 0x0000003600027213 */ /* 0x000fe40000000000 */
[----:B------:R-:W-:Y:S01]  /*b3c0*/  ISETP.GE.AND P6, PT, R54, RZ, PT ;  /* 0x000000ff3600720c */ /* 0x000fe20003fc6270 */
[----:B------:R-:W-:-:S04]  /*b3d0*/  IMAD.MOV.U32 R8, RZ, RZ, R9 ;  /* 0x000000ffff087224 */ /* 0x000fc800078e0009 */
[----:B------:R-:W-:Y:S01]  /*b3e0*/  IMAD.HI.U32 R9, R0, R8, RZ ;  /* 0x0000000800097227 */ /* 0x000fe200078e00ff */
[----:B------:R-:W-:-:S03]  /*b3f0*/  ISETP.GT.U32.AND P1, PT, R4, R7, PT ;  /* 0x000000070400720c */ /* 0x000fc60003f24070 */
[----:B------:R-:W-:-:S04]  /*b400*/  IMAD.MOV R9, RZ, RZ, -R9 ;  /* 0x000000ffff097224 */ /* 0x000fc800078e0a09 */
[----:B------:R-:W-:-:S05]  /*b410*/  IMAD R8, R4, R9, R8 ;  /* 0x0000000904087224 */ /* 0x000fca00078e0208 */
[----:B------:R-:W-:Y:S01]  /*b420*/  ISETP.GT.U32.AND P3, PT, R4, R8, PT ;  /* 0x000000080400720c */ /* 0x000fe20003f64070 */
[----:B------:R-:W-:Y:S02]  /*b430*/  @!P1 IMAD.IADD R7, R7, 0x1, -R4 ;  /* 0x0000000107079824 */ /* 0x000fe400078e0a04 */
[----:B------:R-:W-:-:S04]  /*b440*/  IMAD.HI.U32 R9, R0, R2, RZ ;  /* 0x0000000200097227 */ /* 0x000fc800078e00ff */
[----:B------:R-:W-:Y:S02]  /*b450*/  @!P2 IMAD.MOV R7, RZ, RZ, -R7 ;  /* 0x000000ffff07a224 */ /* 0x000fe400078e0a07 */
[----:B------:R-:W-:Y:S01]  /*b460*/  IMAD.MOV R9, RZ, RZ, -R9 ;  /* 0x000000ffff097224 */ /* 0x000fe200078e0a09 */
[----:B----4-:R-:W-:Y:S02]  /*b470*/  IABS R33, R52 ;  /* 0x0000003400217213 */ /* 0x010fe40000000000 */
[----:B------:R-:W-:Y:S02]  /*b480*/  ISETP.GE.AND P0, PT, R52, RZ, PT ;  /* 0x000000ff3400720c */ /* 0x000fe40003f06270 */
[----:B------:R-:W4:Y:S04]  /*b490*/  LDL.LU R52, [R1+0x920] ;  /* 0x0009200001347983 */ /* 0x000f280000300800 */
[----:B------:R-:W4:Y:S01]  /*b4a0*/  LDL.LU R54, [R1+0x924] ;  /* 0x0009240001367983 */ /* 0x000f220000300800 */
[----:B------:R-:W-:-:S02]  /*b4b0*/  IMAD R35, R4, R9, R2 ;  /* 0x0000000904237224 */ /* 0x000fc400078e0202 */
[----:B------:R-:W-:Y:S01]  /*b4c0*/  @!P3 IMAD.IADD R8, R8, 0x1, -R4 ;  /* 0x000000010808b824 */ /* 0x000fe200078e0a04 */
[----:B------:R1:W-:Y:S01]  /*b4d0*/  STL [R1+0x1a0], R7 ;  /* 0x0001a00701007387 */ /* 0x0003e20000100800 */
[----:B------:R-:W-:-:S03]  /*b4e0*/  IMAD.HI.U32 R6, R0, R33, RZ ;  /* 0x0000002100067227 */ /* 0x000fc600078e00ff */
[C---:B------:R-:W-:Y:S01]  /*b4f0*/  ISETP.GT.U32.AND P5, PT, R4.reuse, R8, PT ;  /* 0x000000080400720c */ /* 0x040fe20003fa4070 */
[----:B------:R-:W-:Y:S01]  /*b500*/  IMAD.MOV R6, RZ, RZ, -R6 ;  /* 0x000000ffff067224 */ /* 0x000fe200078e0a06 */
[----:B------:R-:W-:-:S03]  /*b510*/  ISETP.GT.U32.AND P2, PT, R4, R35, PT ;  /* 0x000000230400720c */ /* 0x000fc60003f44070 */
[----:B------:R-:W-:Y:S01]  /*b520*/  IMAD R33, R4, R6, R33 ;  /* 0x0000000604217224 */ /* 0x000fe200078e0221 */
[----:B--2---:R-:W-:Y:S02]  /*b530*/  ISETP.GE.AND P1, PT, R51, RZ, PT ;  /* 0x000000ff3300720c */ /* 0x004fe40003f26270 */
[----:B------:R-:W-:Y:S02]  /*b540*/  IABS R5, R51 ;  /* 0x0000003300057213 */ /* 0x000fe40000000000 */
[----:B---3--:R-:W-:Y:S01]  /*b550*/  ISETP.GE.AND P3, PT, R55, RZ, PT ;  /* 0x000000ff3700720c */ /* 0x008fe20003f66270 */
[----:B------:R-:W2:Y:S01]  /*b560*/  LDL.LU R51, [R1+0x928] ;  /* 0x0009280001337983 */ /* 0x000ea20000300800 */
[----:B------:R-:W-:-:S03]  /*b570*/  IABS R2, R55 ;  /* 0x0000003700027213 */ /* 0x000fc60000000000 */
[----:B------:R-:W3:Y:S01]  /*b580*/  LDL.LU R55, [R1+0x92c] ;  /* 0x00092c0001377983 */ /* 0x000ee20000300800 */
[----:B------:R-:W-:-:S04]  /*b590*/  IMAD.HI.U32 R37, R0, R5, RZ ;  /* 0x0000000500257227 */ /* 0x000fc800078e00ff */
[--C-:B------:R-:W-:Y:S01]  /*b5a0*/  @!P5 IMAD.IADD R8, R8, 0x1, -R4.reuse ;  /* 0x000000010808d824 */ /* 0x100fe200078e0a04 */
[----:B------:R-:W-:Y:S01]  /*b5b0*/  ISETP.GT.U32.AND P5, PT, R4, R33, PT ;  /* 0x000000210400720c */ /* 0x000fe20003fa4070 */
[----:B------:R-:W-:Y:S02]  /*b5c0*/  @!P2 IMAD.IADD R35, R35, 0x1, -R4 ;  /* 0x000000012323a824 */ /* 0x000fe400078e0a04 */
[----:B0-----:R-:W-:-:S10]  /*b5d0*/  IMAD.MOV.U32 R10, RZ, RZ, R8 ;  /* 0x000000ffff0a7224 */ /* 0x001fd400078e0008 */
[----:B------:R-:W-:Y:S01]  /*b5e0*/  @!P5 IMAD.IADD R33, R33, 0x1, -R4 ;  /* 0x000000012121d824 */ /* 0x000fe200078e0a04 */
[----:B-----5:R-:W-:-:S05]  /*b5f0*/  IABS R36, R56 ;  /* 0x0000003800247213 */ /* 0x020fca0000000000 */
[----:B-1----:R-:W-:Y:S02]  /*b600*/  IMAD.MOV.U32 R7, RZ, RZ, R36 ;  /* 0x000000ffff077224 */ /* 0x002fe400078e0024 */
[----:B------:R-:W-:-:S04]  /*b610*/  IMAD.MOV R36, RZ, RZ, -R37 ;  /* 0x000000ffff247224 */ /* 0x000fc800078e0a25 */
[C---:B------:R-:W-:Y:S01]  /*b620*/  IMAD R5, R4.reuse, R36, R5 ;  /* 0x0000002404057224 */ /* 0x040fe200078e0205 */
[----:B------:R-:W-:-:S04]  /*b630*/  ISETP.GT.U32.AND P5, PT, R4, R35, PT ;  /* 0x000000230400720c */ /* 0x000fc80003fa4070 */
[----:B------:R-:W-:Y:S01]  /*b640*/  ISETP.GT.U32.AND P2, PT, R4, R5, PT ;  /* 0x000000050400720c */ /* 0x000fe20003f44070 */
[----:B------:R-:W-:-:S04]  /*b650*/  IMAD.HI.U32 R9, R0, R2, RZ ;  /* 0x0000000200097227 */ /* 0x000fc800078e00ff */
[----:B------:R-:W-:Y:S02]  /*b660*/  @!P4 IMAD.MOV R10, RZ, RZ, -R10 ;  /* 0x000000ffff0ac224 */ /* 0x000fe400078e0a0a */
[----:B------:R-:W-:Y:S02]  /*b670*/  IMAD.MOV R9, RZ, RZ, -R9 ;  /* 0x000000ffff097224 */ /* 0x000fe400078e0a09 */
[----:B------:R-:W-:-:S04]  /*b680*/  @!P5 IMAD.IADD R35, R35, 0x1, -R4 ;  /* 0x000000012323d824 */ /* 0x000fc800078e0a04 */
[----:B------:R-:W-:Y:S01]  /*b690*/  @!P2 IMAD.IADD R5, R5, 0x1, -R4 ;  /* 0x000000010505a824 */ /* 0x000fe200078e0a04 */
[C---:B------:R-:W-:Y:S01]  /*b6a0*/  ISETP.GT.U32.AND P2, PT, R4.reuse, R33, PT ;  /* 0x000000210400720c */ /* 0x040fe20003f44070 */
[----:B------:R0:W-:Y:S01]  /*b6b0*/  STL [R1+0x198], R10 ;  /* 0x0001980a01007387 */ /* 0x0001e20000100800 */
[----:B------:R-:W-:Y:S02]  /*b6c0*/  IMAD R2, R4, R9, R2 ;  /* 0x0000000904027224 */ /* 0x000fe400078e0202 */
[----:B0-----:R-:W-:-:S03]  /*b6d0*/  IMAD.MOV.U32 R10, RZ, RZ, R35 ;  /* 0x000000ffff0a7224 */ /* 0x001fc600078e0023 */
[----:B------:R-:W-:-:S06]  /*b6e0*/  ISETP.GT.U32.AND P5, PT, R4, R2, PT ;  /* 0x000000020400720c */ /* 0x000fcc0003fa4070 */
[----:B------:R-:W-:Y:S02]  /*b6f0*/  @!P2 IMAD.IADD R33, R33, 0x1, -R4 ;  /* 0x000000012121a824 */ /* 0x000fe400078e0a04 */
[----:B------:R-:W-:-:S05]  /*b700*/  @!P6 IMAD.MOV R10, RZ, RZ, -R10 ;  /* 0x000000ffff0ae224 */ /* 0x000fca00078e0a0a */
[----:B------:R0:W-:Y:S02]  /*b710*/  STL [R1+0x19c], R10 ;  /* 0x00019c0a01007387 */ /* 0x0001e40000100800 */
[----:B0-----:R-:W-:-:S04]  /*b720*/  IMAD.MOV.U32 R10, RZ, RZ, R33 ;  /* 0x000000ffff0a7224 */ /* 0x001fc800078e0021 */
[----:B------:R-:W-:Y:S02]  /*b730*/  @!P0 IMAD.MOV R10, RZ, RZ, -R10 ;  /* 0x000000ffff0a8224 */ /* 0x000fe400078e0a0a */
[----:B------:R-:W-:Y:S01]  /*b740*/  @!P5 IMAD.IADD R2, R2, 0x1, -R4 ;  /* 0x000000010202d824 */ /* 0x000fe200078e0a04 */
[----:B------:R-:W-:Y:S02]  /*b750*/  ISETP.GE.AND P5, PT, R56, RZ, PT ;  /* 0x000000ff3800720c */ /* 0x000fe40003fa6270 */
[----:B------:R0:W-:Y:S04]  /*b760*/  STL [R1+0x194], R10 ;  /* 0x0001940a01007387 */ /* 0x0001e80000100800 */
[----:B------:R-:W5:Y:S01]  /*b770*/  LDL.LU R56, [R1+0x930] ;  /* 0x0009300001387983 */ /* 0x000f620000300800 */
[----:B------:R-:W-:Y:S01]  /*b780*/  IMAD.HI.U32 R37, R0, R7, RZ ;  /* 0x0000000700257227 */ /* 0x000fe200078e00ff */
[----:B------:R-:W-:-:S03]  /*b790*/  IABS R34, R53 ;  /* 0x0000003500227213 */ /* 0x000fc60000000000 */
[----:B------:R-:W-:Y:S01]  /*b7a0*/  IMAD.MOV R37, RZ, RZ, -R37 ;  /* 0x000000ffff257224 */ /* 0x000fe200078e0a25 */
[----:B------:R-:W-:Y:S01]  /*b7b0*/  ISETP.GT.U32.AND P4, PT, R4, R5, PT ;  /* 0x000000050400720c */ /* 0x000fe20003f84070 */
[----:B------:R-:W-:-:S04]  /*b7c0*/  IMAD.HI.U32 R9, R0, R34, RZ ;  /* 0x0000002200097227 */ /* 0x000fc800078e00ff */
[----:B------:R-:W-:Y:S02]  /*b7d0*/  IMAD R7, R4, R37, R7 ;  /* 0x0000002504077224 */ /* 0x000fe400078e0207 */
[----:B------:R-:W-:-:S03]  /*b7e0*/  IMAD.MOV R9, RZ, RZ, -R9 ;  /* 0x000000ffff097224 */ /* 0x000fc600078e0a09 */
[C---:B------:R-:W-:Y:S01]  /*b7f0*/  ISETP.GT.U32.AND P6, PT, R4.reuse, R7, PT ;  /* 0x000000070400720c */ /* 0x040fe20003fc4070 */
[C---:B------:R-:W-:Y:S02]  /*b800*/  IMAD R34, R4.reuse, R9, R34 ;  /* 0x0000000904227224 */ /* 0x040fe400078e0222 */
[----:B------:R-:W-:Y:S01]  /*b810*/  @!P4 IMAD.IADD R5, R5, 0x1, -R4 ;  /* 0x000000010505c824 */ /* 0x000fe200078e0a04 */
[----:B------:R-:W-:Y:S02]  /*b820*/  IABS R6, R40 ;  /* 0x0000002800067213 */ /* 0x000fe40000000000 */
[----:B------:R-:W-:-:S03]  /*b830*/  ISETP.GT.U32.AND P4, PT, R4, R34, PT ;  /* 0x000000220400720c */ /* 0x000fc60003f84070 */
[----:B------:R-:W-:-:S04]  /*b840*/  IMAD.HI.U32 R36, R0, R6, RZ ;  /* 0x0000000600247227 */ /* 0x000fc800078e00ff */
[----:B------:R-:W-:Y:S01]  /*b850*/  @!P6 IMAD.IADD R7, R7, 0x1, -R4 ;  /* 0x000000010707e824 */ /* 0x000fe200078e0a04 */
[----:B------:R-:W-:Y:S01]  /*b860*/  ISETP.GT.U32.AND P6, PT, R4, R2, PT ;  /* 0x000000020400720c */ /* 0x000fe20003fc4070 */
[----:B------:R-:W-:-:S04]  /*b870*/  IMAD.MOV R36, RZ, RZ, -R36 ;  /* 0x000000ffff247224 */ /* 0x000fc800078e0a24 */
[----:B------:R-:W-:Y:S02]  /*b880*/  @!P4 IMAD.IADD R34, R34, 0x1, -R4 ;  /* 0x000000012222c824 */ /* 0x000fe400078e0a04 */
[----:B------:R-:W-:-:S03]  /*b890*/  IMAD R6, R4, R36, R6 ;  /* 0x0000002404067224 */ /* 0x000fc600078e0206 */
[----:B------:R-:W-:-:S03]  /*b8a0*/  ISETP.GT.U32.AND P0, PT, R4, R34, PT ;  /* 0x000000220400720c */ /* 0x000fc60003f04070 */
[----:B------:R-:W-:Y:S01]  /*b8b0*/  @!P6 IMAD.IADD R2, R2, 0x1, -R4 ;  /* 0x000000010202e824 */ /* 0x000fe200078e0a04 */
[----:B------:R-:W-:Y:S01]  /*b8c0*/  ISETP.GT.U32.AND P2, PT, R4, R6, PT ;  /* 0x000000060400720c */ /* 0x000fe20003f44070 */
[----:B0-----:R-:W-:-:S04]  /*b8d0*/  IMAD.MOV.U32 R10, RZ, RZ, R5 ;  /* 0x000000ffff0a7224 */ /* 0x001fc800078e0005 */
[----:B------:R-:W-:-:S04]  /*b8e0*/  @!P1 IMAD.MOV R10, RZ, RZ, -R10 ;  /* 0x000000ffff0a9224 */ /* 0x000fc800078e0a0a */
[--C-:B------:R-:W-:Y:S01]  /*b8f0*/  @!P0 IMAD.IADD R34, R34, 0x1, -R4.reuse ;  /* 0x0000000122228824 */ /* 0x100fe200078e0a04 */
[----:B------:R0:W-:Y:S01]  /*b900*/  STL [R1+0x190], R10 ;  /* 0x0001900a01007387 */ /* 0x0001e20000100800 */
[----:B------:R-:W-:Y:S02]  /*b910*/  ISETP.GE.AND P0, PT, R53, RZ, PT ;  /* 0x000000ff3500720c */ /* 0x000fe40003f06270 */
[----:B------:R-:W-:Y:S01]  /*b920*/  @!P2 IMAD.IADD R6, R6, 0x1, -R4 ;  /* 0x000000010606a824 */ /* 0x000fe200078e0a04 */
[----:B------:R-:W5:Y:S04]  /*b930*/  LDL.LU R53, [R1+0x934] ;  /* 0x0009340001357983 */ /* 0x000f680000300800 */
[C---:B------:R-:W-:Y:S02]  /*b940*/  ISETP.GT.U32.AND P4, PT, R4.reuse, R6, PT ;  /* 0x000000060400720c */ /* 0x040fe40003f84070 */
[----:B------:R-:W-:-:S11]  /*b950*/  ISETP.GT.U32.AND P2, PT, R4, R7, PT ;  /* 0x000000070400720c */ /* 0x000fd60003f44070 */
[----:B------:R-:W-:Y:S01]  /*b960*/  @!P4 IMAD.IADD R6, R6, 0x1, -R4 ;  /* 0x000000010606c824 */ /* 0x000fe200078e0a04 */
[----:B----4-:R-:W-:-:S05]  /*b970*/  IABS R9, R52 ;  /* 0x0000003400097213 */ /* 0x010fca0000000000 */
[----:B------:R-:W-:-:S04]  /*b980*/  IMAD.HI.U32 R38, R0, R9, RZ ;  /* 0x0000000900267227 */ /* 0x000fc800078e00ff */
[----:B------:R-:W-:-:S04]  /*b990*/  IMAD.MOV R38, RZ, RZ, -R38 ;  /* 0x000000ffff267224 */ /* 0x000fc800078e0a26 */
[----:B------:R-:W-:-:S05]  /*b9a0*/  IMAD R9, R4, R38, R9 ;  /* 0x0000002604097224 */ /* 0x000fca00078e0209 */
[----:B------:R-:W-:Y:S02]  /*b9b0*/  ISETP.GT.U32.AND P6, PT, R4, R9, PT ;  /* 0x000000090400720c */ /* 0x000fe40003fc4070 */
[----:B------:R-:W-:-:S11]  /*b9c0*/  IABS R8, R54 ;  /* 0x0000003600087213 */ /* 0x000fd60000000000 */
[----:B------:R-:W-:Y:S01]  /*b9d0*/  @!P6 IMAD.IADD R9, R9, 0x1, -R4 ;  /* 0x000000010909e824 */ /* 0x000fe200078e0a04 */
[----:B------:R-:W-:Y:S02]  /*b9e0*/  ISETP.GE.AND P6, PT, R52, RZ, PT ;  /* 0x000000ff3400720c */ /* 0x000fe40003fc6270 */
[----:B------:R-:W4:Y:S01]  /*b9f0*/  LDL.LU R52, [R1+0x938] ;  /* 0x0009380001347983 */ /* 0x000f220000300800 */
[----:B------:R-:W-:-:S04]  /*ba00*/  IMAD.HI.U32 R37, R0, R8, RZ ;  /* 0x0000000800257227 */ /* 0x000fc800078e00ff */
[----:B------:R-:W-:-:S04]  /*ba10*/  IMAD.MOV R37, RZ, RZ, -R37 ;  /* 0x000000ffff257224 */ /* 0x000fc800078e0a25 */
[----:B------:R-:W-:-:S05]  /*ba20*/  IMAD R37, R4, R37, R8 ;  /* 0x0000002504257224 */ /* 0x000fca00078e0208 */
[----:B------:R-:W-:Y:S01]  /*ba30*/  ISETP.GT.U32.AND P4, PT, R4, R37, PT ;  /* 0x000000250400720c */ /* 0x000fe20003f84070 */
[----:B------:R-:W-:Y:S01]  /*ba40*/  @!P2 IMAD.IADD R7, R7, 0x1, -R4 ;  /* 0x000000010707a824 */ /* 0x000fe200078e0a04 */
[----:B------:R-:W-:Y:S01]  /*ba50*/  ISETP.GE.AND P2, PT, R40, RZ, PT ;  /* 0x000000ff2800720c */ /* 0x000fe20003f46270 */
[----:B0-----:R-:W-:Y:S02]  /*ba60*/  IMAD.MOV.U32 R10, RZ, RZ, R2 ;  /* 0x000000ffff0a7224 */ /* 0x001fe400078e0002 */
[----:B------:R-:W-:Y:S02]  /*ba70*/  @!P5 IMAD.MOV R7, RZ, RZ, -R7 ;  /* 0x000000ffff07d224 */ /* 0x000fe400078e0a07 */
[----:B------:R-:W-:-:S06]  /*ba80*/  @!P3 IMAD.MOV R10, RZ, RZ, -R10 ;  /* 0x000000ffff0ab224 */ /* 0x000fcc00078e0a0a */
        /* <DEDUP_REMOVED lines=19> */
[----:B------:R-:W-:-:S05]  /*bbc0*/  IABS R36, R39 ;  /* 0x0000002700247213 */ /* 0x000fca0000000000 */
[----:B------:R-:W-:-:S04]  /*bbd0*/  IMAD.HI.U32 R35, R0, R36, RZ ;  /* 0x0000002400237227 */ /* 0x000fc800078e00ff */
[----:B------:R-:W-:-:S04]  /*bbe0*/  IMAD.MOV R35, RZ, RZ, -R35 ;  /* 0x000000ffff237224 */ /* 0x000fc800078e0a23 */
        /* <DEDUP_REMOVED lines=10> */
[----:B------:R-:W-:Y:S02]  /*bc90*/  IMAD.HI.U32 R33, R0, R8, RZ ;  /* 0x0000000800217227 */ /* 0x000fe400078e00ff */
[----:B------:R-:W5:Y:S10]  /*bca0*/  LDL.LU R40, [R1+0x948] ;  /* 0x0009480001287983 */ /* 0x000f740000300800 */
[----:B------:R-:W-:-:S05]  /*bcb0*/  @!P1 IMAD.IADD R35, R35, 0x1, -R4 ;  /* 0x0000000123239824 */ /* 0x000fca00078e0a04 */
[----:B------:R-:W-:Y:S01]  /*bcc0*/  ISETP.GT.U32.AND P3, PT, R4, R35, PT ;  /* 0x000000230400720c */ /* 0x000fe20003f64070 */
[----:B------:R-:W-:-:S04]  /*bcd0*/  IMAD.MOV R2, RZ, RZ, -R33 ;  /* 0x000000ffff027224 */ /* 0x000fc800078e0a21 */
[----:B------:R-:W-:-:S08]  /*bce0*/  IMAD R34, R4, R2, R8 ;  /* 0x0000000204227224 */ /* 0x000fd000078e0208 */
[--C-:B------:R-:W-:Y:S01]  /*bcf0*/  @!P3 IMAD.IADD R35, R35, 0x1, -R4.reuse ;  /* 0x000000012323b824 */ /* 0x100fe200078e0a04 */
[----:B------:R-:W-:Y:S02]  /*bd00*/  ISETP.GT.U32.AND P3, PT, R4, R34, PT ;  /* 0x000000220400720c */ /* 0x000fe40003f64070 */
[----:B------:R-:W-:Y:S02]  /*bd10*/  ISETP.GE.AND P1, PT, R39, RZ, PT ;  /* 0x000000ff2700720c */ /* 0x000fe40003f26270 */
[----:B------:R-:W-:Y:S02]  /*bd20*/  ISETP.GE.AND P0, PT, R54, RZ, PT ;  /* 0x000000ff3600720c */ /* 0x000fe40003f06270 */
[----:B------:R-:W5:Y:S07]  /*bd30*/  LDL.LU R54, [R1+0x94c] ;  /* 0x00094c0001367983 */ /* 0x000f6e0000300800 */
[----:B------:R-:W-:Y:S01]  /*bd40*/  @!P3 IMAD.IADD R34, R34, 0x1, -R4 ;  /* 0x000000012222b824 */ /* 0x000fe200078e0a04 */
[----:B------:R-:W-:Y:S01]  /*bd50*/  ISETP.GT.U32.AND P3, PT, R4, R5, PT ;  /* 0x000000050400720c */ /* 0x000fe20003f64070 */
[----:B0-----:R-:W-:-:S02]  /*bd60*/  IMAD.MOV.U32 R7, RZ, RZ, R35 ;  /* 0x000000ffff077224 */ /* 0x001fc400078e0023 */
[----:B------:R-:W-:Y:S02]  /*bd70*/  IMAD.MOV.U32 R10, RZ, RZ, R37 ;  /* 0x000000ffff0a7224 */ /* 0x000fe400078e0025 */
[----:B------:R-:W-:Y:S02]  /*bd80*/  @!P1 IMAD.MOV R7, RZ, RZ, -R7 ;  /* 0x000000ffff079224 */ /* 0x000fe400078e0a07 */
[----:B------:R-:W-:Y:S02]  /*bd90*/  @!P6 IMAD.MOV R9, RZ, RZ, -R9 ;  /* 0x000000ffff09e224 */ /* 0x000fe400078e0a09 */
[----:B------:R-:W-:-:S04]  /*bda0*/  @!P0 IMAD.MOV R10, RZ, RZ, -R10 ;  /* 0x000000ffff0a8224 */ /* 0x000fc800078e0a0a */
[----:B------:R-:W-:Y:S01]  /*bdb0*/  @!P3 IMAD.IADD R5, R5, 0x1, -R4 ;  /* 0x000000010505b824 */ /* 0x000fe200078e0a04 */
[----:B------:R-:W-:Y:S03]  /*bdc0*/  STL [R1+0x174], R7 ;  /* 0x0001740701007387 */ /* 0x000fe60000100800 */
[----:B------:R-:W-:Y:S01]  /*bdd0*/  @!P4 IMAD.MOV R5, RZ, RZ, -R5 ;  /* 0x000000ffff05c224 */ /* 0x000fe200078e0a05 */
[----:B------:R-:W-:Y:S01]  /*bde0*/  STL [R1+0x170], R9 ;  /* 0x0001700901007387 */ /* 0x000fe20000100800 */
[----:B------:R-:W-:-:S03]  /*bdf0*/  IMAD.MOV.U32 R8, RZ, RZ, R6 ;  /* 0x000000ffff087224 */ /* 0x000fc600078e0006 */
[----:B------:R0:W-:Y:S01]  /*be00*/  STL [R1+0x168], R10 ;  /* 0x0001680a01007387 */ /* 0x0001e20000100800 */
[----:B------:R-:W-:-:S03]  /*be10*/  IABS R6, R53 ;  /* 0x0000003500067213 */ /* 0x000fc60000000000 */
[----:B------:R-:W5:Y:S01]  /*be20*/  LDL.LU R39, [R1+0x950] ;  /* 0x0009500001277983 */ /* 0x000f620000300800 */
[----:B------:R-:W-:-:S03]  /*be30*/  ISETP.GE.AND P0, PT, R53, RZ, PT ;  /* 0x000000ff3500720c */ /* 0x000fc60003f06270 */
[----:B------:R1:W-:Y:S01]  /*be40*/  STL [R1+0x164], R5 ;  /* 0x0001640501007387 */ /* 0x0003e20000100800 */
[----:B------:R-:W-:Y:S01]  /*be50*/  ISETP.GT.U32.AND P1, PT, R4, R34, PT ;  /* 0x000000220400720c */ /* 0x000fe20003f24070 */
[----:B------:R-:W-:-:S04]  /*be60*/  IMAD.HI.U32 R2, R0, R8, RZ ;  /* 0x0000000800027227 */ /* 0x000fc800078e00ff */
[----:B------:R-:W-:-:S04]  /*be70*/  IMAD.MOV R2, RZ, RZ, -R2 ;  /* 0x000000ffff027224 */ /* 0x000fc800078e0a02 */
[----:B------:R-:W-:-:S04]  /*be80*/  IMAD R8, R4, R2, R8 ;  /* 0x0000000204087224 */ /* 0x000fc800078e0208 */
[----:B------:R-:W-:Y:S02]  /*be90*/  @!P1 IMAD.IADD R34, R34, 0x1, -R4 ;  /* 0x0000000122229824 */ /* 0x000fe400078e0a04 */
[----:B------:R-:W-:-:S04]  /*bea0*/  IMAD.HI.U32 R2, R0, R6, RZ ;  /* 0x0000000600027227 */ /* 0x000fc800078e00ff */
[----:B0-----:R-:W-:Y:S02]  /*beb0*/  IMAD.MOV.U32 R10, RZ, RZ, R34 ;  /* 0x000000ffff0a7224 */ /* 0x001fe400078e0022 */
[----:B------:R-:W-:Y:S02]  /*bec0*/  IMAD.MOV R2, RZ, RZ, -R2 ;  /* 0x000000ffff027224 */ /* 0x000fe400078e0a02 */
[----:B------:R-:W-:Y:S02]  /*bed0*/  @!P5 IMAD.MOV R10, RZ, RZ, -R10 ;  /* 0x000000ffff0ad224 */ /* 0x000fe400078e0a0a */
[----:B------:R-:W-:Y:S01]  /*bee0*/  IMAD R6, R4, R2, R6 ;  /* 0x0000000204067224 */ /* 0x000fe200078e0206 */
[----:B----4-:R-:W-:Y:S02]  /*bef0*/  IABS R33, R52 ;  /* 0x0000003400217213 */ /* 0x010fe40000000000 */
[----:B------:R-:W-:Y:S02]  /*bf00*/  ISETP.GE.AND P3, PT, R52, RZ, PT ;  /* 0x000000ff3400720c */ /* 0x000fe40003f66270 */
[----:B------:R-:W4:Y:S04]  /*bf10*/  LDL.LU R52, [R1+0x954] ;  /* 0x0009540001347983 */ /* 0x000f280000300800 */
[----:B------:R-:W4:Y:S04]  /*bf20*/  LDL.LU R53, [R1+0x958] ;  /* 0x0009580001357983 */ /* 0x000f280000300800 */
[----:B------:R0:W-:Y:S01]  /*bf30*/  STL [R1+0x15c], R10 ;  /* 0x00015c0a01007387 */ /* 0x0001e20000100800 */
[----:B------:R-:W-:Y:S01]  /*bf40*/  ISETP.GT.U32.AND P6, PT, R4, R8, PT ;  /* 0x000000080400720c */ /* 0x000fe20003fc4070 */
[----:B------:R-:W-:-:S12]  /*bf50*/  IMAD.HI.U32 R7, R0, R33, RZ ;  /* 0x0000002100077227 */ /* 0x000fd800078e00ff */
[----:B------:R-:W-:Y:S01]  /*bf60*/  @!P6 IMAD.IADD R8, R8, 0x1, -R4 ;  /* 0x000000010808e824 */ /* 0x000fe200078e0a04 */
[----:B--2---:R-:W-:Y:S02]  /*bf70*/  ISETP.GE.AND P1, PT, R51, RZ, PT ;  /* 0x000000ff3300720c */ /* 0x004fe40003f26270 */
[----:B------:R-:W-:Y:S02]  /*bf80*/  IABS R2, R51 ;  /* 0x0000003300027213 */ /* 0x000fe40000000000 */
[----:B---3--:R-:W-:Y:S01]  /*bf90*/  ISETP.GE.AND P4, PT, R55, RZ, PT ;  /* 0x000000ff3700720c */ /* 0x008fe20003f86270 */
[----:B------:R-:W2:Y:S01]  /*bfa0*/  LDL.LU R51, [R1+0x95c] ;  /* 0x00095c0001337983 */ /* 0x000ea20000300800 */
[----:B------:R-:W-:-:S03]  /*bfb0*/  IABS R37, R55 ;  /* 0x0000003700257213 */ /* 0x000fc60000000000 */
[----:B------:R-:W3:Y:S01]  /*bfc0*/  LDL.LU R55, [R1+0x960] ;  /* 0x0009600001377983 */ /* 0x000ee20000300800 */
[C---:B------:R-:W-:Y:S01]  /*bfd0*/  ISETP.GT.U32.AND P6, PT, R4.reuse, R8, PT ;  /* 0x000000080400720c */ /* 0x040fe20003fc4070 */
[----:B------:R-:W-:Y:S01]  /*bfe0*/  IMAD.MOV R7, RZ, RZ, -R7 ;  /* 0x000000ffff077224 */ /* 0x000fe200078e0a07 */
[----:B------:R-:W-:-:S03]  /*bff0*/  ISETP.GT.U32.AND P5, PT, R4, R6, PT ;  /* 0x000000060400720c */ /* 0x000fc60003fa4070 */
[----:B------:R-:W-:-:S08]  /*c000*/  IMAD R33, R4, R7, R33 ;  /* 0x0000000704217224 */ /* 0x000fd000078e0221 */
[--C-:B------:R-:W-:Y:S01]  /*c010*/  @!P6 IMAD.IADD R8, R8, 0x1, -R4.reuse ;  /* 0x000000010808e824 */ /* 0x100fe200078e0a04 */
[----:B------:R-:W-:Y:S01]  /*c020*/  ISETP.GT.U32.AND P6, PT, R4, R33, PT ;  /* 0x000000210400720c */ /* 0x000fe20003fc4070 */
[----:B------:R-:W-:Y:S02]  /*c030*/  @!P5 IMAD.IADD R6, R6, 0x1, -R4 ;  /* 0x000000010606d824 */ /* 0x000fe400078e0a04 */
[----:B-1----:R-:W-:-:S04]  /*c040*/  IMAD.HI.U32 R5, R0, R37, RZ ;  /* 0x0000002500057227 */ /* 0x002fc800078e00ff */
[----:B0-----:R-:W-:-:S06]  /*c050*/  IMAD.MOV.U32 R10, RZ, RZ, R8 ;  /* 0x000000ffff0a7224 */ /* 0x001fcc00078e0008 */
[----:B------:R-:W-:Y:S01]  /*c060*/  @!P6 IMAD.IADD R33, R33, 0x1, -R4 ;  /* 0x000000012121e824 */ /* 0x000fe200078e0a04 */
[C---:B------:R-:W-:Y:S01]  /*c070*/  ISETP.GT.U32.AND P6, PT, R4.reuse, R6, PT ;  /* 0x000000060400720c */ /* 0x040fe20003fc4070 */
[----:B------:R-:W-:Y:S02]  /*c080*/  IMAD.MOV R5, RZ, RZ, -R5 ;  /* 0x000000ffff057224 */ /* 0x000fe400078e0a05 */
[----:B------:R-:W-:Y:S01]  /*c090*/  @!P2 IMAD.MOV R10, RZ, RZ, -R10 ;  /* 0x000000ffff0aa224 */ /* 0x000fe200078e0a0a */
[C---:B------:R-:W-:Y:S01]  /*c0a0*/  ISETP.GT.U32.AND P2, PT, R4.reuse, R33, PT ;  /* 0x000000210400720c */ /* 0x040fe20003f44070 */
[----:B------:R-:W-:-:S03]  /*c0b0*/  IMAD R37, R4, R5, R37 ;  /* 0x0000000504257224 */ /* 0x000fc600078e0225 */
[----:B------:R0:W-:Y:S05]  /*c0c0*/  STL [R1+0x154], R10 ;  /* 0x0001540a01007387 */ /* 0x0001ea0000100800 */
[----:B------:R-:W-:Y:S01]  /*c0d0*/  @!P6 IMAD.IADD R6, R6, 0x1, -R4 ;  /* 0x000000010606e824 */ /* 0x000fe200078e0a04 */
[----:B------:R-:W-:-:S03]  /*c0e0*/  ISETP.GT.U32.AND P6, PT, R4, R37, PT ;  /* 0x000000250400720c */ /* 0x000fc60003fc4070 */
[----:B------:R-:W-:Y:S02]  /*c0f0*/  @!P2 IMAD.IADD R33, R33, 0x1, -R4 ;  /* 0x000000012121a824 */ /* 0x000fe400078e0a04 */
[----:B0-----:R-:W-:Y:S02]  /*c100*/  IMAD.MOV.U32 R10, RZ, RZ, R6 ;  /* 0x000000ffff0a7224 */ /* 0x001fe400078e0006 */
[----:B------:R-:W-:Y:S02]  /*c110*/  @!P3 IMAD.MOV R33, RZ, RZ, -R33 ;  /* 0x000000ffff21b224 */ /* 0x000fe400078e0a21 */
[----:B------:R-:W-:-:S04]  /*c120*/  @!P0 IMAD.MOV R10, RZ, RZ, -R10 ;  /* 0x000000ffff0a8224 */ /* 0x000fc800078e0a0a */
[----:B------:R-:W-:Y:S01]  /*c130*/  @!P6 IMAD.IADD R37, R37, 0x1, -R4 ;  /* 0x000000012525e824 */ /* 0x000fe200078e0a04 */
[----:B------:R0:W-:Y:S04]  /*c140*/  STL [R1+0x158], R10 ;  /* 0x0001580a01007387 */ /* 0x0001e80000100800 */
[----:B------:R-:W-:Y:S01]  /*c150*/  STL [R1+0x26ac], R33 ;  /* 0x0026ac2101007387 */ /* 0x000fe20000100800 */
[----:B-----5:R-:W-:Y:S02]  /*c160*/  IABS R36, R56 ;  /* 0x0000003800247213 */ /* 0x020fe40000000000 */
[----:B------:R-:W-:Y:S02]  /*c170*/  ISETP.GE.AND P6, PT, R56, RZ, PT ;  /* 0x000000ff3800720c */ /* 0x000fe40003fc6270 */
[----:B------:R-:W5:Y:S01]  /*c180*/  LDL.LU R56, [R1+0x964] ;  /* 0x0009640001387983 */ /* 0x000f620000300800 */
[----:B------:R-:W-:-:S04]  /*c190*/  IMAD.HI.U32 R34, R0, R2, RZ ;  /* 0x0000000200227227 */ /* 0x000fc800078e00ff */
[----:B------:R-:W-:-:S04]  /*c1a0*/  IMAD.MOV R34, RZ, RZ, -R34 ;  /* 0x000000ffff227224 */ /* 0x000fc800078e0a22 */
[----:B------:R-:W-:Y:S01]  /*c1b0*/  IMAD R2, R4, R34, R2 ;  /* 0x0000002204027224 */ /* 0x000fe200078e0202 */
[----:B------:R-:W-:-:S04]  /*c1c0*/  IABS R7, R40 ;  /* 0x0000002800077213 */ /* 0x000fc80000000000 */
[----:B------:R-:W-:Y:S01]  /*c1d0*/  ISETP.GT.U32.AND P5, PT, R4, R2, PT ;  /* 0x000000020400720c */ /* 0x000fe20003fa4070 */
[----:B------:R-:W-:-:S04]  /*c1e0*/  IMAD.HI.U32 R34, R0, R7, RZ ;  /* 0x0000000700227227 */ /* 0x000fc800078e00ff */
[----:B------:R-:W-:Y:S02]  /*c1f0*/  IMAD.MOV R34, RZ, RZ, -R34 ;  /* 0x000000ffff227224 */ /* 0x000fe400078e0a22 */
[----:B------:R-:W-:-:S04]  /*c200*/  IMAD.HI.U32 R35, R0, R36, RZ ;  /* 0x0000002400237227 */ /* 0x000fc800078e00ff */
[----:B------:R-:W-:Y:S02]  /*c210*/  IMAD R7, R4, R34, R7 ;  /* 0x0000002204077224 */ /* 0x000fe400078e0207 */
[----:B------:R-:W-:Y:S02]  /*c220*/  @!P5 IMAD.IADD R2, R2, 0x1, -R4 ;  /* 0x000000010202d824 */ /* 0x000fe400078e0a04 */
[----:B------:R-:W-:Y:S01]  /*c230*/  IMAD.MOV R35, RZ, RZ, -R35 ;  /* 0x000000ffff237224 */ /* 0x000fe200078e0a23 */
[C---:B------:R-:W-:Y:S02]  /*c240*/  ISETP.GT.U32.AND P2, PT, R4.reuse, R7, PT ;  /* 0x000000070400720c */ /* 0x040fe40003f44070 */
[----:B------:R-:W-:Y:S02]  /*c250*/  IABS R9, R54 ;  /* 0x0000003600097213 */ /* 0x000fe40000000000 */
[C---:B------:R-:W-:Y:S01]  /*c260*/  ISETP.GT.U32.AND P5, PT, R4.reuse, R2, PT ;  /* 0x000000020400720c */ /* 0x040fe20003fa4070 */
[----:B------:R-:W-:-:S02]  /*c270*/  IMAD R36, R4, R35, R36 ;  /* 0x0000002304247224 */ /* 0x000fc400078e0224 */
[----:B------:R-:W-:-:S04]  /*c280*/  IMAD.HI.U32 R5, R0, R9, RZ ;  /* 0x0000000900057227 */ /* 0x000fc800078e00ff */
[----:B------:R-:W-:Y:S01]  /*c290*/  IMAD.MOV R5, RZ, RZ, -R5 ;  /* 0x000000ffff057224 */ /* 0x000fe200078e0a05 */
[----:B------:R-:W-:-:S03]  /*c2a0*/  ISETP.GT.U32.AND P0, PT, R4, R36, PT ;  /* 0x000000240400720c */ /* 0x000fc60003f04070 */
[----:B------:R-:W-:Y:S02]  /*c2b0*/  IMAD R9, R4, R5, R9 ;  /* 0x0000000504097224 */ /* 0x000fe400078e0209 */
[--C-:B------:R-:W-:Y:S02]  /*c2c0*/  @!P5 IMAD.IADD R2, R2, 0x1, -R4.reuse ;  /* 0x000000010202d824 */ /* 0x100fe400078e0a04 */
[----:B------:R-:W-:Y:S01]  /*c2d0*/  @!P2 IMAD.IADD R7, R7, 0x1, -R4 ;  /* 0x000000010707a824 */ /* 0x000fe200078e0a04 */
[----:B------:R-:W-:-:S04]  /*c2e0*/  ISETP.GT.U32.AND P5, PT, R4, R9, PT ;  /* 0x000000090400720c */ /* 0x000fc80003fa4070 */
[----:B------:R-:W-:Y:S01]  /*c2f0*/  ISETP.GT.U32.AND P3, PT, R4, R7, PT ;  /* 0x000000070400720c */ /* 0x000fe20003f64070 */
[----:B------:R-:W-:Y:S01]  /*c300*/  @!P0 IMAD.IADD R36, R36, 0x1, -R4 ;  /* 0x0000000124248824 */ /* 0x000fe200078e0a04 */
[----:B------:R-:W-:-:S04]  /*c310*/  ISETP.GT.U32.AND P0, PT, R4, R37, PT ;  /* 0x000000250400720c */ /* 0x000fc80003f04070 */
[----:B------:R-:W-:-:S03]  /*c320*/  ISETP.GT.U32.AND P2, PT, R4, R36, PT ;  /* 0x000000240400720c */ /* 0x000fc60003f44070 */
[----:B------:R-:W-:-:S04]  /*c330*/  @!P5 IMAD.IADD R9, R9, 0x1, -R4 ;  /* 0x000000010909d824 */ /* 0x000fc800078e0a04 */
[----:B------:R-:W-:Y:S01]  /*c340*/  @!P3 IMAD.IADD R7, R7, 0x1, -R4 ;  /* 0x000000010707b824 */ /* 0x000fe200078e0a04 */
[----:B------:R-:W-:Y:S01]  /*c350*/  ISETP.GT.U32.AND P5, PT, R4, R9, PT ;  /* 0x000000090400720c */ /* 0x000fe20003fa4070 */
[----:B0-----:R-:W-:Y:S02]  /*c360*/  IMAD.MOV.U32 R10, RZ, RZ, R2 ;  /* 0x000000ffff0a7224 */ /* 0x001fe400078e0002 */
[----:B------:R-:W-:Y:S02]  /*c370*/  @!P0 IMAD.IADD R37, R37, 0x1, -R4 ;  /* 0x0000000125258824 */ /* 0x000fe400078e0a04 */
[----:B------:R-:W-:Y:S02]  /*c380*/  @!P1 IMAD.MOV R10, RZ, RZ, -R10 ;  /* 0x000000ffff0a9224 */ /* 0x000fe400078e0a0a */
[----:B------:R-:W-:Y:S02]  /*c390*/  @!P2 IMAD.IADD R36, R36, 0x1, -R4 ;  /* 0x000000012424a824 */ /* 0x000fe400078e0a04 */
[----:B------:R-:W-:Y:S01]  /*c3a0*/  IMAD.MOV.U32 R11, RZ, RZ, R37 ;  /* 0x000000ffff0b7224 */ /* 0x000fe200078e0025 */
[----:B------:R0:W-:Y:S01]  /*c3b0*/  STL [R1+0x14c], R10 ;  /* 0x00014c0a01007387 */ /* 0x0001e20000100800 */
[----:B------:R-:W-:-:S02]  /*c3c0*/  ISETP.GE.AND P2, PT, R40, RZ, PT ;  /* 0x000000ff2800720c */ /* 0x000fc40003f46270 */
[----:B------:R-:W-:Y:S01]  /*c3d0*/  @!P5 IMAD.IADD R9, R9, 0x1, -R4 ;  /* 0x000000010909d824 */ /* 0x000fe200078e0a04 */
[----:B------:R-:W-:Y:S01]  /*c3e0*/  ISETP.GE.AND P5, PT, R54, RZ, PT ;  /* 0x000000ff3600720c */ /* 0x000fe20003fa6270 */
[----:B------:R-:W-:Y:S01]  /*c3f0*/  @!P4 IMAD.MOV R11, RZ, RZ, -R11 ;  /* 0x000000ffff0bc224 */ /* 0x000fe200078e0a0b */
[----:B------:R-:W5:Y:S01]  /*c400*/  LDL.LU R54, [R1+0x968] ;  /* 0x0009680001367983 */ /* 0x000f620000300800 */
[----:B0-----:R-:W-:-:S04]  /*c410*/  IMAD.MOV.U32 R10, RZ, RZ, R36 ;  /* 0x000000ffff0a7224 */ /* 0x001fc800078e0024 */
[----:B------:R-:W-:-:S06]  /*c420*/  @!P6 IMAD.MOV R10, RZ, RZ, -R10 ;  /* 0x000000ffff0ae224 */ /* 0x000fcc00078e0a0a */
[----:B------:R-:W-:Y:S01]  /*c430*/  @!P5 IMAD.MOV R9, RZ, RZ, -R9 ;  /* 0x000000ffff09d224 */ /* 0x000fe200078e0a09 */
[----:B----4-:R-:W-:Y:S02]  /*c440*/  IABS R5, R52 ;  /* 0x0000003400057213 */ /* 0x010fe40000000000 */
[----:B------:R-:W-:-:S03]  /*c450*/  IABS R34, R53 ;  /* 0x0000003500227213 */ /* 0x000fc60000000000 */
[----:B------:R-:W-:-:S04]  /*c460*/  IMAD.HI.U32 R8, R0, R5, RZ ;  /* 0x0000000500087227 */ /* 0x000fc800078e00ff */
[----:B------:R-:W-:-:S04]  /*c470*/  IMAD.HI.U32 R6, R0, R34, RZ ;  /* 0x0000002200067227 */ /* 0x000fc800078e00ff */
[----:B------:R-:W-:Y:S02]  /*c480*/  IMAD.MOV R6, RZ, RZ, -R6 ;  /* 0x000000ffff067224 */ /* 0x000fe400078e0a06 */
[----:B------:R-:W-:Y:S02]  /*c490*/  IMAD.MOV R8, RZ, RZ, -R8 ;  /* 0x000000ffff087224 */ /* 0x000fe400078e0a08 */
[C---:B------:R-:W-:Y:S02]  /*c4a0*/  IMAD R34, R4.reuse, R6, R34 ;  /* 0x0000000604227224 */ /* 0x040fe400078e0222 */
[----:B------:R-:W-:-:S03]  /*c4b0*/  IMAD R5, R4, R8, R5 ;  /* 0x0000000804057224 */ /* 0x000fc600078e0205 */
[C---:B------:R-:W-:Y:S02]  /*c4c0*/  ISETP.GT.U32.AND P3, PT, R4.reuse, R34, PT ;  /* 0x000000220400720c */ /* 0x040fe40003f64070 */
[----:B------:R-:W-:-:S11]  /*c4d0*/  ISETP.GT.U32.AND P0, PT, R4, R5, PT ;  /* 0x000000050400720c */ /* 0x000fd60003f04070 */
[--C-:B------:R-:W-:Y:S02]  /*c4e0*/  @!P3 IMAD.IADD R34, R34, 0x1, -R4.reuse ;  /* 0x000000012222b824 */ /* 0x100fe400078e0a04 */
[----:B------:R-:W-:Y:S01]  /*c4f0*/  @!P0 IMAD.IADD R5, R5, 0x1, -R4 ;  /* 0x0000000105058824 */ /* 0x000fe200078e0a04 */
[----:B------:R-:W-:Y:S02]  /*c500*/  ISETP.GE.AND P0, PT, R52, RZ, PT ;  /* 0x000000ff3400720c */ /* 0x000fe40003f06270 */
[----:B------:R-:W-:Y:S01]  /*c510*/  ISETP.GT.U32.AND P4, PT, R4, R34, PT ;  /* 0x000000220400720c */ /* 0x000fe20003f84070 */
[----:B------:R-:W4:Y:S04]  /*c520*/  LDL.LU R52, [R1+0x96c] ;  /* 0x00096c0001347983 */ /* 0x000f280000300800 */
[----:B------:R-:W-:Y:S04]  /*c530*/  STL [R1+0x124], R11 ;  /* 0x0001240b01007387 */ /* 0x000fe80000100800 */
[----:B------:R0:W-:Y:S02]  /*c540*/  STL [R1+0x128], R10 ;  /* 0x0001280a01007387 */ /* 0x0001e40000100800 */
[----:B0-----:R-:W-:-:S04]  /*c550*/  IMAD.MOV.U32 R10, RZ, RZ, R7 ;  /* 0x000000ffff0a7224 */ /* 0x001fc800078e0007 */
[----:B------:R-:W-:Y:S01]  /*c560*/  @!P2 IMAD.MOV R10, RZ, RZ, -R10 ;  /* 0x000000ffff0aa224 */ /* 0x000fe200078e0a0a */
[----:B---3--:R-:W-:Y:S01]  /*c570*/  IABS R6, R55 ;  /* 0x0000003700067213 */ /* 0x008fe20000000000 */
[----:B------:R-:W-:Y:S01]  /*c580*/  @!P4 IMAD.IADD R34, R34, 0x1, -R4 ;  /* 0x000000012222c824 */ /* 0x000fe200078e0a04 */
[----:B------:R-:W-:Y:S02]  /*c590*/  ISETP.GE.AND P4, PT, R55, RZ, PT ;  /* 0x000000ff3700720c */ /* 0x000fe40003f86270 */
[----:B------:R0:W-:Y:S04]  /*c5a0*/  STL [R1+0x13c], R10 ;  /* 0x00013c0a01007387 */ /* 0x0001e80000100800 */
[----:B------:R-:W-:Y:S04]  /*c5b0*/  STL [R1+0x144], R9 ;  /* 0x0001440901007387 */ /* 0x000fe80000100800 */
[----:B------:R-:W3:Y:S01]  /*c5c0*/  LDL.LU R55, [R1+0x970] ;  /* 0x0009700001377983 */ /* 0x000ee20000300800 */
[----:B------:R-:W-:-:S05]  /*c5d0*/  IABS R35, R39 ;  /* 0x0000002700237213 */ /* 0x000fca0000000000 */
[----:B------:R-:W-:Y:S01]  /*c5e0*/  IMAD.HI.U32 R38, R0, R35, RZ ;  /* 0x0000002300267227 */ /* 0x000fe200078e00ff */
[----:B--2---:R-:W-:-:S03]  /*c5f0*/  IABS R2, R51 ;  /* 0x0000003300027213 */ /* 0x004fc60000000000 */
[----:B------:R-:W-:-:S04]  /*c600*/  IMAD.MOV R38, RZ, RZ, -R38 ;  /* 0x000000ffff267224 */ /* 0x000fc800078e0a26 */
[----:B------:R-:W-:Y:S02]  /*c610*/  IMAD R35, R4, R38, R35 ;  /* 0x0000002604237224 */ /* 0x000fe400078e0223 */
[----:B------:R-:W-:-:S04]  /*c620*/  IMAD.HI.U32 R38, R0, R2, RZ ;  /* 0x0000000200267227 */ /* 0x000fc800078e00ff */
[----:B------:R-:W-:-:S04]  /*c630*/  IMAD.MOV R38, RZ, RZ, -R38 ;  /* 0x000000ffff267224 */ /* 0x000fc800078e0a26 */
[----:B------:R-:W-:-:S05]  /*c640*/  IMAD R2, R4, R38, R2 ;  /* 0x0000002604027224 */ /* 0x000fca00078e0202 */
[----:B------:R-:W-:-:S13]  /*c650*/  ISETP.GT.U32.AND P2, PT, R4, R2, PT ;  /* 0x000000020400720c */ /* 0x000fda0003f44070 */
[----:B------:R-:W-:Y:S01]  /*c660*/  @!P2 IMAD.IADD R2, R2, 0x1, -R4 ;  /* 0x000000010202a824 */ /* 0x000fe200078e0a04 */
[----:B-----5:R-:W-:Y:S02]  /*c670*/  IABS R7, R56 ;  /* 0x0000003800077213 */ /* 0x020fe40000000000 */
[----:B------:R-:W-:Y:S02]  /*c680*/  ISETP.GE.AND P2, PT, R56, RZ, PT ;  /* 0x000000ff3800720c */ /* 0x000fe40003f46270 */
[----:B------:R-:W2:Y:S01]  /*c690*/  LDL.LU R56, [R1+0x974] ;  /* 0x0009740001387983 */ /* 0x000ea20000300800 */
[----:B------:R-:W-:Y:S01]  /*c6a0*/  ISETP.GT.U32.AND P1, PT, R4, R35, PT ;  /* 0x000000230400720c */ /* 0x000fe20003f24070 */
[----:B------:R-:W-:Y:S01]  /*c6b0*/  IMAD.HI.U32 R8, R0, R6, RZ ;  /* 0x0000000600087227 */ /* 0x000fe200078e00ff */
[----:B------:R-:W-:-:S11]  /*c6c0*/  ISETP.GT.U32.AND P6, PT, R4, R5, PT ;  /* 0x000000050400720c */ /* 0x000fd60003fc4070 */
[----:B------:R-:W-:-:S05]  /*c6d0*/  @!P1 IMAD.IADD R35, R35, 0x1, -R4 ;  /* 0x0000000123239824 */ /* 0x000fca00078e0a04 */
[----:B------:R-:W-:Y:S01]  /*c6e0*/  ISETP.GT.U32.AND P3, PT, R4, R35, PT ;  /* 0x000000230400720c */ /* 0x000fe20003f64070 */
[----:B------:R-:W-:Y:S01]  /*c6f0*/  IMAD.MOV R8, RZ, RZ, -R8 ;  /* 0x000000ffff087224 */ /* 0x000fe200078e0a08 */
[----:B------:R-:W-:-:S03]  /*c700*/  ISETP.GE.AND P1, PT, R39, RZ, PT ;  /* 0x000000ff2700720c */ /* 0x000fc60003f26270 */
[C---:B------:R-:W-:Y:S02]  /*c710*/  IMAD R6, R4.reuse, R8, R6 ;  /* 0x0000000804067224 */ /* 0x040fe400078e0206 */
[--C-:B------:R-:W-:Y:S01]  /*c720*/  @!P6 IMAD.IADD R5, R5, 0x1, -R4.reuse ;  /* 0x000000010505e824 */ /* 0x100fe200078e0a04 */
[----:B------:R-:W-:Y:S02]  /*c730*/  ISETP.GE.AND P6, PT, R51, RZ, PT ;  /* 0x000000ff3300720c */ /* 0x000fe40003fc6270 */
[----:B------:R-:W5:Y:S03]  /*c740*/  LDL.LU R51, [R1+0x978] ;  /* 0x0009780001337983 */ /* 0x000f660000300800 */
[----:B------:R-:W-:Y:S01]  /*c750*/  @!P3 IMAD.IADD R35, R35, 0x1, -R4 ;  /* 0x000000012323b824 */ /* 0x000fe200078e0a04 */
[----:B------:R-:W-:Y:S01]  /*c760*/  ISETP.GT.U32.AND P3, PT, R4, R6, PT ;  /* 0x000000060400720c */ /* 0x000fe20003f64070 */
[----:B------:R-:W5:Y:S01]  /*c770*/  LDL.LU R41, [R1+0x97c] ;  /* 0x00097c0001297983 */ /* 0x000f620000300800 */
[----:B------:R-:W-:Y:S01]  /*c780*/  ISETP.GE.AND P5, PT, R53, RZ, PT ;  /* 0x000000ff3500720c */ /* 0x000fe20003fa6270 */
[----:B0-----:R-:W-:-:S02]  /*c790*/  IMAD.MOV.U32 R10, RZ, RZ, R35 ;  /* 0x000000ffff0a7224 */ /* 0x001fc400078e0023 */
[----:B------:R-:W5:Y:S02]  /*c7a0*/  LDL.LU R53, [R1+0x980] ;  /* 0x0009800001357983 */ /* 0x000f640000300800 */
[----:B------:R-:W-:Y:S01]  /*c7b0*/  @!P1 IMAD.MOV R10, RZ, RZ, -R10 ;  /* 0x000000ffff0a9224 */ /* 0x000fe200078e0a0a */
[----:B------:R-:W-:-:S05]  /*c7c0*/  ISETP.GT.U32.AND P1, PT, R4, R2, PT ;  /* 0x000000020400720c */ /* 0x000fca0003f24070 */
[----:B------:R-:W-:Y:S01]  /*c7d0*/  @!P3 IMAD.IADD R6, R6, 0x1, -R4 ;  /* 0x000000010606b824 */ /* 0x000fe200078e0a04 */
[----:B------:R0:W-:Y:S01]  /*c7e0*/  STL [R1+0x12c], R10 ;  /* 0x00012c0a01007387 */ /* 0x0001e20000100800 */
[----:B------:R-:W-:-:S03]  /*c7f0*/  IMAD.MOV.U32 R11, RZ, RZ, R5 ;  /* 0x000000ffff0b7224 */ /* 0x000fc600078e0005 */
[----:B------:R-:W-:Y:S01]  /*c800*/  ISETP.GT.U32.AND P3, PT, R4, R6, PT ;  /* 0x000000060400720c */ /* 0x000fe20003f64070 */
[----:B------:R-:W-:Y:S02]  /*c810*/  @!P0 IMAD.MOV R11, RZ, RZ, -R11 ;  /* 0x000000ffff0b8224 */ /* 0x000fe400078e0a0b */
[----:B------:R-:W-:Y:S02]  /*c820*/  @!P1 IMAD.IADD R2, R2, 0x1, -R4 ;  /* 0x0000000102029824 */ /* 0x000fe400078e0a04 */
[----:B0-----:R-:W-:Y:S02]  /*c830*/  IMAD.MOV.U32 R10, RZ, RZ, R34 ;  /* 0x000000ffff0a7224 */ /* 0x001fe400078e0022 */
[----:B------:R-:W-:Y:S02]  /*c840*/  @!P6 IMAD.MOV R2, RZ, RZ, -R2 ;  /* 0x000000ffff02e224 */ /* 0x000fe400078e0a02 */
[----:B------:R-:W-:Y:S01]  /*c850*/  @!P5 IMAD.MOV R10, RZ, RZ, -R10 ;  /* 0x000000ffff0ad224 */ /* 0x000fe200078e0a0a */
[----:B------:R-:W-:Y:S03]  /*c860*/  STL [R1+0x138], R11 ;  /* 0x0001380b01007387 */ /* 0x000fe60000100800 */
[----:B------:R-:W-:Y:S01]  /*c870*/  @!P3 IMAD.IADD R6, R6, 0x1, -R4 ;  /* 0x000000010606b824 */ /* 0x000fe200078e0a04 */
[----:B------:R0:W-:Y:S04]  /*c880*/  STL [R1+0x130], R10 ;  /* 0x0001300a01007387 */ /* 0x0001e80000100800 */
[----:B------:R1:W-:Y:S04]  /*c890*/  STL [R1+0x134], R2 ;  /* 0x0001340201007387 */ /* 0x0003e80000100800 */
[----:B------:R-:W5:Y:S01]  /*c8a0*/  LDL.LU R40, [R1+0x984] ;  /* 0x0009840001287983 */ /* 0x000f620000300800 */
[----:B------:R-:W-:-:S02]  /*c8b0*/  IABS R36, R54 ;  /* 0x0000003600247213 */ /* 0x000fc40000000000 */
[----:B------:R-:W-:Y:S01]  /*c8c0*/  ISETP.GE.AND P5, PT, R54, RZ, PT ;  /* 0x000000ff3600720c */ /* 0x000fe20003fa6270 */
[----:B------:R-:W-:-:S04]  /*c8d0*/  IMAD.HI.U32 R8, R0, R7, RZ ;  /* 0x0000000700087227 */ /* 0x000fc800078e00ff */
[----:B------:R-:W-:-:S04]  /*c8e0*/  IMAD.MOV R8, RZ, RZ, -R8 ;  /* 0x000000ffff087224 */ /* 0x000fc800078e0a08 */
[----:B------:R-:W-:-:S05]  /*c8f0*/  IMAD R7, R4, R8, R7 ;  /* 0x0000000804077224 */ /* 0x000fca00078e0207 */
[----:B------:R-:W-:Y:S01]  /*c900*/  ISETP.GT.U32.AND P0, PT, R4, R7, PT ;  /* 0x000000070400720c */ /* 0x000fe20003f04070 */
[----:B0-----:R-:W-:Y:S01]  /*c910*/  IMAD.MOV.U32 R10, RZ, RZ, R6 ;  /* 0x000000ffff0a7224 */ /* 0x001fe200078e0006 */
[----:B----4-:R-:W-:-:S05]  /*c920*/  IABS R9, R52 ;  /* 0x0000003400097213 */ /* 0x010fca0000000000 */
[----:B------:R-:W-:-:S04]  /*c930*/  IMAD.HI.U32 R5, R0, R9, RZ ;  /* 0x0000000900057227 */ /* 0x000fc800078e00ff */
[----:B------:R-:W-:-:S04]  /*c940*/  IMAD.MOV R5, RZ, RZ, -R5 ;  /* 0x000000ffff057224 */ /* 0x000fc800078e0a05 */
[----:B------:R-:W-:Y:S01]  /*c950*/  IMAD R9, R4, R5, R9 ;  /* 0x0000000504097224 */ /* 0x000fe200078e0209 */
[----:B---3--:R-:W-:Y:S02]  /*c960*/  ISETP.GE.AND P3, PT, R55, RZ, PT ;  /* 0x000000ff3700720c */ /* 0x008fe40003f66270 */
[----:B------:R-:W-:Y:S02]  /*c970*/  IABS R5, R55 ;  /* 0x0000003700057213 */ /* 0x000fe40000000000 */
[----:B------:R-:W3:Y:S04]  /*c980*/  LDL.LU R55, [R1+0x988] ;  /* 0x0009880001377983 */ /* 0x000ee80000300800 */
[----:B------:R-:W4:Y:S01]  /*c990*/  LDL.LU R54, [R1+0x98c] ;  /* 0x00098c0001367983 */ /* 0x000f220000300800 */
[----:B------:R-:W-:Y:S01]  /*c9a0*/  @!P4 IMAD.MOV R10, RZ, RZ, -R10 ;  /* 0x000000ffff0ac224 */ /* 0x000fe200078e0a0a */
[----:B------:R-:W-:Y:S01]  /*c9b0*/  ISETP.GE.AND P1, PT, R52, RZ, PT ;  /* 0x000000ff3400720c */ /* 0x000fe20003f26270 */
[----:B------:R-:W-:-:S03]  /*c9c0*/  @!P0 IMAD.IADD R7, R7, 0x1, -R4 ;  /* 0x0000000107078824 */ /* 0x000fc600078e0a04 */
[----:B------:R0:W-:Y:S04]  /*c9d0*/  STL [R1+0x2d0], R10 ;  /* 0x0002d00a01007387 */ /* 0x0001e80000100800 */
[----:B------:R-:W4:Y:S01]  /*c9e0*/  LDL.LU R52, [R1+0x990] ;  /* 0x0009900001347983 */ /* 0x000f220000300800 */
[----:B--2---:R-:W-:Y:S02]  /*c9f0*/  ISETP.GE.AND P0, PT, R56, RZ, PT ;  /* 0x000000ff3800720c */ /* 0x004fe40003f06270 */
[----:B-1----:R-:W-:Y:S02]  /*ca00*/  IABS R2, R56 ;  /* 0x0000003800027213 */ /* 0x002fe40000000000 */
[----:B------:R-:W2:Y:S01]  /*ca10*/  LDL.LU R56, [R1+0x994] ;  /* 0x0009940001387983 */ /* 0x000ea20000300800 */
[----:B------:R-:W-:-:S04]  /*ca20*/  IMAD.HI.U32 R8, R0, R36, RZ ;  /* 0x0000002400087227 */ /* 0x000fc800078e00ff */
[----:B------:R-:W-:Y:S01]  /*ca30*/  IMAD.MOV R8, RZ, RZ, -R8 ;  /* 0x000000ffff087224 */ /* 0x000fe200078e0a08 */
[----:B------:R-:W-:-:S03]  /*ca40*/  ISETP.GT.U32.AND P6, PT, R4, R7, PT ;  /* 0x000000070400720c */ /* 0x000fc60003fc4070 */
[----:B------:R-:W-:Y:S02]  /*ca50*/  IMAD R36, R4, R8, R36 ;  /* 0x0000000804247224 */ /* 0x000fe400078e0224 */
[----:B------:R-:W-:-:S03]  /*ca60*/  IMAD.HI.U32 R37, R0, R5, RZ ;  /* 0x0000000500257227 */ /* 0x000fc600078e00ff */
[----:B------:R-:W-:Y:S01]  /*ca70*/  ISETP.GT.U32.AND P4, PT, R4, R36, PT ;  /* 0x000000240400720c */ /* 0x000fe20003f84070 */
[----:B------:R-:W-:-:S04]  /*ca80*/  IMAD.MOV R37, RZ, RZ, -R37 ;  /* 0x000000ffff257224 */ /* 0x000fc800078e0a25 */
[----:B------:R-:W-:Y:S01]  /*ca90*/  @!P6 IMAD.IADD R7, R7, 0x1, -R4 ;  /* 0x000000010707e824 */ /* 0x000fe200078e0a04 */
[C---:B------:R-:W-:Y:S01]  /*caa0*/  ISETP.GT.U32.AND P6, PT, R4.reuse, R9, PT ;  /* 0x000000090400720c */ /* 0x040fe20003fc4070 */
[----:B------:R-:W-:-:S06]  /*cab0*/  IMAD R5, R4, R37, R5 ;  /* 0x0000002504057224 */ /* 0x000fcc00078e0205 */
[----:B------:R-:W-:Y:S01]  /*cac0*/  @!P4 IMAD.IADD R36, R36, 0x1, -R4 ;  /* 0x000000012424c824 */ /* 0x000fe200078e0a04 */
[----:B------:R-:W-:Y:S01]  /*cad0*/  ISETP.GT.U32.AND P4, PT, R4, R5, PT ;  /* 0x000000050400720c */ /* 0x000fe20003f84070 */
[----:B------:R-:W-:-:S04]  /*cae0*/  IMAD.HI.U32 R34, R0, R2, RZ ;  /* 0x0000000200227227 */ /* 0x000fc800078e00ff */
[----:B------:R-:W-:Y:S01]  /*caf0*/  @!P6 IMAD.IADD R9, R9, 0x1, -R4 ;  /* 0x000000010909e824 */ /* 0x000fe200078e0a04 */
[----:B------:R-:W-:Y:S01]  /*cb00*/  ISETP.GT.U32.AND P6, PT, R4, R36, PT ;  /* 0x000000240400720c */ /* 0x000fe20003fc4070 */
[----:B------:R-:W-:Y:S01]  /*cb10*/  IMAD.MOV R34, RZ, RZ, -R34 ;  /* 0x000000ffff227224 */ /* 0x000fe200078e0a22 */
[----:B-----5:R-:W-:Y:S02]  /*cb20*/  IABS R35, R51 ;  /* 0x0000003300237213 */ /* 0x020fe40000000000 */
[----:B------:R-:W-:-:S03]  /*cb30*/  IABS R6, R53 ;  /* 0x0000003500067213 */ /* 0x000fc60000000000 */
[----:B------:R-:W-:Y:S02]  /*cb40*/  @!P4 IMAD.IADD R5, R5, 0x1, -R4 ;  /* 0x000000010505c824 */ /* 0x000fe400078e0a04 */
[----:B0-----:R-:W-:Y:S02]  /*cb50*/  IMAD.MOV.U32 R10, RZ, RZ, R7 ;  /* 0x000000ffff0a7224 */ /* 0x001fe400078e0007 */
[C---:B------:R-:W-:Y:S01]  /*cb60*/  IMAD R2, R4.reuse, R34, R2 ;  /* 0x0000002204027224 */ /* 0x040fe200078e0202 */
[----:B------:R-:W-:Y:S01]  /*cb70*/  ISETP.GT.U32.AND P4, PT, R4, R5, PT ;  /* 0x000000050400720c */ /* 0x000fe20003f84070 */
[----:B------:R-:W-:-:S04]  /*cb80*/  IMAD.HI.U32 R38, R0, R35, RZ ;  /* 0x0000002300267227 */ /* 0x000fc800078e00ff */
[----:B------:R-:W-:-:S04]  /*cb90*/  IMAD.HI.U32 R34, R0, R6, RZ ;  /* 0x0000000600227227 */ /* 0x000fc800078e00ff */
[----:B------:R-:W-:Y:S02]  /*cba0*/  @!P2 IMAD.MOV R10, RZ, RZ, -R10 ;  /* 0x000000ffff0aa224 */ /* 0x000fe400078e0a0a */
[----:B------:R-:W-:Y:S02]  /*cbb0*/  IMAD.MOV R38, RZ, RZ, -R38 ;  /* 0x000000ffff267224 */ /* 0x000fe400078e0a26 */
[----:B------:R-:W-:Y:S02]  /*cbc0*/  IMAD.MOV R34, RZ, RZ, -R34 ;  /* 0x000000ffff227224 */ /* 0x000fe400078e0a22 */
[----:B------:R-:W-:Y:S01]  /*cbd0*/  @!P6 IMAD.IADD R36, R36, 0x1, -R4 ;  /* 0x000000012424e824 */ /* 0x000fe200078e0a04 */
[----:B------:R0:W-:Y:S01]  /*cbe0*/  STL [R1+0x11c], R10 ;  /* 0x00011c0a01007387 */ /* 0x0001e20000100800 */
[C---:B------:R-:W-:Y:S01]  /*cbf0*/  IMAD R35, R4.reuse, R38, R35 ;  /* 0x0000002604237224 */ /* 0x040fe200078e0223 */
[C---:B------:R-:W-:Y:S01]  /*cc00*/  ISETP.GT.U32.AND P6, PT, R4.reuse, R2, PT ;  /* 0x000000020400720c */ /* 0x040fe20003fc4070 */
[C---:B------:R-:W-:Y:S01]  /*cc10*/  IMAD R6, R4.reuse, R34, R6 ;  /* 0x0000002204067224 */ /* 0x040fe200078e0206 */
[----:B------:R-:W-:Y:S01]  /*cc20*/  ISETP.GT.U32.AND P2, PT, R4, R9, PT ;  /* 0x000000090400720c */ /* 0x000fe20003f44070 */
[----:B------:R-:W-:-:S02]  /*cc30*/  @!P4 IMAD.IADD R5, R5, 0x1, -R4 ;  /* 0x000000010505c824 */ /* 0x000fc400078e0a04 */
[----:B0-----:R-:W-:Y:S01]  /*cc40*/  IMAD.MOV.U32 R10, RZ, RZ, R36 ;  /* 0x000000ffff0a7224 */ /* 0x001fe200078e0024 */
[----:B------:R-:W-:-:S03]  /*cc50*/  ISETP.GT.U32.AND P4, PT, R4, R6, PT ;  /* 0x000000060400720c */ /* 0x000fc60003f84070 */
[----:B------:R-:W-:Y:S01]  /*cc60*/  @!P5 IMAD.MOV R10, RZ, RZ, -R10 ;  /* 0x000000ffff0ad224 */ /* 0x000fe200078e0a0a */
[----:B------:R-:W-:-:S03]  /*cc70*/  ISETP.GT.U32.AND P5, PT, R4, R35, PT ;  /* 0x000000230400720c */ /* 0x000fc60003fa4070 */
[--C-:B------:R-:W-:Y:S02]  /*cc80*/  @!P6 IMAD.IADD R2, R2, 0x1, -R4.reuse ;  /* 0x000000010202e824 */ /* 0x100fe400078e0a04 */
[----:B------:R-:W-:Y:S01]  /*cc90*/  @!P2 IMAD.IADD R9, R9, 0x1, -R4 ;  /* 0x000000010909a824 */ /* 0x000fe200078e0a04 */
[----:B------:R-:W-:-:S03]  /*cca0*/  IABS R8, R41 ;  /* 0x0000002900087213 */ /* 0x000fc60000000000 */
[----:B------:R-:W-:-:S04]  /*ccb0*/  @!P4 IMAD.IADD R6, R6, 0x1, -R4 ;  /* 0x000000010606c824 */ /* 0x000fc800078e0a04 */
[----:B------:R-:W-:Y:S01]  /*ccc0*/  @!P5 IMAD.IADD R35, R35, 0x1, -R4 ;  /* 0x000000012323d824 */ /* 0x000fe200078e0a04 */
[C---:B------:R-:W-:Y:S01]  /*ccd0*/  ISETP.GT.U32.AND P5, PT, R4.reuse, R2, PT ;  /* 0x000000020400720c */ /* 0x040fe20003fa4070 */
[----:B------:R-:W-:Y:S01]  /*cce0*/  @!P1 IMAD.MOV R9, RZ, RZ, -R9 ;  /* 0x000000ffff099224 */ /* 0x000fe200078e0a09 */
[----:B------:R-:W-:Y:S01]  /*ccf0*/  ISETP.GT.U32.AND P1, PT, R4, R6, PT ;  /* 0x000000060400720c */ /* 0x000fe20003f24070 */
[----:B------:R-:W-:Y:S01]  /*cd00*/  IMAD.HI.U32 R37, R0, R8, RZ ;  /* 0x0000000800257227 */ /* 0x000fe200078e00ff */
[----:B------:R0:W-:Y:S03]  /*cd10*/  STL [R1+0x120], R10 ;  /* 0x0001200a01007387 */ /* 0x0001e60000100800 */
[----:B------:R-:W-:Y:S01]  /*cd20*/  IMAD.MOV R37, RZ, RZ, -R37 ;  /* 0x000000ffff257224 */ /* 0x000fe200078e0a25 */
[----:B------:R-:W-:Y:S01]  /*cd30*/  ISETP.GE.AND P6, PT, R51, RZ, PT ;  /* 0x000000ff3300720c */ /* 0x000fe20003fc6270 */
[----:B------:R-:W-:Y:S01]  /*cd40*/  STL [R1+0x114], R9 ;  /* 0x0001140901007387 */ /* 0x000fe20000100800 */
[----:B0-----:R-:W-:-:S03]  /*cd50*/  IMAD.MOV.U32 R10, RZ, RZ, R5 ;  /* 0x000000ffff0a7224 */ /* 0x001fc600078e0005 */
[----:B------:R-:W5:Y:S01]  /*cd60*/  LDL.LU R51, [R1+0x998] ;  /* 0x0009980001337983 */ /* 0x000f620000300800 */
[----:B------:R-:W-:Y:S02]  /*cd70*/  @!P5 IMAD.IADD R2, R2, 0x1, -R4 ;  /* 0x000000010202d824 */ /* 0x000fe400078e0a04 */
[----:B------:R-:W-:Y:S02]  /*cd80*/  @!P3 IMAD.MOV R10, RZ, RZ, -R10 ;  /* 0x000000ffff0ab224 */ /* 0x000fe400078e0a0a */
[----:B------:R-:W-:Y:S02]  /*cd90*/  IMAD R8, R4, R37, R8 ;  /* 0x0000002504087224 */ /* 0x000fe400078e0208 */
[----:B------:R-:W-:Y:S01]  /*cda0*/  @!P1 IMAD.IADD R6, R6, 0x1, -R4 ;  /* 0x0000000106069824 */ /* 0x000fe200078e0a04 */
[----:B------:R0:W-:Y:S01]  /*cdb0*/  STL [R1+0x110], R10 ;  /* 0x0001100a01007387 */ /* 0x0001e20000100800 */
[----:B------:R-:W-:Y:S02]  /*cdc0*/  ISETP.GE.AND P1, PT, R53, RZ, PT ;  /* 0x000000ff3500720c */ /* 0x000fe40003f26270 */
[----:B------:R-:W-:Y:S01]  /*cdd0*/  ISETP.GT.U32.AND P2, PT, R4, R8, PT ;  /* 0x000000080400720c */ /* 0x000fe20003f44070 */
[----:B------:R-:W5:-:S12]  /*cde0*/  LDL.LU R53, [R1+0x99c] ;  /* 0x00099c0001357983 */ /* 0x000f580000300800 */
[----:B------:R-:W-:-:S05]  /*cdf0*/  @!P2 IMAD.IADD R8, R8, 0x1, -R4 ;  /* 0x000000010808a824 */ /* 0x000fca00078e0a04 */
[C---:B------:R-:W-:Y:S02]  /*ce00*/  ISETP.GT.U32.AND P4, PT, R4.reuse, R8, PT ;  /* 0x000000080400720c */ /* 0x040fe40003f84070 */
[----:B------:R-:W-:-:S11]  /*ce10*/  ISETP.GT.U32.AND P2, PT, R4, R35, PT ;  /* 0x000000230400720c */ /* 0x000fd60003f44070 */
[--C-:B------:R-:W-:Y:S02]  /*ce20*/  @!P4 IMAD.IADD R8, R8, 0x1, -R4.reuse ;  /* 0x000000010808c824 */ /* 0x100fe400078e0a04 */
[----:B------:R-:W-:Y:S01]  /*ce30*/  @!P2 IMAD.IADD R35, R35, 0x1, -R4 ;  /* 0x000000012323a824 */ /* 0x000fe200078e0a04 */
[----:B------:R-:W-:-:S03]  /*ce40*/  ISETP.GE.AND P2, PT, R41, RZ, PT ;  /* 0x000000ff2900720c */ /* 0x000fc60003f46270 */
[----:B0-----:R-:W-:Y:S01]  /*ce50*/  IMAD.MOV.U32 R10, RZ, RZ, R35 ;  /* 0x000000ffff0a7224 */ /* 0x001fe200078e0023 */
[----:B---3--:R-:W-:-:S05]  /*ce60*/  IABS R34, R55 ;  /* 0x0000003700227213 */ /* 0x008fca0000000000 */
[----:B------:R-:W-:-:S04]  /*ce70*/  IMAD.HI.U32 R39, R0, R34, RZ ;  /* 0x0000002200277227 */ /* 0x000fc800078e00ff */
[----:B------:R-:W-:-:S04]  /*ce80*/  IMAD.MOV R39, RZ, RZ, -R39 ;  /* 0x000000ffff277224 */ /* 0x000fc800078e0a27 */
[----:B------:R-:W-:-:S05]  /*ce90*/  IMAD R34, R4, R39, R34 ;  /* 0x0000002704227224 */ /* 0x000fca00078e0222 */
[----:B------:R-:W-:Y:S02]  /*cea0*/  ISETP.GT.U32.AND P5, PT, R4, R34, PT ;  /* 0x000000220400720c */ /* 0x000fe40003fa4070 */
[----:B----4-:R-:W-:-:S11]  /*ceb0*/  IABS R7, R54 ;  /* 0x0000003600077213 */ /* 0x010fd60000000000 */
[----:B------:R-:W-:Y:S01]  /*cec0*/  @!P5 IMAD.IADD R34, R34, 0x1, -R4 ;  /* 0x000000012222d824 */ /* 0x000fe200078e0a04 */
[----:B------:R-:W-:Y:S02]  /*ced0*/  ISETP.GE.AND P5, PT, R55, RZ, PT ;  /* 0x000000ff3700720c */ /* 0x000fe40003fa6270 */
[----:B------:R-:W3:Y:S01]  /*cee0*/  LDL.LU R55, [R1+0x9a0] ;  /* 0x0009a00001377983 */ /* 0x000ee20000300800 */
[----:B------:R-:W-:-:S04]  /*cef0*/  IMAD.HI.U32 R38, R0, R7, RZ ;  /* 0x0000000700267227 */ /* 0x000fc800078e00ff */
[----:B------:R-:W-:-:S04]  /*cf00*/  IMAD.MOV R38, RZ, RZ, -R38 ;  /* 0x000000ffff267224 */ /* 0x000fc800078e0a26 */
[----:B------:R-:W-:-:S05]  /*cf10*/  IMAD R7, R4, R38, R7 ;  /* 0x0000002604077224 */ /* 0x000fca00078e0207 */
[----:B------:R-:W-:Y:S01]  /*cf20*/  ISETP.GT.U32.AND P4, PT, R4, R7, PT ;  /* 0x000000070400720c */ /* 0x000fe20003f84070 */
[----:B------:R-:W-:-:S12]  /*cf30*/  @!P6 IMAD.MOV R10, RZ, RZ, -R10 ;  /* 0x000000ffff0ae224 */ /* 0x000fd800078e0a0a */
[----:B------:R-:W-:-:S05]  /*cf40*/  @!P4 IMAD.IADD R7, R7, 0x1, -R4 ;  /* 0x000000010707c824 */ /* 0x000fca00078e0a04 */
[----:B------:R-:W-:Y:S01]  /*cf50*/  ISETP.GT.U32.AND P6, PT, R4, R7, PT ;  /* 0x000000070400720c */ /* 0x000fe20003fc4070 */
[----:B------:R-:W-:Y:S02]  /*cf60*/  @!P0 IMAD.MOV R2, RZ, RZ, -R2 ;  /* 0x000000ffff028224 */ /* 0x000fe400078e0a02 */
[----:B------:R-:W-:Y:S02]  /*cf70*/  @!P2 IMAD.MOV R8, RZ, RZ, -R8 ;  /* 0x000000ffff08a224 */ /* 0x000fe400078e0a08 */
[----:B------:R-:W-:Y:S01]  /*cf80*/  @!P1 IMAD.MOV R6, RZ, RZ, -R6 ;  /* 0x000000ffff069224 */ /* 0x000fe200078e0a06 */
[----:B------:R-:W-:Y:S01]  /*cf90*/  STL [R1+0x10c], R2 ;  /* 0x00010c0201007387 */ /* 0x000fe20000100800 */
[----:B--2---:R-:W-:-:S03]  /*cfa0*/  IABS R5, R56 ;  /* 0x0000003800057213 */ /* 0x004fc60000000000 */
[----:B------:R0:W-:Y:S03]  /*cfb0*/  STL [R1+0x100], R10 ;  /* 0x0001000a01007387 */ /* 0x0001e60000100800 */
[----:B------:R-:W-:Y:S01]  /*cfc0*/  @!P6 IMAD.IADD R7, R7, 0x1, -R4 ;  /* 0x000000010707e824 */ /* 0x000fe200078e0a04 */
[----:B------:R1:W-:Y:S01]  /*cfd0*/  STL [R1+0xfc], R8 ;  /* 0x0000fc0801007387 */ /* 0x0003e20000100800 */
[----:B------:R-:W-:-:S03]  /*cfe0*/  ISETP.GE.AND P6, PT, R56, RZ, PT ;  /* 0x000000ff3800720c */ /* 0x000fc60003fc6270 */
[----:B------:R2:W-:Y:S04]  /*cff0*/  STL [R1+0xf4], R6 ;  /* 0x0000f40601007387 */ /* 0x0005e80000100800 */
[----:B------:R-:W4:Y:S01]  /*d000*/  LDL.LU R56, [R1+0x9a4] ;  /* 0x0009a40001387983 */ /* 0x000f220000300800 */
[----:B------:R-:W-:Y:S02]  /*d010*/  ISETP.GT.U32.AND P4, PT, R4, R34, PT ;  /* 0x000000220400720c */ /* 0x000fe40003f84070 */
[----:B------:R-:W-:-:S11]  /*d020*/  IABS R9, R52 ;  /* 0x0000003400097213 */ /* 0x000fd60000000000 */
[----:B------:R-:W-:Y:S01]  /*d030*/  @!P4 IMAD.IADD R34, R34, 0x1, -R4 ;  /* 0x000000012222c824 */ /* 0x000fe200078e0a04 */
[----:B------:R-:W-:Y:S02]  /*d040*/  ISETP.GE.AND P4, PT, R52, RZ, PT ;  /* 0x000000ff3400720c */ /* 0x000fe40003f86270 */
[----:B------:R-:W4:Y:S01]  /*d050*/  LDL.LU R52, [R1+0x9a8] ;  /* 0x0009a80001347983 */ /* 0x000f220000300800 */
[----:B------:R-:W-:-:S05]  /*d060*/  IABS R37, R40 ;  /* 0x0000002800257213 */ /* 0x000fca0000000000 */
[----:B------:R-:W-:-:S04]  /*d070*/  IMAD.HI.U32 R36, R0, R37, RZ ;  /* 0x0000002500247227 */ /* 0x000fc800078e00ff */
[----:B------:R-:W-:-:S04]  /*d080*/  IMAD.MOV R36, RZ, RZ, -R36 ;  /* 0x000000ffff247224 */ /* 0x000fc800078e0a24 */
[----:B------:R-:W-:-:S05]  /*d090*/  IMAD R36, R4, R36, R37 ;  /* 0x0000002404247224 */ /* 0x000fca00078e0225 */
[----:B------:R-:W-:Y:S01]  /*d0a0*/  ISETP.GT.U32.AND P3, PT, R4, R36, PT ;  /* 0x000000240400720c */ /* 0x000fe20003f64070 */
[----:B------:R-:W-:-:S12]  /*d0b0*/  IMAD.HI.U32 R37, R0, R5, RZ ;  /* 0x0000000500257227 */ /* 0x000fd800078e00ff */
[----:B------:R-:W-:-:S05]  /*d0c0*/  @!P3 IMAD.IADD R36, R36, 0x1, -R4 ;  /* 0x000000012424b824 */ /* 0x000fca00078e0a04 */
        /* <DEDUP_REMOVED lines=8> */
[----:B------:R-:W-:-:S04]  /*d150*/  ISETP.GE.AND P3, PT, R40, RZ, PT ;  /* 0x000000ff2800720c */ /* 0x000fc80003f66270 */
[----:B------:R-:W-:Y:S01]  /*d160*/  ISETP.GT.U32.AND P2, PT, R4, R9, PT ;  /* 0x000000090400720c */ /* 0x000fe20003f44070 */
[----:B0-----:R-:W-:Y:S01]  /*d170*/  IMAD.MOV.U32 R10, RZ, RZ, R36 ;  /* 0x000000ffff0a7224 */ /* 0x001fe200078e0024 */
[----:B------:R-:W-:-:S05]  /*d180*/  ISETP.GE.AND P1, PT, R54, RZ, PT ;  /* 0x000000ff3600720c */ /* 0x000fca0003f26270 */
[----:B------:R-:W-:Y:S02]  /*d190*/  @!P0 IMAD.IADD R5, R5, 0x1, -R4 ;  /* 0x0000000105058824 */ /* 0x000fe400078e0a04 */
[----:B------:R-:W-:-:S03]  /*d1a0*/  @!P3 IMAD.MOV R10, RZ, RZ, -R10 ;  /* 0x000000ffff0ab224 */ /* 0x000fc600078e0a0a */
[----:B------:R-:W-:Y:S01]  /*d1b0*/  ISETP.GT.U32.AND P0, PT, R4, R5, PT ;  /* 0x000000050400720c */ /* 0x000fe20003f04070 */
[----:B------:R-:W-:Y:S01]  /*d1c0*/  @!P2 IMAD.IADD R9, R9, 0x1, -R4 ;  /* 0x000000010909a824 */ /* 0x000fe200078e0a04 */
[----:B-----5:R-:W-:Y:S02]  /*d1d0*/  IABS R2, R51 ;  /* 0x0000003300027213 */ /* 0x020fe40000000000 */
[----:B------:R-:W-:Y:S01]  /*d1e0*/  ISETP.GE.AND P2, PT, R51, RZ, PT ;  /* 0x000000ff3300720c */ /* 0x000fe20003f46270 */
[----:B------:R-:W-:Y:S01]  /*d1f0*/  IMAD.MOV.U32 R11, RZ, RZ, R34 ;  /* 0x000000ffff0b7224 */ /* 0x000fe200078e0022 */
[----:B------:R-:W5:Y:S01]  /*d200*/  LDL.LU R51, [R1+0x9ac] ;  /* 0x0009ac0001337983 */ /* 0x000f620000300800 */
[----:B-1----:R-:W-:-:S03]  /*d210*/  IMAD.HI.U32 R8, R0, R2, RZ ;  /* 0x0000000200087227 */ /* 0x002fc600078e00ff */
[----:B------:R0:W-:Y:S01]  /*d220*/  STL [R1+0xf0], R10 ;  /* 0x0000f00a01007387 */ /* 0x0001e20000100800 */
[----:B--2---:R-:W-:Y:S01]  /*d230*/  IABS R6, R53 ;  /* 0x0000003500067213 */ /* 0x004fe20000000000 */
[----:B------:R-:W-:Y:S02]  /*d240*/  IMAD.MOV R35, RZ, RZ, -R8 ;  /* 0x000000ffff237224 */ /* 0x000fe400078e0a08 */
[----:B------:R-:W-:Y:S02]  /*d250*/  @!P5 IMAD.MOV R11, RZ, RZ, -R11 ;  /* 0x000000ffff0bd224 */ /* 0x000fe400078e0a0b */
[----:B0-----:R-:W-:Y:S02]  /*d260*/  IMAD.MOV.U32 R10, RZ, RZ, R7 ;  /* 0x000000ffff0a7224 */ /* 0x001fe400078e0007 */
[----:B------:R-:W-:-:S04]  /*d270*/  IMAD.HI.U32 R8, R0, R6, RZ ;  /* 0x0000000600087227 */ /* 0x000fc800078e00ff */
[----:B------:R-:W-:Y:S01]  /*d280*/  @!P1 IMAD.MOV R10, RZ, RZ, -R10 ;  /* 0x000000ffff0a9224 */ /* 0x000fe200078e0a0a */
[----:B------:R-:W-:Y:S01]  /*d290*/  STL [R1+0xec], R11 ;  /* 0x0000ec0b01007387 */ /* 0x000fe20000100800 */
[----:B------:R-:W-:Y:S02]  /*d2a0*/  IMAD.MOV R34, RZ, RZ, -R8 ;  /* 0x000000ffff227224 */ /* 0x000fe400078e0a08 */
[----:B------:R-:W-:Y:S01]  /*d2b0*/  @!P0 IMAD.IADD R5, R5, 0x1, -R4 ;  /* 0x0000000105058824 */ /* 0x000fe200078e0a04 */
[----:B------:R-:W-:Y:S01]  /*d2c0*/  STL [R1+0xe4], R10 ;  /* 0x0000e40a01007387 */ /* 0x000fe20000100800 */
[----:B------:R-:W-:Y:S02]  /*d2d0*/  ISETP.GE.AND P1, PT, R53, RZ, PT ;  /* 0x000000ff3500720c */ /* 0x000fe40003f26270 */
[C---:B------:R-:W-:Y:S01]  /*d2e0*/  ISETP.GT.U32.AND P3, PT, R4.reuse, R9, PT ;  /* 0x000000090400720c */ /* 0x040fe20003f64070 */
[----:B------:R-:W-:-:S12]  /*d2f0*/  IMAD R6, R4, R34, R6 ;  /* 0x0000002204067224 */ /* 0x000fd800078e0206 */
[----:B------:R-:W-:-:S04]  /*d300*/  @!P3 IMAD.IADD R9, R9, 0x1, -R4 ;  /* 0x000000010909b824 */ /* 0x000fc800078e0a04 */
[----:B------:R-:W-:Y:S02]  /*d310*/  @!P4 IMAD.MOV R9, RZ, RZ, -R9 ;  /* 0x000000ffff09c224 */ /* 0x000fe400078e0a09 */
[----:B------:R-:W-:-:S05]  /*d320*/  IMAD R2, R4, R35, R2 ;  /* 0x0000002304027224 */ /* 0x000fca00078e0202 */
[----:B------:R-:W-:Y:S02]  /*d330*/  ISETP.GT.U32.AND P5, PT, R4, R2, PT ;  /* 0x000000020400720c */ /* 0x000fe40003fa4070 */
[----:B---3--:R-:W-:Y:S02]  /*d340*/  IABS R8, R55 ;  /* 0x0000003700087213 */ /* 0x008fe40000000000 */
[----:B------:R-:W-:Y:S02]  /*d350*/  ISETP.GE.AND P0, PT, R55, RZ, PT ;  /* 0x000000ff3700720c */ /* 0x000fe40003f06270 */
[----:B------:R-:W2:Y:S04]  /*d360*/  LDL.LU R55, [R1+0x9b0] ;  /* 0x0009b00001377983 */ /* 0x000ea80000300800 */
[----:B------:R-:W3:Y:S04]  /*d370*/  LDL.LU R53, [R1+0x9b4] ;  /* 0x0009b40001357983 */ /* 0x000ee80000300800 */
[----:B------:R0:W-:Y:S01]  /*d380*/  STL [R1+0xc8], R9 ;  /* 0x0000c80901007387 */ /* 0x0001e20000100800 */
[----:B----4-:R-:W-:-:S02]  /*d390*/  IABS R34, R56 ;  /* 0x0000003800227213 */ /* 0x010fc40000000000 */
[----:B------:R-:W-:Y:S02]  /*d3a0*/  ISETP.GE.AND P4, PT, R56, RZ, PT ;  /* 0x000000ff3800720c */ /* 0x000fe40003f86270 */
[----:B------:R-:W4:Y:S04]  /*d3b0*/  LDL.LU R56, [R1+0x9b8] ;  /* 0x0009b80001387983 */ /* 0x000f280000300800 */
[----:B------:R-:W4:Y:S01]  /*d3c0*/  LDL.LU R41, [R1+0x9bc] ;  /* 0x0009bc0001297983 */ /* 0x000f220000300800 */
[----:B------:R-:W-:Y:S02]  /*d3d0*/  @!P5 IMAD.IADD R2, R2, 0x1, -R4 ;  /* 0x000000010202d824 */ /* 0x000fe400078e0a04 */
[----:B------:R-:W-:-:S03]  /*d3e0*/  IMAD.MOV.U32 R7, RZ, RZ, R8 ;  /* 0x000000ffff077224 */ /* 0x000fc600078e0008 */
[----:B------:R-:W-:Y:S01]  /*d3f0*/  ISETP.GT.U32.AND P5, PT, R4, R2, PT ;  /* 0x000000020400720c */ /* 0x000fe20003fa4070 */
[----:B------:R-:W-:-:S04]  /*d400*/  IMAD.HI.U32 R8, R0, R7, RZ ;  /* 0x0000000700087227 */ /* 0x000fc800078e00ff */
[----:B------:R-:W-:Y:S02]  /*d410*/  IMAD.MOV R8, RZ, RZ, -R8 ;  /* 0x000000ffff087224 */ /* 0x000fe400078e0a08 */
[----:B------:R-:W-:Y:S02]  /*d420*/  @!P6 IMAD.MOV R5, RZ, RZ, -R5 ;  /* 0x000000ffff05e224 */ /* 0x000fe400078e0a05 */
[----:B0-----:R-:W-:Y:S01]  /*d430*/  IMAD R9, R4, R8, R7 ;  /* 0x0000000804097224 */ /* 0x001fe200078e0207 */
[----:B------:R-:W-:Y:S02]  /*d440*/  IABS R7, R52 ;  /* 0x0000003400077213 */ /* 0x000fe40000000000 */
[----:B------:R0:W-:Y:S01]  /*d450*/  STL [R1+0xd0], R5 ;  /* 0x0000d00501007387 */ /* 0x0001e20000100800 */
[----:B------:R-:W-:Y:S01]  /*d460*/  @!P5 IMAD.IADD R2, R2, 0x1, -R4 ;  /* 0x000000010202d824 */ /* 0x000fe200078e0a04 */
[----:B------:R-:W-:Y:S02]  /*d470*/  ISETP.GE.AND P5, PT, R52, RZ, PT ;  /* 0x000000ff3400720c */ /* 0x000fe40003fa6270 */
[----:B------:R-:W4:Y:S01]  /*d480*/  LDL.LU R52, [R1+0x9c0] ;  /* 0x0009c00001347983 */ /* 0x000f220000300800 */
[----:B------:R-:W-:-:S02]  /*d490*/  ISETP.GT.U32.AND P3, PT, R4, R6, PT ;  /* 0x000000060400720c */ /* 0x000fc40003f64070 */
[----:B------:R-:W-:-:S11]  /*d4a0*/  ISETP.GT.U32.AND P6, PT, R4, R9, PT ;  /* 0x000000090400720c */ /* 0x000fd60003fc4070 */
[----:B------:R-:W-:-:S05]  /*d4b0*/  @!P3 IMAD.IADD R6, R6, 0x1, -R4 ;  /* 0x000000010606b824 */ /* 0x000fca00078e0a04 */
[----:B------:R-:W-:Y:S01]  /*d4c0*/  ISETP.GT.U32.AND P3, PT, R4, R6, PT ;  /* 0x000000060400720c */ /* 0x000fe20003f64070 */
[----:B------:R-:W-:Y:S02]  /*d4d0*/  IMAD.MOV.U32 R10, RZ, RZ, R2 ;  /* 0x000000ffff0a7224 */ /* 0x000fe400078e0002 */
[----:B------:R-:W-:Y:S02]  /*d4e0*/  @!P6 IMAD.IADD R9, R9, 0x1, -R4 ;  /* 0x000000010909e824 */ /* 0x000fe400078e0a04 */
[----:B------:R-:W-:-:S04]  /*d4f0*/  IMAD.HI.U32 R8, R0, R34, RZ ;  /* 0x0000002200087227 */ /* 0x000fc800078e00ff */
[----:B------:R-:W-:-:S04]  /*d500*/  @!P2 IMAD.MOV R10, RZ, RZ, -R10 ;  /* 0x000000ffff0aa224 */ /* 0x000fc800078e0a0a */
[----:B------:R-:W-:Y:S01]  /*d510*/  @!P3 IMAD.IADD R6, R6, 0x1, -R4 ;  /* 0x000000010606b824 */ /* 0x000fe200078e0a04 */
[----:B------:R-:W-:Y:S01]  /*d520*/  ISETP.GT.U32.AND P6, PT, R4, R9, PT ;  /* 0x000000090400720c */ /* 0x000fe20003fc4070 */
[----:B------:R-:W-:Y:S02]  /*d530*/  IMAD.MOV R8, RZ, RZ, -R8 ;  /* 0x000000ffff087224 */ /* 0x000fe400078e0a08 */
[----:B------:R-:W-:Y:S01]  /*d540*/  @!P1 IMAD.MOV R6, RZ, RZ, -R6 ;  /* 0x000000ffff069224 */ /* 0x000fe200078e0a06 */
[----:B------:R1:W-:Y:S01]  /*d550*/  STL [R1+0xd4], R10 ;  /* 0x0000d40a01007387 */ /* 0x0003e20000100800 */
[----:B0-----:R-:W-:-:S03]  /*d560*/  IMAD.HI.U32 R5, R0, R7, RZ ;  /* 0x0000000700057227 */ /* 0x001fc600078e00ff */
[----:B------:R0:W-:Y:S01]  /*d570*/  STL [R1+0xdc], R6 ;  /* 0x0000dc0601007387 */ /* 0x0001e20000100800 */
[----:B------:R-:W-:Y:S02]  /*d580*/  IMAD R34, R4, R8, R34 ;  /* 0x0000000804227224 */ /* 0x000fe400078e0222 */
[----:B------:R-:W-:-:S03]  /*d590*/  IMAD.MOV R5, RZ, RZ, -R5 ;  /* 0x000000ffff057224 */ /* 0x000fc600078e0a05 */
[C---:B------:R-:W-:Y:S01]  /*d5a0*/  ISETP.GT.U32.AND P3, PT, R4.reuse, R34, PT ;  /* 0x000000220400720c */ /* 0x040fe20003f64070 */
[----:B------:R-:W-:Y:S02]  /*d5b0*/  IMAD R7, R4, R5, R7 ;  /* 0x0000000504077224 */ /* 0x000fe400078e0207 */
[----:B------:R-:W-:Y:S01]  /*d5c0*/  @!P6 IMAD.IADD R9, R9, 0x1, -R4 ;  /* 0x000000010909e824 */ /* 0x000fe200078e0a04 */
[----:B-----5:R-:W-:Y:S02]  /*d5d0*/  IABS R37, R51 ;  /* 0x0000003300257213 */ /* 0x020fe40000000000 */
[----:B------:R-:W-:Y:S02]  /*d5e0*/  ISETP.GE.AND P2, PT, R51, RZ, PT ;  /* 0x000000ff3300720c */ /* 0x000fe40003f46270 */
[----:B------:R-:W5:Y:S01]  /*d5f0*/  LDL.LU R51, [R1+0x9c4] ;  /* 0x0009c40001337983 */ /* 0x000f620000300800 */
[----:B------:R-:W-:-:S04]  /*d600*/  IMAD.HI.U32 R8, R0, R37, RZ ;  /* 0x0000002500087227 */ /* 0x000fc800078e00ff */
[----:B------:R-:W-:Y:S01]  /*d610*/  IMAD.MOV R2, RZ, RZ, -R8 ;  /* 0x000000ffff027224 */ /* 0x000fe200078e0a08 */
[C---:B------:R-:W-:Y:S01]  /*d620*/  ISETP.GT.U32.AND P6, PT, R4.reuse, R7, PT ;  /* 0x000000070400720c */ /* 0x040fe20003fc4070 */
[----:B-1----:R-:W-:Y:S02]  /*d630*/  IMAD.MOV.U32 R10, RZ, RZ, R9 ;  /* 0x000000ffff0a7224 */ /* 0x002fe400078e0009 */
[----:B------:R-:W-:Y:S02]  /*d640*/  IMAD R37, R4, R2, R37 ;  /* 0x0000000204257224 */ /* 0x000fe400078e0225 */
[----:B------:R-:W-:Y:S02]  /*d650*/  @!P0 IMAD.MOV R10, RZ, RZ, -R10 ;  /* 0x000000ffff0a8224 */ /* 0x000fe400078e0a0a */
[----:B------:R-:W-:Y:S01]  /*d660*/  @!P3 IMAD.IADD R34, R34, 0x1, -R4 ;  /* 0x000000012222b824 */ /* 0x000fe200078e0a04 */
[----:B------:R-:W-:-:S04]  /*d670*/  ISETP.GT.U32.AND P0, PT, R4, R37, PT ;  /* 0x000000250400720c */ /* 0x000fc80003f04070 */
[----:B------:R-:W-:Y:S01]  /*d680*/  ISETP.GT.U32.AND P3, PT, R4, R34, PT ;  /* 0x000000220400720c */ /* 0x000fe20003f64070 */
[----:B------:R-:W-:-:S08]  /*d690*/  @!P6 IMAD.IADD R7, R7, 0x1, -R4 ;  /* 0x000000010707e824 */ /* 0x000fd000078e0a04 */
[----:B------:R-:W-:Y:S01]  /*d6a0*/  @!P0 IMAD.IADD R37, R37, 0x1, -R4 ;  /* 0x0000000125258824 */ /* 0x000fe200078e0a04 */
[----:B------:R-:W-:-:S03]  /*d6b0*/  ISETP.GT.U32.AND P0, PT, R4, R7, PT ;  /* 0x000000070400720c */ /* 0x000fc60003f04070 */
[----:B------:R-:W-:-:S10]  /*d6c0*/  @!P3 IMAD.IADD R34, R34, 0x1, -R4 ;  /* 0x000000012222b824 */ /* 0x000fd400078e0a04 */
[----:B------:R-:W-:Y:S01]  /*d6d0*/  @!P0 IMAD.IADD R7, R7, 0x1, -R4 ;  /* 0x0000000107078824 */ /* 0x000fe200078e0a04 */
[----:B--2---:R-:W-:Y:S02]  /*d6e0*/  ISETP.GE.AND P1, PT, R55, RZ, PT ;  /* 0x000000ff3700720c */ /* 0x004fe40003f26270 */
[----:B0-----:R-:W-:Y:S02]  /*d6f0*/  IABS R6, R55 ;  /* 0x0000003700067213 */ /* 0x001fe40000000000 */
[----:B------:R-:W2:Y:S01]  /*d700*/  LDL.LU R55, [R1+0x9c8] ;  /* 0x0009c80001377983 */ /* 0x000ea20000300800 */
[----:B---3--:R-:W-:-:S03]  /*d710*/  IABS R2, R53 ;  /* 0x0000003500027213 */ /* 0x008fc60000000000 */
[----:B------:R0:W-:Y:S04]  /*d720*/  STL [R1+0xd8], R10 ;  /* 0x0000d80a01007387 */ /* 0x0001e80000100800 */
[----:B------:R-:W3:Y:S04]  /*d730*/  LDL.LU R40, [R1+0x9cc] ;  /* 0x0009cc0001287983 */ /* 0x000ee80000300800 */
[----:B------:R-:W3:Y:S01]  /*d740*/  LDL.LU R54, [R1+0x9d0] ;  /* 0x0009d00001367983 */ /* 0x000ee20000300800 */
[----:B------:R-:W-:-:S04]  /*d750*/  IMAD.HI.U32 R8, R0, R2, RZ ;  /* 0x0000000200087227 */ /* 0x000fc800078e00ff */
[----:B------:R-:W-:Y:S02]  /*d760*/  IMAD.MOV R8, RZ, RZ, -R8 ;  /* 0x000000ffff087224 */ /* 0x000fe400078e0a08 */
[----:B0-----:R-:W-:Y:S02]  /*d770*/  IMAD.MOV.U32 R10, RZ, RZ, R34 ;  /* 0x000000ffff0a7224 */ /* 0x001fe400078e0022 */
[----:B------:R-:W-:Y:S02]  /*d780*/  IMAD R2, R4, R8, R2 ;  /* 0x0000000804027224 */ /* 0x000fe400078e0202 */
[----:B------:R-:W-:-:S03]  /*d790*/  @!P4 IMAD.MOV R10, RZ, RZ, -R10 ;  /* 0x000000ffff0ac224 */ /* 0x000fc600078e0a0a */
[----:B------:R-:W-:Y:S02]  /*d7a0*/  ISETP.GT.U32.AND P0, PT, R4, R2, PT ;  /* 0x000000020400720c */ /* 0x000fe40003f04070 */
[----:B------:R0:W-:Y:S01]  /*d7b0*/  STL [R1+0xcc], R10 ;  /* 0x0000cc0a01007387 */ /* 0x0001e20000100800 */
[----:B------:R-:W-:-:S03]  /*d7c0*/  ISETP.GE.AND P3, PT, R53, RZ, PT ;  /* 0x000000ff3500720c */ /* 0x000fc60003f66270 */
[----:B------:R-:W3:Y:S01]  /*d7d0*/  LDL.LU R53, [R1+0x9d4] ;  /* 0x0009d40001357983 */ /* 0x000ee20000300800 */
[----:B0-----:R-:W-:-:S04]  /*d7e0*/  IMAD.MOV.U32 R10, RZ, RZ, R7 ;  /* 0x000000ffff0a7224 */ /* 0x001fc800078e0007 */
[----:B------:R-:W-:Y:S02]  /*d7f0*/  @!P5 IMAD.MOV R10, RZ, RZ, -R10 ;  /* 0x000000ffff0ad224 */ /* 0x000fe400078e0a0a */
[----:B------:R-:W-:-:S03]  /*d800*/  @!P0 IMAD.IADD R2, R2, 0x1, -R4 ;  /* 0x0000000102028824 */ /* 0x000fc600078e0a04 */
[----:B------:R0:W-:Y:S01]  /*d810*/  STL [R1+0xc4], R10 ;  /* 0x0000c40a01007387 */ /* 0x0001e20000100800 */
[----:B----4-:R-:W-:Y:S02]  /*d820*/  IABS R36, R56 ;  /* 0x0000003800247213 */ /* 0x010fe40000000000 */
[----:B------:R-:W-:Y:S02]  /*d830*/  ISETP.GE.AND P0, PT, R56, RZ, PT ;  /* 0x000000ff3800720c */ /* 0x000fe40003f06270 */
[----:B------:R-:W4:Y:S01]  /*d840*/  LDL.LU R56, [R1+0x9d8] ;  /* 0x0009d80001387983 */ /* 0x000f220000300800 */
[----:B------:R-:W-:Y:S01]  /*d850*/  IMAD.HI.U32 R5, R0, R6, RZ ;  /* 0x0000000600057227 */ /* 0x000fe200078e00ff */
[----:B------:R-:W-:-:S03]  /*d860*/  IABS R35, R41 ;  /* 0x0000002900237213 */ /* 0x000fc60000000000 */
[----:B------:R-:W-:Y:S01]  /*d870*/  IMAD.MOV R5, RZ, RZ, -R5 ;  /* 0x000000ffff057224 */ /* 0x000fe200078e0a05 */
[----:B------:R-:W-:-:S03]  /*d880*/  ISETP.GT.U32.AND P4, PT, R4, R37, PT ;  /* 0x000000250400720c */ /* 0x000fc60003f84070 */
[----:B------:R-:W-:Y:S02]  /*d890*/  IMAD R6, R4, R5, R6 ;  /* 0x0000000504067224 */ /* 0x000fe400078e0206 */
[----:B------:R-:W-:-:S03]  /*d8a0*/  IMAD.HI.U32 R8, R0, R35, RZ ;  /* 0x0000002300087227 */ /* 0x000fc600078e00ff */
[----:B------:R-:W-:Y:S01]  /*d8b0*/  ISETP.GT.U32.AND P6, PT, R4, R6, PT ;  /* 0x000000060400720c */ /* 0x000fe20003fc4070 */
[----:B------:R-:W-:-:S04]  /*d8c0*/  IMAD.MOV R8, RZ, RZ, -R8 ;  /* 0x000000ffff087224 */ /* 0x000fc800078e0a08 */
[----:B------:R-:W-:Y:S02]  /*d8d0*/  IMAD R35, R4, R8, R35 ;  /* 0x0000000804237224 */ /* 0x000fe400078e0223 */
[----:B------:R-:W-:-:S03]  /*d8e0*/  @!P4 IMAD.IADD R37, R37, 0x1, -R4 ;  /* 0x000000012525c824 */ /* 0x000fc600078e0a04 */
[----:B------:R-:W-:-:S03]  /*d8f0*/  ISETP.GT.U32.AND P4, PT, R4, R35, PT ;  /* 0x000000230400720c */ /* 0x000fc60003f84070 */
[----:B------:R-:W-:-:S05]  /*d900*/  @!P6 IMAD.IADD R6, R6, 0x1, -R4 ;  /* 0x000000010606e824 */ /* 0x000fca00078e0a04 */
[----:B------:R-:W-:Y:S01]  /*d910*/  ISETP.GT.U32.AND P6, PT, R4, R6, PT ;  /* 0x000000060400720c */ /* 0x000fe20003fc4070 */
[----:B0-----:R-:W-:-:S04]  /*d920*/  IMAD.MOV.U32 R10, RZ, RZ, R37 ;  /* 0x000000ffff0a7224 */ /* 0x001fc800078e0025 */
[----:B------:R-:W-:Y:S02]  /*d930*/  @!P4 IMAD.IADD R35, R35, 0x1, -R4 ;  /* 0x000000012323c824 */ /* 0x000fe400078e0a04 */
[----:B------:R-:W-:-:S03]  /*d940*/  @!P2 IMAD.MOV R10, RZ, RZ, -R10 ;  /* 0x000000ffff0aa224 */ /* 0x000fc600078e0a0a */
[----:B------:R-:W-:-:S03]  /*d950*/  ISETP.GT.U32.AND P2, PT, R4, R35, PT ;  /* 0x000000230400720c */ /* 0x000fc60003f44070 */
[----:B------:R-:W-:Y:S01]  /*d960*/  @!P6 IMAD.IADD R6, R6, 0x1, -R4 ;  /* 0x000000010606e824 */ /* 0x000fe200078e0a04 */
[----:B------:R0:W-:Y:S01]  /*d970*/  STL [R1+0xbc], R10 ;  /* 0x0000bc0a01007387 */ /* 0x0001e20000100800 */
[----:B------:R-:W-:Y:S02]  /*d980*/  IABS R5, R52 ;  /* 0x0000003400057213 */ /* 0x000fe40000000000 */
[----:B0-----:R-:W-:-:S04]  /*d990*/  IMAD.MOV.U32 R10, RZ, RZ, R6 ;  /* 0x000000ffff0a7224 */ /* 0x001fc800078e0006 */
[----:B------:R-:W-:Y:S02]  /*d9a0*/  @!P1 IMAD.MOV R10, RZ, RZ, -R10 ;  /* 0x000000ffff0a9224 */ /* 0x000fe400078e0a0a */
[----:B------:R-:W-:Y:S01]  /*d9b0*/  @!P2 IMAD.IADD R35, R35, 0x1, -R4 ;  /* 0x000000012323a824 */ /* 0x000fe200078e0a04 */
[----:B------:R-:W-:Y:S02]  /*d9c0*/  ISETP.GE.AND P2, PT, R52, RZ, PT ;  /* 0x000000ff3400720c */ /* 0x000fe40003f46270 */
[----:B------:R0:W-:Y:S04]  /*d9d0*/  STL [R1+0xc0], R10 ;  /* 0x0000c00a01007387 */ /* 0x0001e80000100800 */
[----:B------:R-:W4:Y:S01]  /*d9e0*/  LDL.LU R52, [R1+0x9dc] ;  /* 0x0009dc0001347983 */ /* 0x000f220000300800 */
[----:B------:R-:W-:-:S04]  /*d9f0*/  IMAD.HI.U32 R9, R0, R36, RZ ;  /* 0x0000002400097227 */ /* 0x000fc800078e00ff */
[----:B------:R-:W-:-:S04]  /*da00*/  IMAD.MOV R9, RZ, RZ, -R9 ;  /* 0x000000ffff097224 */ /* 0x000fc800078e0a09 */
[----:B------:R-:W-:-:S05]  /*da10*/  IMAD R36, R4, R9, R36 ;  /* 0x0000000904247224 */ /* 0x000fca00078e0224 */
[----:B------:R-:W-:Y:S01]  /*da20*/  ISETP.GT.U32.AND P5, PT, R4, R36, PT ;  /* 0x000000240400720c */ /* 0x000fe20003fa4070 */
[----:B------:R-:W-:-:S04]  /*da30*/  IMAD.HI.U32 R8, R0, R5, RZ ;  /* 0x0000000500087227 */ /* 0x000fc800078e00ff */
[----:B------:R-:W-:Y:S01]  /*da40*/  IMAD.MOV R8, RZ, RZ, -R8 ;  /* 0x000000ffff087224 */ /* 0x000fe200078e0a08 */
[----:B-----5:R-:W-:-:S03]  /*da50*/  IABS R38, R51 ;  /* 0x0000003300267213 */ /* 0x020fc60000000000 */
[----:B------:R-:W-:-:S04]  /*da60*/  IMAD R5, R4, R8, R5 ;  /* 0x0000000804057224 */ /* 0x000fc800078e0205 */
[----:B------:R-:W-:Y:S02]  /*da70*/  @!P5 IMAD.IADD R36, R36, 0x1, -R4 ;  /* 0x000000012424d824 */ /* 0x000fe400078e0a04 */
[----:B------:R-:W-:Y:S01]  /*da80*/  IMAD.MOV.U32 R34, RZ, RZ, R38 ;  /* 0x000000ffff227224 */ /* 0x000fe200078e0026 */
[C---:B------:R-:W-:Y:S02]  /*da90*/  ISETP.GT.U32.AND P6, PT, R4.reuse, R5, PT ;  /* 0x000000050400720c */ /* 0x040fe40003fc4070 */
[----:B------:R-:W-:Y:S01]  /*daa0*/  ISETP.GT.U32.AND P4, PT, R4, R36, PT ;  /* 0x000000240400720c */ /* 0x000fe20003f84070 */
[----:B------:R-:W-:Y:S01]  /*dab0*/  IMAD.HI.U32 R38, R0, R34, RZ ;  /* 0x0000002200267227 */ /* 0x000fe200078e00ff */
[----:B------:R-:W-:-:S03]  /*dac0*/  ISETP.GT.U32.AND P5, PT, R4, R2, PT ;  /* 0x000000020400720c */ /* 0x000fc60003fa4070 */
[----:B------:R-:W-:-:S04]  /*dad0*/  IMAD.MOV R38, RZ, RZ, -R38 ;  /* 0x000000ffff267224 */ /* 0x000fc800078e0a26 */
[----:B------:R-:W-:Y:S02]  /*dae0*/  IMAD R34, R4, R38, R34 ;  /* 0x0000002604227224 */ /* 0x000fe400078e0222 */
[--C-:B------:R-:W-:Y:S02]  /*daf0*/  @!P6 IMAD.IADD R5, R5, 0x1, -R4.reuse ;  /* 0x000000010505e824 */ /* 0x100fe400078e0a04 */
[--C-:B------:R-:W-:Y:S01]  /*db00*/  @!P4 IMAD.IADD R36, R36, 0x1, -R4.reuse ;  /* 0x000000012424c824 */ /* 0x100fe200078e0a04 */
[----:B------:R-:W-:Y:S01]  /*db10*/  ISETP.GT.U32.AND P1, PT, R4, R34, PT ;  /* 0x000000220400720c */ /* 0x000fe20003f24070 */
[----:B------:R-:W-:Y:S01]  /*db20*/  @!P5 IMAD.IADD R2, R2, 0x1, -R4 ;  /* 0x000000010202d824 */ /* 0x000fe200078e0a04 */
[----:B------:R-:W-:Y:S01]  /*db30*/  ISETP.GT.U32.AND P6, PT, R4, R5, PT ;  /* 0x000000050400720c */ /* 0x000fe20003fc4070 */
[----:B0-----:R-:W-:Y:S02]  /*db40*/  IMAD.MOV.U32 R10, RZ, RZ, R36 ;  /* 0x000000ffff0a7224 */ /* 0x001fe400078e0024 */
[----:B------:R-:W-:Y:S01]  /*db50*/  IMAD.MOV.U32 R11, RZ, RZ, R2 ;  /* 0x000000ffff0b7224 */ /* 0x000fe200078e0002 */
[----:B------:R-:W-:Y:S01]  /*db60*/  ISETP.GE.AND P5, PT, R41, RZ, PT ;  /* 0x000000ff2900720c */ /* 0x000fe20003fa6270 */
[----:B------:R-:W-:-:S02]  /*db70*/  @!P0 IMAD.MOV R10, RZ, RZ, -R10 ;  /* 0x000000ffff0a8224 */ /* 0x000fc400078e0a0a */
[----:B------:R-:W-:-:S04]  /*db80*/  @!P3 IMAD.MOV R11, RZ, RZ, -R11 ;  /* 0x000000ffff0bb224 */ /* 0x000fc800078e0a0b */
[--C-:B------:R-:W-:Y:S01]  /*db90*/  @!P1 IMAD.IADD R34, R34, 0x1, -R4.reuse ;  /* 0x0000000122229824 */ /* 0x100fe200078e0a04 */
[----:B------:R-:W-:Y:S02]  /*dba0*/  ISETP.GE.AND P1, PT, R51, RZ, PT ;  /* 0x000000ff3300720c */ /* 0x000fe40003f26270 */
[----:B------:R-:W5:Y:S01]  /*dbb0*/  LDL.LU R51, [R1+0x9e0] ;  /* 0x0009e00001337983 */ /* 0x000f620000300800 */
[----:B------:R-:W-:Y:S01]  /*dbc0*/  @!P6 IMAD.IADD R5, R5, 0x1, -R4 ;  /* 0x000000010505e824 */ /* 0x000fe200078e0a04 */
[----:B------:R-:W-:-:S03]  /*dbd0*/  ISETP.GT.U32.AND P3, PT, R4, R34, PT ;  /* 0x000000220400720c */ /* 0x000fc60003f64070 */
[----:B------:R-:W-:-:S10]  /*dbe0*/  @!P2 IMAD.MOV R5, RZ, RZ, -R5 ;  /* 0x000000ffff05a224 */ /* 0x000fd400078e0a05 */
[----:B------:R-:W-:Y:S01]  /*dbf0*/  @!P3 IMAD.IADD R34, R34, 0x1, -R4 ;  /* 0x000000012222b824 */ /* 0x000fe200078e0a04 */
[----:B--2---:R-:W-:-:S05]  /*dc00*/  IABS R9, R55 ;  /* 0x0000003700097213 */ /* 0x004fca0000000000 */
[----:B------:R-:W-:-:S04]  /*dc10*/  IMAD.HI.U32 R7, R0, R9, RZ ;  /* 0x0000000900077227 */ /* 0x000fc800078e00ff */
[----:B------:R-:W-:-:S04]  /*dc20*/  IMAD.MOV R7, RZ, RZ, -R7 ;  /* 0x000000ffff077224 */ /* 0x000fc800078e0a07 */
[----:B------:R-:W-:Y:S01]  /*dc30*/  IMAD R9, R4, R7, R9 ;  /* 0x0000000704097224 */ /* 0x000fe200078e0209 */
[----:B---3--:R-:W-:-:S04]  /*dc40*/  IABS R8, R40 ;  /* 0x0000002800087213 */ /* 0x008fc80000000000 */
[----:B------:R-:W-:Y:S02]  /*dc50*/  ISETP.GT.U32.AND P4, PT, R4, R9, PT ;  /* 0x000000090400720c */ /* 0x000fe40003f84070 */
[----:B------:R-:W-:Y:S01]  /*dc60*/  IABS R6, R54 ;  /* 0x0000003600067213 */ /* 0x000fe20000000000 */
[----:B------:R-:W-:-:S04]  /*dc70*/  IMAD.HI.U32 R7, R0, R8, RZ ;  /* 0x0000000800077227 */ /* 0x000fc800078e00ff */
[----:B------:R-:W-:-:S04]  /*dc80*/  IMAD.HI.U32 R38, R0, R6, RZ ;  /* 0x0000000600267227 */ /* 0x000fc800078e00ff */
[----:B------:R-:W-:Y:S02]  /*dc90*/  IMAD.MOV R7, RZ, RZ, -R7 ;  /* 0x000000ffff077224 */ /* 0x000fe400078e0a07 */
[----:B------:R-:W-:Y:S01]  /*dca0*/  @!P4 IMAD.IADD R9, R9, 0x1, -R4 ;  /* 0x000000010909c824 */ /* 0x000fe200078e0a04 */
[----:B------:R-:W-:Y:S01]  /*dcb0*/  ISETP.GE.AND P4, PT, R55, RZ, PT ;  /* 0x000000ff3700720c */ /* 0x000fe20003f86270 */
[----:B------:R-:W-:Y:S01]  /*dcc0*/  IMAD.MOV R38, RZ, RZ, -R38 ;  /* 0x000000ffff267224 */ /* 0x000fe200078e0a26 */
[----:B------:R-:W2:Y:S01]  /*dcd0*/  LDL.LU R55, [R1+0x9e4] ;  /* 0x0009e40001377983 */ /* 0x000ea20000300800 */
[----:B------:R-:W-:-:S03]  /*dce0*/  IMAD R8, R4, R7, R8 ;  /* 0x0000000704087224 */ /* 0x000fc600078e0208 */
[----:B------:R-:W-:Y:S01]  /*dcf0*/  STL [R1+0x88], R11 ;  /* 0x0000880b01007387 */ /* 0x000fe20000100800 */
[----:B------:R-:W-:-:S03]  /*dd00*/  IMAD R6, R4, R38, R6 ;  /* 0x0000002604067224 */ /* 0x000fc600078e0206 */
[----:B------:R0:W-:Y:S01]  /*dd10*/  STL [R1+0x8c], R10 ;  /* 0x00008c0a01007387 */ /* 0x0001e20000100800 */
[----:B------:R-:W-:Y:S01]  /*dd20*/  ISETP.GT.U32.AND P6, PT, R4, R8, PT ;  /* 0x000000080400720c */ /* 0x000fe20003fc4070 */
[----:B0-----:R-:W-:-:S04]  /*dd30*/  IMAD.MOV.U32 R10, RZ, RZ, R35 ;  /* 0x000000ffff0a7224 */ /* 0x001fc800078e0023 */
[----:B------:R-:W-:Y:S01]  /*dd40*/  @!P5 IMAD.MOV R10, RZ, RZ, -R10 ;  /* 0x000000ffff0ad224 */ /* 0x000fe200078e0a0a */
[----:B------:R-:W-:-:S07]  /*dd50*/  ISETP.GT.U32.AND P5, PT, R4, R6, PT ;  /* 0x000000060400720c */ /* 0x000fce0003fa4070 */
[--C-:B------:R-:W-:Y:S01]  /*dd60*/  @!P6 IMAD.IADD R8, R8, 0x1, -R4.reuse ;  /* 0x000000010808e824 */ /* 0x100fe200078e0a04 */
[----:B----4-:R-:W-:Y:S01]  /*dd70*/  IABS R7, R56 ;  /* 0x0000003800077213 */ /* 0x010fe20000000000 */
[----:B------:R0:W-:Y:S01]  /*dd80*/  STL [R1+0xa4], R10 ;  /* 0x0000a40a01007387 */ /* 0x0001e20000100800 */
[C---:B------:R-:W-:Y:S02]  /*dd90*/  ISETP.GT.U32.AND P0, PT, R4.reuse, R9, PT ;  /* 0x000000090400720c */ /* 0x040fe40003f04070 */
[----:B------:R-:W-:Y:S01]  /*dda0*/  ISETP.GT.U32.AND P6, PT, R4, R8, PT ;  /* 0x000000080400720c */ /* 0x000fe20003fc4070 */
[----:B------:R1:W-:Y:S01]  /*ddb0*/  STL [R1+0xb4], R5 ;  /* 0x0000b40501007387 */ /* 0x0003e20000100800 */
[----:B------:R-:W-:Y:S01]  /*ddc0*/  @!P5 IMAD.IADD R6, R6, 0x1, -R4 ;  /* 0x000000010606d824 */ /* 0x000fe200078e0a04 */
[----:B------:R-:W-:Y:S02]  /*ddd0*/  ISETP.GE.AND P5, PT, R56, RZ, PT ;  /* 0x000000ff3800720c */ /* 0x000fe40003fa6270 */
[----:B------:R-:W3:Y:S01]  /*dde0*/  LDL.LU R56, [R1+0x9e8] ;  /* 0x0009e80001387983 */ /* 0x000ee20000300800 */
[----:B------:R-:W-:-:S02]  /*ddf0*/  ISETP.GE.AND P2, PT, R40, RZ, PT ;  /* 0x000000ff2800720c */ /* 0x000fc40003f46270 */
[----:B------:R-:W-:Y:S01]  /*de00*/  ISETP.GE.AND P3, PT, R54, RZ, PT ;  /* 0x000000ff3600720c */ /* 0x000fe20003f66270 */
[----:B------:R-:W4:Y:S01]  /*de10*/  LDL.LU R41, [R1+0x9ec] ;  /* 0x0009ec0001297983 */ /* 0x000f220000300800 */
[----:B0-----:R-:W-:-:S03]  /*de20*/  IMAD.MOV.U32 R10, RZ, RZ, R34 ;  /* 0x000000ffff0a7224 */ /* 0x001fc600078e0022 */
[----:B------:R-:W4:Y:S01]  /*de30*/  LDL.LU R54, [R1+0x9f0] ;  /* 0x0009f00001367983 */ /* 0x000f220000300800 */
[----:B------:R-:W-:-:S03]  /*de40*/  @!P0 IMAD.IADD R9, R9, 0x1, -R4 ;  /* 0x0000000109098824 */ /* 0x000fc600078e0a04 */
[----:B------:R-:W4:Y:S01]  /*de50*/  LDL.LU R40, [R1+0x9f4] ;  /* 0x0009f40001287983 */ /* 0x000f220000300800 */
[----:B------:R-:W-:Y:S02]  /*de60*/  @!P6 IMAD.IADD R8, R8, 0x1, -R4 ;  /* 0x000000010808e824 */ /* 0x000fe400078e0a04 */
[----:B------:R-:W-:Y:S02]  /*de70*/  @!P1 IMAD.MOV R10, RZ, RZ, -R10 ;  /* 0x000000ffff0a9224 */ /* 0x000fe400078e0a0a */
[----:B------:R-:W-:Y:S02]  /*de80*/  @!P4 IMAD.MOV R9, RZ, RZ, -R9 ;  /* 0x000000ffff09c224 */ /* 0x000fe400078e0a09 */
[----:B------:R-:W-:Y:S01]  /*de90*/  @!P2 IMAD.MOV R8, RZ, RZ, -R8 ;  /* 0x000000ffff08a224 */ /* 0x000fe200078e0a08 */
[----:B------:R0:W-:Y:S01]  /*dea0*/  STL [R1+0xb0], R10 ;  /* 0x0000b00a01007387 */ /* 0x0001e20000100800 */
[----:B------:R-:W-:Y:S02]  /*deb0*/  IABS R37, R53 ;  /* 0x0000003500257213 */ /* 0x000fe40000000000 */
[----:B------:R-:W-:Y:S01]  /*dec0*/  ISETP.GE.AND P6, PT, R53, RZ, PT ;  /* 0x000000ff3500720c */ /* 0x000fe20003fc6270 */
[----:B------:R-:W-:Y:S04]  /*ded0*/  STL [R1+0xac], R9 ;  /* 0x0000ac0901007387 */ /* 0x000fe80000100800 */
[----:B------:R-:W-:Y:S04]  /*dee0*/  STL [R1+0xa8], R8 ;  /* 0x0000a80801007387 */ /* 0x000fe80000100800 */
[----:B------:R-:W4:Y:S01]  /*def0*/  LDL.LU R53, [R1+0x9f8] ;  /* 0x0009f80001357983 */ /* 0x000f220000300800 */
[----:B------:R-:W-:-:S04]  /*df00*/  IMAD.HI.U32 R2, R0, R37, RZ ;  /* 0x0000002500027227 */ /* 0x000fc800078e00ff */
[----:B------:R-:W-:-:S04]  /*df10*/  IMAD.MOV R2, RZ, RZ, -R2 ;  /* 0x000000ffff027224 */ /* 0x000fc800078e0a02 */
[----:B------:R-:W-:Y:S01]  /*df20*/  IMAD R37, R4, R2, R37 ;  /* 0x0000000204257224 */ /* 0x000fe200078e0225 */
[----:B------:R-:W-:Y:S02]  /*df30*/  IABS R2, R52 ;  /* 0x0000003400027213 */ /* 0x000fe40000000000 */
[----:B------:R-:W-:Y:S02]  /*df40*/  ISETP.GE.AND P2, PT, R52, RZ, PT ;  /* 0x000000ff3400720c */ /* 0x000fe40003f46270 */
[----:B------:R-:W4:Y:S01]  /*df50*/  LDL.LU R52, [R1+0x9fc] ;  /* 0x0009fc0001347983 */ /* 0x000f220000300800 */
[----:B------:R-:W-:Y:S01]  /*df60*/  ISETP.GT.U32.AND P0, PT, R4, R37, PT ;  /* 0x000000250400720c */ /* 0x000fe20003f04070 */
[----:B-1----:R-:W-:-:S04]  /*df70*/  IMAD.HI.U32 R5, R0, R7, RZ ;  /* 0x0000000700057227 */ /* 0x002fc800078e00ff */
[----:B------:R-:W-:-:S04]  /*df80*/  IMAD.MOV R5, RZ, RZ, -R5 ;  /* 0x000000ffff057224 */ /* 0x000fc800078e0a05 */
[----:B------:R-:W-:-:S04]  /*df90*/  IMAD R7, R4, R5, R7 ;  /* 0x0000000504077224 */ /* 0x000fc800078e0207 */
[----:B------:R-:W-:Y:S01]  /*dfa0*/  @!P0 IMAD.IADD R37, R37, 0x1, -R4 ;  /* 0x0000000125258824 */ /* 0x000fe200078e0a04 */
[C---:B------:R-:W-:Y:S02]  /*dfb0*/  ISETP.GT.U32.AND P0, PT, R4.reuse, R6, PT ;  /* 0x000000060400720c */ /* 0x040fe40003f04070 */
[----:B------:R-:W-:Y:S01]  /*dfc0*/  ISETP.GT.U32.AND P4, PT, R4, R7, PT ;  /* 0x000000070400720c */ /* 0x000fe20003f84070 */
[----:B------:R-:W-:Y:S01]  /*dfd0*/  IMAD.HI.U32 R34, R0, R2, RZ ;  /* 0x0000000200227227 */ /* 0x000fe200078e00ff */
[----:B------:R-:W-:-:S09]  /*dfe0*/  ISETP.GT.U32.AND P1, PT, R4, R37, PT ;  /* 0x000000250400720c */ /* 0x000fd20003f24070 */
[----:B------:R-:W-:-:S04]  /*dff0*/  @!P0 IMAD.IADD R6, R6, 0x1, -R4 ;  /* 0x0000000106068824 */ /* 0x000fc800078e0a04 */
[----:B0-----:R-:W-:Y:S02]  /*e000*/  IMAD.MOV.U32 R10, RZ, RZ, R6 ;  /* 0x000000ffff0a7224 */ /* 0x001fe400078e0006 */
[----:B------:R-:W-:Y:S02]  /*e010*/  IMAD.MOV R34, RZ, RZ, -R34 ;  /* 0x000000ffff227224 */ /* 0x000fe400078e0a22 */
[----:B------:R-:W-:Y:S02]  /*e020*/  @!P4 IMAD.IADD R7, R7, 0x1, -R4 ;  /* 0x000000010707c824 */ /* 0x000fe400078e0a04 */
[----:B------:R-:W-:Y:S02]  /*e030*/  @!P3 IMAD.MOV R10, RZ, RZ, -R10 ;  /* 0x000000ffff0ab224 */ /* 0x000fe400078e0a0a */
[C---:B------:R-:W-:Y:S01]  /*e040*/  IMAD R2, R4.reuse, R34, R2 ;  /* 0x0000002204027224 */ /* 0x040fe200078e0202 */
[C---:B------:R-:W-:Y:S02]  /*e050*/  ISETP.GT.U32.AND P3, PT, R4.reuse, R7, PT ;  /* 0x000000070400720c */ /* 0x040fe40003f64070 */
[----:B------:R0:W-:Y:S01]  /*e060*/  STL [R1+0x94], R10 ;  /* 0x0000940a01007387 */ /* 0x0001e20000100800 */
[----:B------:R-:W-:Y:S01]  /*e070*/  @!P1 IMAD.IADD R37, R37, 0x1, -R4 ;  /* 0x0000000125259824 */ /* 0x000fe200078e0a04 */
[----:B------:R-:W-:-:S02]  /*e080*/  ISETP.GT.U32.AND P1, PT, R4, R2, PT ;  /* 0x000000020400720c */ /* 0x000fc40003f24070 */
[----:B-----5:R-:W-:Y:S02]  /*e090*/  IABS R5, R51 ;  /* 0x0000003300057213 */ /* 0x020fe40000000000 */
[----:B------:R-:W-:Y:S02]  /*e0a0*/  ISETP.GE.AND P0, PT, R51, RZ, PT ;  /* 0x000000ff3300720c */ /* 0x000fe40003f06270 */
[----:B------:R-:W5:Y:S01]  /*e0b0*/  LDL.LU R51, [R1+0xa00] ;  /* 0x000a000001337983 */ /* 0x000f620000300800 */
[----:B------:R-:W-:-:S04]  /*e0c0*/  IMAD.HI.U32 R34, R0, R5, RZ ;  /* 0x0000000500227227 */ /* 0x000fc800078e00ff */
[----:B------:R-:W-:Y:S02]  /*e0d0*/  IMAD.MOV R34, RZ, RZ, -R34 ;  /* 0x000000ffff227224 */ /* 0x000fe400078e0a22 */
[----:B0-----:R-:W-:Y:S02]  /*e0e0*/  IMAD.MOV.U32 R10, RZ, RZ, R37 ;  /* 0x000000ffff0a7224 */ /* 0x001fe400078e0025 */
[C---:B------:R-:W-:Y:S02]  /*e0f0*/  IMAD R5, R4.reuse, R34, R5 ;  /* 0x0000002204057224 */ /* 0x040fe400078e0205 */
[----:B------:R-:W-:Y:S02]  /*e100*/  @!P6 IMAD.MOV R10, RZ, RZ, -R10 ;  /* 0x000000ffff0ae224 */ /* 0x000fe400078e0a0a */
[----:B------:R-:W-:Y:S01]  /*e110*/  @!P3 IMAD.IADD R7, R7, 0x1, -R4 ;  /* 0x000000010707b824 */ /* 0x000fe200078e0a04 */
[----:B------:R-:W-:-:S03]  /*e120*/  ISETP.GT.U32.AND P6, PT, R4, R5, PT ;  /* 0x000000050400720c */ /* 0x000fc60003fc4070 */
[----:B------:R-:W-:Y:S01]  /*e130*/  @!P5 IMAD.MOV R7, RZ, RZ, -R7 ;  /* 0x000000ffff07d224 */ /* 0x000fe200078e0a07 */
[----:B------:R-:W-:Y:S01]  /*e140*/  STL [R1+0x90], R10 ;  /* 0x0000900a01007387 */ /* 0x000fe20000100800 */
[----:B------:R-:W-:-:S03]  /*e150*/  @!P1 IMAD.IADD R2, R2, 0x1, -R4 ;  /* 0x0000000102029824 */ /* 0x000fc600078e0a04 */
[----:B------:R0:W-:Y:S02]  /*e160*/  STL [R1+0x78], R7 ;  /* 0x0000780701007387 */ /* 0x0001e40000100800 */
[----:B------:R-:W-:-:S03]  /*e170*/  ISETP.GT.U32.AND P1, PT, R4, R2, PT ;  /* 0x000000020400720c */ /* 0x000fc60003f24070 */
[----:B------:R-:W-:-:S10]  /*e180*/  @!P6 IMAD.IADD R5, R5, 0x1, -R4 ;  /* 0x000000010505e824 */ /* 0x000fd400078e0a04 */
[----:B------:R-:W-:-:S04]  /*e190*/  @!P1 IMAD.IADD R2, R2, 0x1, -R4 ;  /* 0x0000000102029824 */ /* 0x000fc800078e0a04 */
[----:B------:R-:W-:Y:S01]  /*e1a0*/  @!P2 IMAD.MOV R2, RZ, RZ, -R2 ;  /* 0x000000ffff02a224 */ /* 0x000fe200078e0a02 */
[----:B--2---:R-:W-:-:S05]  /*e1b0*/  IABS R36, R55 ;  /* 0x0000003700247213 */ /* 0x004fca0000000000 */
[----:B------:R-:W-:-:S04]  /*e1c0*/  IMAD.HI.U32 R8, R0, R36, RZ ;  /* 0x0000002400087227 */ /* 0x000fc800078e00ff */
[----:B------:R-:W-:-:S04]  /*e1d0*/  IMAD.MOV R8, RZ, RZ, -R8 ;  /* 0x000000ffff087224 */ /* 0x000fc800078e0a08 */
[----:B------:R-:W-:-:S05]  /*e1e0*/  IMAD R36, R4, R8, R36 ;  /* 0x0000000804247224 */ /* 0x000fca00078e0224 */
[----:B------:R-:W-:Y:S02]  /*e1f0*/  ISETP.GT.U32.AND P3, PT, R4, R36, PT ;  /* 0x000000240400720c */ /* 0x000fe40003f64070 */
[----:B------:R-:W-:Y:S02]  /*e200*/  ISETP.GE.AND P4, PT, R55, RZ, PT ;  /* 0x000000ff3700720c */ /* 0x000fe40003f86270 */
[----:B------:R-:W2:Y:S01]  /*e210*/  LDL.LU R55, [R1+0xa04] ;  /* 0x000a040001377983 */ /* 0x000ea20000300800 */
[----:B---3--:R-:W-:-:S05]  /*e220*/  IABS R9, R56 ;  /* 0x0000003800097213 */ /* 0x008fca0000000000 */
[----:B------:R-:W-:Y:S01]  /*e230*/  IMAD.HI.U32 R8, R0, R9, RZ ;  /* 0x0000000900087227 */ /* 0x000fe200078e00ff */
[----:B----4-:R-:W-:Y:S02]  /*e240*/  IABS R34, R41 ;  /* 0x0000002900227213 */ /* 0x010fe40000000000 */
[----:B------:R-:W-:Y:S01]  /*e250*/  IABS R6, R54 ;  /* 0x0000003600067213 */ /* 0x000fe20000000000 */
[----:B------:R-:W-:Y:S01]  /*e260*/  IMAD.MOV R8, RZ, RZ, -R8 ;  /* 0x000000ffff087224 */ /* 0x000fe200078e0a08 */
[----:B------:R-:W-:-:S03]  /*e270*/  IABS R35, R40 ;  /* 0x0000002800237213 */ /* 0x000fc60000000000 */
[----:B------:R-:W-:Y:S02]  /*e280*/  IMAD R9, R4, R8, R9 ;  /* 0x0000000804097224 */ /* 0x000fe400078e0209 */
[----:B------:R-:W-:Y:S01]  /*e290*/  @!P3 IMAD.IADD R36, R36, 0x1, -R4 ;  /* 0x000000012424b824 */ /* 0x000fe200078e0a04 */
[----:B------:R-:W-:Y:S01]  /*e2a0*/  ISETP.GT.U32.AND P3, PT, R4, R5, PT ;  /* 0x000000050400720c */ /* 0x000fe20003f64070 */
[----:B------:R-:W-:-:S04]  /*e2b0*/  IMAD.HI.U32 R38, R0, R34, RZ ;  /* 0x0000002200267227 */ /* 0x000fc800078e00ff */
[----:B------:R-:W-:-:S04]  /*e2c0*/  IMAD.HI.U32 R8, R0, R35, RZ ;  /* 0x0000002300087227 */ /* 0x000fc800078e00ff */
[----:B------:R-:W-:-:S04]  /*e2d0*/  IMAD.HI.U32 R37, R0, R6, RZ ;  /* 0x0000000600257227 */ /* 0x000fc800078e00ff */
[----:B------:R-:W-:Y:S02]  /*e2e0*/  IMAD.MOV R38, RZ, RZ, -R38 ;  /* 0x000000ffff267224 */ /* 0x000fe400078e0a26 */
[----:B------:R-:W-:Y:S02]  /*e2f0*/  IMAD.MOV R8, RZ, RZ, -R8 ;  /* 0x000000ffff087224 */ /* 0x000fe400078e0a08 */
[----:B------:R-:W-:Y:S02]  /*e300*/  IMAD.MOV R37, RZ, RZ, -R37 ;  /* 0x000000ffff257224 */ /* 0x000fe400078e0a25 */
[C---:B------:R-:W-:Y:S02]  /*e310*/  IMAD R34, R4.reuse, R38, R34 ;  /* 0x0000002604227224 */ /* 0x040fe400078e0222 */
[C---:B------:R-:W-:Y:S01]  /*e320*/  IMAD R35, R4.reuse, R8, R35 ;  /* 0x0000000804237224 */ /* 0x040fe200078e0223 */
[----:B------:R-:W-:Y:S01]  /*e330*/  IABS R8, R53 ;  /* 0x0000003500087213 */ /* 0x000fe20000000000 */
[C---:B------:R-:W-:Y:S01]  /*e340*/  IMAD R6, R4.reuse, R37, R6 ;  /* 0x0000002504067224 */ /* 0x040fe200078e0206 */
[C---:B------:R-:W-:Y:S01]  /*e350*/  ISETP.GT.U32.AND P2, PT, R4.reuse, R34, PT ;  /* 0x000000220400720c */ /* 0x040fe20003f44070 */
[----:B------:R-:W-:Y:S01]  /*e360*/  @!P3 IMAD.IADD R5, R5, 0x1, -R4 ;  /* 0x000000010505b824 */ /* 0x000fe200078e0a04 */
[----:B------:R-:W-:Y:S01]  /*e370*/  ISETP.GT.U32.AND P1, PT, R4, R9, PT ;  /* 0x000000090400720c */ /* 0x000fe20003f24070 */
[----:B0-----:R-:W-:Y:S01]  /*e380*/  IMAD.HI.U32 R7, R0, R8, RZ ;  /* 0x0000000800077227 */ /* 0x001fe200078e00ff */
[----:B------:R-:W-:-:S03]  /*e390*/  ISETP.GT.U32.AND P3, PT, R4, R6, PT ;  /* 0x000000060400720c */ /* 0x000fc60003f64070 */
[----:B------:R-:W-:Y:S01]  /*e3a0*/  IMAD.MOV R7, RZ, RZ, -R7 ;  /* 0x000000ffff077224 */ /* 0x000fe200078e0a07 */
[----:B------:R-:W-:Y:S02]  /*e3b0*/  ISETP.GE.AND P6, PT, R56, RZ, PT ;  /* 0x000000ff3800720c */ /* 0x000fe40003fc6270 */
[----:B------:R-:W3:Y:S01]  /*e3c0*/  LDL.LU R56, [R1+0xa08] ;  /* 0x000a080001387983 */ /* 0x000ee20000300800 */
[----:B------:R-:W-:Y:S02]  /*e3d0*/  IMAD R8, R4, R7, R8 ;  /* 0x0000000704087224 */ /* 0x000fe400078e0208 */
[--C-:B------:R-:W-:Y:S01]  /*e3e0*/  @!P2 IMAD.IADD R34, R34, 0x1, -R4.reuse ;  /* 0x000000012222a824 */ /* 0x100fe200078e0a04 */
[----:B------:R-:W-:Y:S01]  /*e3f0*/  STL [R1+0x84], R2 ;  /* 0x0000840201007387 */ /* 0x000fe20000100800 */
[--C-:B------:R-:W-:Y:S01]  /*e400*/  @!P1 IMAD.IADD R9, R9, 0x1, -R4.reuse ;  /* 0x0000000109099824 */ /* 0x100fe200078e0a04 */
[----:B------:R-:W-:Y:S01]  /*e410*/  ISETP.GT.U32.AND P2, PT, R4, R8, PT ;  /* 0x000000080400720c */ /* 0x000fe20003f44070 */
[----:B------:R-:W-:Y:S01]  /*e420*/  @!P3 IMAD.IADD R6, R6, 0x1, -R4 ;  /* 0x000000010606b824 */ /* 0x000fe200078e0a04 */
[----:B------:R-:W-:-:S02]  /*e430*/  ISETP.GE.AND P3, PT, R54, RZ, PT ;  /* 0x000000ff3600720c */ /* 0x000fc40003f66270 */
[----:B------:R-:W4:Y:S01]  /*e440*/  LDL.LU R54, [R1+0xa0c] ;  /* 0x000a0c0001367983 */ /* 0x000f220000300800 */
[C---:B------:R-:W-:Y:S02]  /*e450*/  ISETP.GT.U32.AND P5, PT, R4.reuse, R36, PT ;  /* 0x000000240400720c */ /* 0x040fe40003fa4070 */
[----:B------:R-:W-:Y:S01]  /*e460*/  ISETP.GT.U32.AND P1, PT, R4, R9, PT ;  /* 0x000000090400720c */ /* 0x000fe20003f24070 */
[----:B------:R-:W-:-:S05]  /*e470*/  IMAD.MOV.U32 R10, RZ, RZ, R5 ;  /* 0x000000ffff0a7224 */ /* 0x000fca00078e0005 */
[----:B------:R-:W-:Y:S02]  /*e480*/  @!P2 IMAD.IADD R8, R8, 0x1, -R4 ;  /* 0x000000010808a824 */ /* 0x000fe400078e0a04 */
[----:B------:R-:W-:-:S03]  /*e490*/  @!P0 IMAD.MOV R10, RZ, RZ, -R10 ;  /* 0x000000ffff0a8224 */ /* 0x000fc600078e0a0a */
[--C-:B------:R-:W-:Y:S01]  /*e4a0*/  @!P5 IMAD.IADD R36, R36, 0x1, -R4.reuse ;  /* 0x000000012424d824 */ /* 0x100fe200078e0a04 */
[----:B------:R-:W-:Y:S01]  /*e4b0*/  ISETP.GT.U32.AND P2, PT, R4, R8, PT ;  /* 0x000000080400720c */ /* 0x000fe20003f44070 */
[----:B------:R-:W-:Y:S01]  /*e4c0*/  @!P1 IMAD.IADD R9, R9, 0x1, -R4 ;  /* 0x0000000109099824 */ /* 0x000fe200078e0a04 */
[----:B------:R0:W-:Y:S01]  /*e4d0*/  STL [R1+0x80], R10 ;  /* 0x0000800a01007387 */ /* 0x0001e20000100800 */
[----:B------:R-:W-:-:S04]  /*e4e0*/  IMAD.MOV.U32 R11, RZ, RZ, R36 ;  /* 0x000000ffff0b7224 */ /* 0x000fc800078e0024 */
[----:B------:R-:W-:Y:S02]  /*e4f0*/  @!P4 IMAD.MOV R11, RZ, RZ, -R11 ;  /* 0x000000ffff0bc224 */ /* 0x000fe400078e0a0b */
[----:B0-----:R-:W-:-:S04]  /*e500*/  IMAD.MOV.U32 R10, RZ, RZ, R9 ;  /* 0x000000ffff0a7224 */ /* 0x001fc800078e0009 */
[----:B------:R-:W-:Y:S01]  /*e510*/  @!P6 IMAD.MOV R10, RZ, RZ, -R10 ;  /* 0x000000ffff0ae224 */ /* 0x000fe200078e0a0a */
[----:B------:R-:W-:Y:S01]  /*e520*/  STL [R1+0x70], R11 ;  /* 0x0000700b01007387 */ /* 0x000fe20000100800 */
[----:B------:R-:W-:Y:S01]  /*e530*/  @!P2 IMAD.IADD R8, R8, 0x1, -R4 ;  /* 0x000000010808a824 */ /* 0x000fe200078e0a04 */
[----:B------:R-:W-:Y:S02]  /*e540*/  IABS R37, R52 ;  /* 0x0000003400257213 */ /* 0x000fe40000000000 */
[----:B------:R0:W-:Y:S01]  /*e550*/  STL [R1+0x74], R10 ;  /* 0x0000740a01007387 */ /* 0x0001e20000100800 */
[----:B------:R-:W-:-:S03]  /*e560*/  ISETP.GE.AND P2, PT, R52, RZ, PT ;  /* 0x000000ff3400720c */ /* 0x000fc60003f46270 */
[----:B------:R-:W4:Y:S01]  /*e570*/  LDL.LU R52, [R1+0xa10] ;  /* 0x000a100001347983 */ /* 0x000f220000300800 */
[----:B------:R-:W-:Y:S01]  /*e580*/  ISETP.GT.U32.AND P5, PT, R4, R35, PT ;  /* 0x000000230400720c */ /* 0x000fe20003fa4070 */
[----:B------:R-:W-:Y:S01]  /*e590*/  IMAD.HI.U32 R38, R0, R37, RZ ;  /* 0x0000002500267227 */ /* 0x000fe200078e00ff */
[----:B------:R-:W-:-:S03]  /*e5a0*/  ISETP.GT.U32.AND P0, PT, R4, R34, PT ;  /* 0x000000220400720c */ /* 0x000fc60003f04070 */
[----:B------:R-:W-:-:S08]  /*e5b0*/  IMAD.MOV R38, RZ, RZ, -R38 ;  /* 0x000000ffff267224 */ /* 0x000fd000078e0a26 */
[----:B------:R-:W-:Y:S01]  /*e5c0*/  @!P5 IMAD.IADD R35, R35, 0x1, -R4 ;  /* 0x000000012323d824 */ /* 0x000fe200078e0a04 */
[----:B-----5:R-:W-:-:S04]  /*e5d0*/  IABS R2, R51 ;  /* 0x0000003300027213 */ /* 0x020fc80000000000 */
[----:B------:R-:W-:Y:S01]  /*e5e0*/  ISETP.GT.U32.AND P4, PT, R4, R35, PT ;  /* 0x000000230400720c */ /* 0x000fe20003f84070 */
[----:B------:R-:W-:Y:S01]  /*e5f0*/  IMAD.HI.U32 R7, R0, R2, RZ ;  /* 0x0000000200077227 */ /* 0x000fe200078e00ff */
[----:B------:R-:W-:-:S03]  /*e600*/  ISETP.GT.U32.AND P5, PT, R4, R6, PT ;  /* 0x000000060400720c */ /* 0x000fc60003fa4070 */
[----:B------:R-:W-:Y:S02]  /*e610*/  IMAD R5, R4, R38, R37 ;  /* 0x0000002604057224 */ /* 0x000fe400078e0225 */
[----:B------:R-:W-:Y:S02]  /*e620*/  IMAD.MOV R7, RZ, RZ, -R7 ;  /* 0x000000ffff077224 */ /* 0x000fe400078e0a07 */
[----:B------:R-:W-:Y:S01]  /*e630*/  @!P0 IMAD.IADD R34, R34, 0x1, -R4 ;  /* 0x0000000122228824 */ /* 0x000fe200078e0a04 */
[C---:B------:R-:W-:Y:S01]  /*e640*/  ISETP.GT.U32.AND P0, PT, R4.reuse, R5, PT ;  /* 0x000000050400720c */ /* 0x040fe20003f04070 */
[----:B------:R-:W-:Y:S02]  /*e650*/  IMAD R2, R4, R7, R2 ;  /* 0x0000000704027224 */ /* 0x000fe400078e0202 */
[----:B------:R-:W-:-:S03]  /*e660*/  @!P4 IMAD.IADD R35, R35, 0x1, -R4 ;  /* 0x000000012323c824 */ /* 0x000fc600078e0a04 */
[----:B------:R-:W-:Y:S01]  /*e670*/  ISETP.GT.U32.AND P4, PT, R4, R2, PT ;  /* 0x000000020400720c */ /* 0x000fe20003f84070 */
[----:B------:R-:W-:Y:S01]  /*e680*/  @!P5 IMAD.IADD R6, R6, 0x1, -R4 ;  /* 0x000000010606d824 */ /* 0x000fe200078e0a04 */
[----:B------:R-:W-:Y:S02]  /*e690*/  ISETP.GE.AND P1, PT, R41, RZ, PT ;  /* 0x000000ff2900720c */ /* 0x000fe40003f26270 */
[----:B------:R-:W-:Y:S01]  /*e6a0*/  ISETP.GE.AND P6, PT, R40, RZ, PT ;  /* 0x000000ff2800720c */ /* 0x000fe20003fc6270 */
[----:B0-----:R-:W-:Y:S02]  /*e6b0*/  IMAD.MOV.U32 R10, RZ, RZ, R6 ;  /* 0x000000ffff0a7224 */ /* 0x001fe400078e0006 */
[----:B------:R-:W-:Y:S01]  /*e6c0*/  @!P0 IMAD.IADD R5, R5, 0x1, -R4 ;  /* 0x0000000105058824 */ /* 0x000fe200078e0a04 */
[----:B------:R-:W-:Y:S01]  /*e6d0*/  ISETP.GE.AND P0, PT, R51, RZ, PT ;  /* 0x000000ff3300720c */ /* 0x000fe20003f06270 */
[----:B------:R-:W-:Y:S01]  /*e6e0*/  @!P3 IMAD.MOV R10, RZ, RZ, -R10 ;  /* 0x000000ffff0ab224 */ /* 0x000fe200078e0a0a */
[----:B------:R-:W5:Y:S01]  /*e6f0*/  LDL.LU R51, [R1+0xa14] ;  /* 0x000a140001337983 */ /* 0x000f620000300800 */
[----:B------:R-:W-:-:S02]  /*e700*/  ISETP.GE.AND P5, PT, R53, RZ, PT ;  /* 0x000000ff3500720c */ /* 0x000fc40003fa6270 */
[----:B------:R-:W-:Y:S01]  /*e710*/  @!P4 IMAD.IADD R2, R2, 0x1, -R4 ;  /* 0x000000010202c824 */ /* 0x000fe200078e0a04 */
[----:B------:R-:W5:Y:S01]  /*e720*/  LDL.LU R53, [R1+0xa18] ;  /* 0x000a180001357983 */ /* 0x000f620000300800 */
[----:B------:R-:W-:Y:S01]  /*e730*/  @!P1 IMAD.MOV R34, RZ, RZ, -R34 ;  /* 0x000000ffff229224 */ /* 0x000fe200078e0a22 */
[C---:B------:R-:W-:Y:S02]  /*e740*/  ISETP.GT.U32.AND P1, PT, R4.reuse, R5, PT ;  /* 0x000000050400720c */ /* 0x040fe40003f24070 */
[----:B------:R0:W-:Y:S01]  /*e750*/  STL [R1+0x68], R10 ;  /* 0x0000680a01007387 */ /* 0x0001e20000100800 */
[----:B------:R-:W-:Y:S01]  /*e760*/  ISETP.GT.U32.AND P4, PT, R4, R2, PT ;  /* 0x000000020400720c */ /* 0x000fe20003f84070 */
[----:B0-----:R-:W-:-:S04]  /*e770*/  IMAD.MOV.U32 R10, RZ, RZ, R35 ;  /* 0x000000ffff0a7224 */ /* 0x001fc800078e0023 */
[----:B------:R-:W-:-:S05]  /*e780*/  @!P6 IMAD.MOV R10, RZ, RZ, -R10 ;  /* 0x000000ffff0ae224 */ /* 0x000fca00078e0a0a */
[----:B------:R-:W-:-:S03]  /*e790*/  @!P1 IMAD.IADD R5, R5, 0x1, -R4 ;  /* 0x0000000105059824 */ /* 0x000fc600078e0a04 */
[----:B------:R-:W-:Y:S02]  /*e7a0*/  @!P4 IMAD.IADD R2, R2, 0x1, -R4 ;  /* 0x000000010202c824 */ /* 0x000fe400078e0a04 */
[----:B------:R-:W-:Y:S02]  /*e7b0*/  @!P5 IMAD.MOV R8, RZ, RZ, -R8 ;  /* 0x000000ffff08d224 */ /* 0x000fe400078e0a08 */
[----:B------:R-:W-:Y:S02]  /*e7c0*/  @!P2 IMAD.MOV R5, RZ, RZ, -R5 ;  /* 0x000000ffff05a224 */ /* 0x000fe400078e0a05 */
[----:B------:R-:W-:Y:S01]  /*e7d0*/  @!P0 IMAD.MOV R2, RZ, RZ, -R2 ;  /* 0x000000ffff028224 */ /* 0x000fe200078e0a02 */
[----:B--2---:R-:W-:-:S05]  /*e7e0*/  IABS R9, R55 ;  /* 0x0000003700097213 */ /* 0x004fca0000000000 */
[----:B------:R-:W-:-:S04]  /*e7f0*/  IMAD.MOV.U32 R7, RZ, RZ, R9 ;  /* 0x000000ffff077224 */ /* 0x000fc800078e0009 */
[----:B------:R-:W-:-:S04]  /*e800*/  IMAD.HI.U32 R38, R0, R7, RZ ;  /* 0x0000000700267227 */ /* 0x000fc800078e00ff */
[----:B------:R-:W-:Y:S01]  /*e810*/  IMAD.MOV R38, RZ, RZ, -R38 ;  /* 0x000000ffff267224 */ /* 0x000fe200078e0a26 */
[----:B------:R-:W-:Y:S02]  /*e820*/  ISETP.GE.AND P6, PT, R55, RZ, PT ;  /* 0x000000ff3700720c */ /* 0x000fe40003fc6270 */
[----:B------:R-:W2:Y:S01]  /*e830*/  LDL.LU R55, [R1+0xa1c] ;  /* 0x000a1c0001377983 */ /* 0x000ea20000300800 */
[----:B------:R-:W-:-:S05]  /*e840*/  IMAD R7, R4, R38, R7 ;  /* 0x0000002604077224 */ /* 0x000fca00078e0207 */
[----:B------:R-:W-:Y:S01]  /*e850*/  ISETP.GT.U32.AND P3, PT, R4, R7, PT ;  /* 0x000000070400720c */ /* 0x000fe20003f64070 */
[----:B------:R-:W-:Y:S04]  /*e860*/  STL [R1+0x6c], R10 ;  /* 0x00006c0a01007387 */ /* 0x000fe80000100800 */
[----:B------:R0:W-:Y:S08]  /*e870*/  STL [R1+0x16c], R8 ;  /* 0x00016c0801007387 */ /* 0x0001f00000100800 */
[----:B------:R-:W-:Y:S01]  /*e880*/  @!P3 IMAD.IADD R7, R7, 0x1, -R4 ;  /* 0x000000010707b824 */ /* 0x000fe200078e0a04 */
[----:B---3--:R-:W-:-:S02]  /*e890*/  IABS R37, R56 ;  /* 0x0000003800257213 */ /* 0x008fc40000000000 */
[----:B------:R-:W-:Y:S02]  /*e8a0*/  ISETP.GE.AND P1, PT, R56, RZ, PT ;  /* 0x000000ff3800720c */ /* 0x000fe40003f26270 */
[----:B------:R-:W3:Y:S04]  /*e8b0*/  LDL R56, [R1+0x24] ;  /* 0x0000240001387983 */ /* 0x000ee80000100800 */
[----:B------:R5:W-:Y:S01]  /*e8c0*/  STL [R1+0x184], R5 ;  /* 0x0001840501007387 */ /* 0x000be20000100800 */
[----:B----4-:R-:W-:Y:S02]  /*e8d0*/  IABS R9, R54 ;  /* 0x0000003600097213 */ /* 0x010fe40000000000 */
[----:B------:R-:W-:Y:S01]  /*e8e0*/  ISETP.GE.AND P3, PT, R54, RZ, PT ;  /* 0x000000ff3600720c */ /* 0x000fe20003f66270 */
[----:B------:R1:W-:Y:S01]  /*e8f0*/  STL [R1+0x18c], R2 ;  /* 0x00018c0201007387 */ /* 0x0003e20000100800 */
[----:B------:R-:W-:-:S03]  /*e900*/  IMAD.HI.U32 R36, R0, R37, RZ ;  /* 0x0000002500247227 */ /* 0x000fc600078e00ff */
[----:B------:R-:W4:Y:S01]  /*e910*/  LDL.LU R54, [R1+0xa20] ;  /* 0x000a200001367983 */ /* 0x000f220000300800 */
[----:B------:R-:W-:-:S04]  /*e920*/  IMAD.MOV R36, RZ, RZ, -R36 ;  /* 0x000000ffff247224 */ /* 0x000fc800078e0a24 */
[----:B------:R-:W-:-:S05]  /*e930*/  IMAD R37, R4, R36, R37 ;  /* 0x0000002404257224 */ /* 0x000fca00078e0225 */
[----:B------:R-:W-:Y:S01]  /*e940*/  ISETP.GT.U32.AND P5, PT, R4, R37, PT ;  /* 0x000000250400720c */ /* 0x000fe20003fa4070 */
[----:B------:R-:W-:-:S04]  /*e950*/  IMAD.HI.U32 R6, R0, R9, RZ ;  /* 0x0000000900067227 */ /* 0x000fc800078e00ff */
[----:B------:R-:W-:-:S04]  /*e960*/  IMAD.MOV R6, RZ, RZ, -R6 ;  /* 0x000000ffff067224 */ /* 0x000fc800078e0a06 */
[----:B------:R-:W-:-:S04]  /*e970*/  IMAD R9, R4, R6, R9 ;  /* 0x0000000604097224 */ /* 0x000fc800078e0209 */
[----:B------:R-:W-:Y:S01]  /*e980*/  @!P5 IMAD.IADD R37, R37, 0x1, -R4 ;  /* 0x000000012525d824 */ /* 0x000fe200078e0a04 */
[----:B------:R-:W-:Y:S02]  /*e990*/  IABS R6, R52 ;  /* 0x0000003400067213 */ /* 0x000fe40000000000 */
[----:B------:R-:W-:Y:S02]  /*e9a0*/  ISETP.GE.AND P5, PT, R52, RZ, PT ;  /* 0x000000ff3400720c */ /* 0x000fe40003fa6270 */
[----:B------:R-:W3:Y:S01]  /*e9b0*/  LDL.LU R52, [R1+0xa24] ;  /* 0x000a240001347983 */ /* 0x000ee20000300800 */
[----:B------:R-:W-:Y:S01]  /*e9c0*/  ISETP.GT.U32.AND P0, PT, R4, R37, PT ;  /* 0x000000250400720c */ /* 0x000fe20003f04070 */
[----:B0-----:R-:W-:Y:S01]  /*e9d0*/  IMAD.HI.U32 R8, R0, R6, RZ ;  /* 0x0000000600087227 */ /* 0x001fe200078e00ff */
[C---:B------:R-:W-:Y:S02]  /*e9e0*/  ISETP.GT.U32.AND P2, PT, R4.reuse, R7, PT ;  /* 0x000000070400720c */ /* 0x040fe40003f44070 */
[----:B------:R-:W-:Y:S01]  /*e9f0*/  ISETP.GT.U32.AND P4, PT, R4, R9, PT ;  /* 0x000000090400720c */ /* 0x000fe20003f84070 */
[----:B------:R-:W-:-:S04]  /*ea00*/  IMAD.MOV R8, RZ, RZ, -R8 ;  /* 0x000000ffff087224 */ /* 0x000fc800078e0a08 */
[----:B------:R-:W-:-:S04]  /*ea10*/  IMAD R6, R4, R8, R6 ;  /* 0x0000000804067224 */ /* 0x000fc800078e0206 */
[--C-:B------:R-:W-:Y:S01]  /*ea20*/  @!P0 IMAD.IADD R37, R37, 0x1, -R4.reuse ;  /* 0x0000000125258824 */ /* 0x100fe200078e0a04 */
[----:B------:R-:W-:Y:S01]  /*ea30*/  ISETP.GT.U32.AND P0, PT, R4, R6, PT ;  /* 0x000000060400720c */ /* 0x000fe20003f04070 */
[--C-:B------:R-:W-:Y:S02]  /*ea40*/  @!P2 IMAD.IADD R7, R7, 0x1, -R4.reuse ;  /* 0x000000010707a824 */ /* 0x100fe400078e0a04 */
[----:B------:R-:W-:Y:S02]  /*ea50*/  @!P4 IMAD.IADD R9, R9, 0x1, -R4 ;  /* 0x000000010909c824 */ /* 0x000fe400078e0a04 */
[----:B------:R-:W-:-:S03]  /*ea60*/  IMAD.MOV.U32 R11, RZ, RZ, R7 ;  /* 0x000000ffff0b7224 */ /* 0x000fc600078e0007 */
[----:B------:R-:W-:Y:S01]  /*ea70*/  ISETP.GT.U32.AND P4, PT, R4, R9, PT ;  /* 0x000000090400720c */ /* 0x000fe20003f84070 */
[----:B------:R-:W-:-:S04]  /*ea80*/  IMAD.MOV.U32 R10, RZ, RZ, R37 ;  /* 0x000000ffff0a7224 */ /* 0x000fc800078e0025 */
[----:B------:R-:W-:Y:S01]  /*ea90*/  @!P0 IMAD.IADD R6, R6, 0x1, -R4 ;  /* 0x0000000106068824 */ /* 0x000fe200078e0a04 */
[----:B-----5:R-:W-:Y:S02]  /*eaa0*/  IABS R5, R51 ;  /* 0x0000003300057213 */ /* 0x020fe40000000000 */
[----:B------:R-:W-:Y:S02]  /*eab0*/  ISETP.GE.AND P2, PT, R51, RZ, PT ;  /* 0x000000ff3300720c */ /* 0x000fe40003f46270 */
[----:B-1----:R-:W-:Y:S01]  /*eac0*/  IABS R2, R53 ;  /* 0x0000003500027213 */ /* 0x002fe20000000000 */
[----:B------:R-:W5:Y:S01]  /*ead0*/  LDL.LU R51, [R1+0xa28] ;  /* 0x000a280001337983 */ /* 0x000f620000300800 */
[----:B------:R-:W-:-:S04]  /*eae0*/  IMAD.HI.U32 R38, R0, R5, RZ ;  /* 0x0000000500267227 */ /* 0x000fc800078e00ff */
[----:B------:R-:W-:-:S04]  /*eaf0*/  IMAD.HI.U32 R8, R0, R2, RZ ;  /* 0x0000000200087227 */ /* 0x000fc800078e00ff */
[----:B------:R-:W-:Y:S02]  /*eb00*/  IMAD.MOV R38, RZ, RZ, -R38 ;  /* 0x000000ffff267224 */ /* 0x000fe400078e0a26 */
[----:B------:R-:W-:Y:S02]  /*eb10*/  IMAD.MOV R8, RZ, RZ, -R8 ;  /* 0x000000ffff087224 */ /* 0x000fe400078e0a08 */
[C---:B------:R-:W-:Y:S02]  /*eb20*/  IMAD R5, R4.reuse, R38, R5 ;  /* 0x0000002604057224 */ /* 0x040fe400078e0205 */
[----:B------:R-:W-:Y:S01]  /*eb30*/  @!P6 IMAD.MOV R11, RZ, RZ, -R11 ;  /* 0x000000ffff0be224 */ /* 0x000fe200078e0a0b */
[C---:B------:R-:W-:Y:S01]  /*eb40*/  ISETP.GT.U32.AND P6, PT, R4.reuse, R6, PT ;  /* 0x000000060400720c */ /* 0x040fe20003fc4070 */
[C---:B------:R-:W-:Y:S01]  /*eb50*/  IMAD R2, R4.reuse, R8, R2 ;  /* 0x0000000804027224 */ /* 0x040fe200078e0202 */
[----:B------:R-:W-:Y:S01]  /*eb60*/  ISETP.GT.U32.AND P0, PT, R4, R5, PT ;  /* 0x000000050400720c */ /* 0x000fe20003f04070 */
[----:B------:R-:W-:Y:S01]  /*eb70*/  @!P1 IMAD.MOV R10, RZ, RZ, -R10 ;  /* 0x000000ffff0a9224 */ /* 0x000fe200078e0a0a */
[----:B------:R-:W-:Y:S01]  /*eb80*/  STL [R1+0xb8], R11 ;  /* 0x0000b80b01007387 */ /* 0x000fe20000100800 */
[----:B------:R-:W-:-:S03]  /*eb90*/  @!P4 IMAD.IADD R9, R9, 0x1, -R4 ;  /* 0x000000010909c824 */ /* 0x000fc600078e0a04 */
[----:B------:R0:W-:Y:S01]  /*eba0*/  STL [R1+0x140], R10 ;  /* 0x0001400a01007387 */ /* 0x0001e20000100800 */
[----:B------:R-:W-:Y:S01]  /*ebb0*/  @!P3 IMAD.MOV R9, RZ, RZ, -R9 ;  /* 0x000000ffff09b224 */ /* 0x000fe200078e0a09 */
[----:B------:R-:W-:-:S03]  /*ebc0*/  ISETP.GE.AND P4, PT, R53, RZ, PT ;  /* 0x000000ff3500720c */ /* 0x000fc60003f86270 */
[--C-:B------:R-:W-:Y:S02]  /*ebd0*/  @!P6 IMAD.IADD R6, R6, 0x1, -R4.reuse ;  /* 0x000000010606e824 */ /* 0x100fe400078e0a04 */
[----:B------:R-:W-:-:S05]  /*ebe0*/  @!P0 IMAD.IADD R5, R5, 0x1, -R4 ;  /* 0x0000000105058824 */ /* 0x000fca00078e0a04 */
[----:B------:R-:W-:Y:S01]  /*ebf0*/  ISETP.GT.U32.AND P0, PT, R4, R5, PT ;  /* 0x000000050400720c */ /* 0x000fe20003f04070 */
[----:B0-----:R-:W-:-:S04]  /*ec00*/  IMAD.MOV.U32 R10, RZ, RZ, R6 ;  /* 0x000000ffff0a7224 */ /* 0x001fc800078e0006 */
[----:B------:R-:W-:-:S08]  /*ec10*/  @!P5 IMAD.MOV R10, RZ, RZ, -R10 ;  /* 0x000000ffff0ad224 */ /* 0x000fd000078e0a0a */
[----:B------:R-:W-:Y:S01]  /*ec20*/  @!P0 IMAD.IADD R5, R5, 0x1, -R4 ;  /* 0x0000000105058824 */ /* 0x000fe200078e0a04 */
[----:B--2---:R-:W-:-:S05]  /*ec30*/  IABS R36, R55 ;  /* 0x0000003700247213 */ /* 0x004fca0000000000 */
[----:B------:R-:W-:Y:S01]  /*ec40*/  IMAD.HI.U32 R8, R0, R36, RZ ;  /* 0x0000002400087227 */ /* 0x000fe200078e00ff */
[----:B------:R-:W-:Y:S02]  /*ec50*/  ISETP.GE.AND P1, PT, R55, RZ, PT ;  /* 0x000000ff3700720c */ /* 0x000fe40003f26270 */
[----:B------:R-:W2:Y:S01]  /*ec60*/  LDL.LU R55, [R1+0xa2c] ;  /* 0x000a2c0001377983 */ /* 0x000ea20000300800 */
[----:B------:R-:W-:-:S03]  /*ec70*/  IMAD.MOV R8, RZ, RZ, -R8 ;  /* 0x000000ffff087224 */ /* 0x000fc600078e0a08 */
[----:B------:R-:W2:Y:S01]  /*ec80*/  LDL.LU R53, [R1+0xa30] ;  /* 0x000a300001357983 */ /* 0x000ea20000300800 */
[----:B------:R-:W-:-:S03]  /*ec90*/  IMAD R36, R4, R8, R36 ;  /* 0x0000000804247224 */ /* 0x000fc600078e0224 */
[----:B------:R-:W-:Y:S02]  /*eca0*/  STL [R1+0x160], R9 ;  /* 0x0001600901007387 */ /* 0x000fe40000100800 */
[----:B------:R-:W-:Y:S02]  /*ecb0*/  ISETP.GT.U32.AND P6, PT, R4, R36, PT ;  /* 0x000000240400720c */ /* 0x000fe40003fc4070 */
[----:B------:R0:W-:Y:S11]  /*ecc0*/  STL [R1+0x148], R10 ;  /* 0x0001480a01007387 */ /* 0x0001f60000100800 */
[----:B------:R-:W-:-:S05]  /*ecd0*/  @!P6 IMAD.IADD R36, R36, 0x1, -R4 ;  /* 0x000000012424e824 */ /* 0x000fca00078e0a04 */
[----:B------:R-:W-:Y:S01]  /*ece0*/  ISETP.GT.U32.AND P6, PT, R4, R36, PT ;  /* 0x000000240400720c */ /* 0x000fe20003fc4070 */
[----:B0-----:R-:W-:-:S04]  /*ecf0*/  IMAD.MOV.U32 R10, RZ, RZ, R5 ;  /* 0x000000ffff0a7224 */ /* 0x001fc800078e0005 */
[----:B------:R-:W-:Y:S01]  /*ed00*/  @!P2 IMAD.MOV R10, RZ, RZ, -R10 ;  /* 0x000000ffff0aa224 */ /* 0x000fe200078e0a0a */
[----:B----4-:R-:W-:-:S05]  /*ed10*/  IABS R9, R54 ;  /* 0x0000003600097213 */ /* 0x010fca0000000000 */
[----:B------:R-:W-:-:S04]  /*ed20*/  IMAD.HI.U32 R37, R0, R9, RZ ;  /* 0x0000000900257227 */ /* 0x000fc800078e00ff */
[----:B------:R-:W-:-:S04]  /*ed30*/  IMAD.MOV R37, RZ, RZ, -R37 ;  /* 0x000000ffff257224 */ /* 0x000fc800078e0a25 */
[----:B------:R-:W-:-:S05]  /*ed40*/  IMAD R9, R4, R37, R9 ;  /* 0x0000002504097224 */ /* 0x000fca00078e0209 */
[----:B------:R-:W-:Y:S01]  /*ed50*/  ISETP.GT.U32.AND P0, PT, R4, R9, PT ;  /* 0x000000090400720c */ /* 0x000fe20003f04070 */
[----:B------:R-:W-:Y:S01]  /*ed60*/  @!P6 IMAD.IADD R36, R36, 0x1, -R4 ;  /* 0x000000012424e824 */ /* 0x000fe200078e0a04 */
[----:B------:R0:W-:Y:S01]  /*ed70*/  STL [R1+0xe0], R10 ;  /* 0x0000e00a01007387 */ /* 0x0001e20000100800 */
[----:B---3--:R-:W-:-:S10]  /*ed80*/  IABS R35, R56 ;  /* 0x0000003800237213 */ /* 0x008fd40000000000 */
[----:B------:R-:W-:Y:S01]  /*ed90*/  @!P0 IMAD.IADD R9, R9, 0x1, -R4 ;  /* 0x0000000109098824 */ /* 0x000fe200078e0a04 */
[----:B------:R-:W-:Y:S02]  /*eda0*/  ISETP.GE.AND P0, PT, R56, RZ, PT ;  /* 0x000000ff3800720c */ /* 0x000fe40003f06270 */
[----:B------:R-:W-:Y:S02]  /*edb0*/  IABS R8, R52 ;  /* 0x0000003400087213 */ /* 0x000fe40000000000 */
[----:B------:R-:W-:Y:S02]  /*edc0*/  ISETP.GE.AND P6, PT, R52, RZ, PT ;  /* 0x000000ff3400720c */ /* 0x000fe40003fc6270 */
[----:B------:R-:W3:Y:S04]  /*edd0*/  LDL.LU R52, [R1+0xa34] ;  /* 0x000a340001347983 */ /* 0x000ee80000300800 */
[----:B------:R-:W4:Y:S01]  /*ede0*/  LDL.LU R56, [R1+0xa38] ;  /* 0x000a380001387983 */ /* 0x000f220000300800 */
[----:B------:R-:W-:Y:S01]  /*edf0*/  ISETP.GT.U32.AND P3, PT, R4, R2, PT ;  /* 0x000000020400720c */ /* 0x000fe20003f64070 */
[----:B------:R-:W-:-:S04]  /*ee00*/  IMAD.HI.U32 R7, R0, R35, RZ ;  /* 0x0000002300077227 */ /* 0x000fc800078e00ff */
[----:B------:R-:W-:-:S04]  /*ee10*/  IMAD.MOV R7, RZ, RZ, -R7 ;  /* 0x000000ffff077224 */ /* 0x000fc800078e0a07 */
[----:B------:R-:W-:-:S04]  /*ee20*/  IMAD R35, R4, R7, R35 ;  /* 0x0000000704237224 */ /* 0x000fc800078e0223 */
[----:B------:R-:W-:Y:S01]  /*ee30*/  @!P3 IMAD.IADD R2, R2, 0x1, -R4 ;  /* 0x000000010202b824 */ /* 0x000fe200078e0a04 */
[----:B------:R-:W-:-:S04]  /*ee40*/  ISETP.GT.U32.AND P5, PT, R4, R35, PT ;  /* 0x000000230400720c */ /* 0x000fc80003fa4070 */
[----:B------:R-:W-:Y:S01]  /*ee50*/  ISETP.GT.U32.AND P3, PT, R4, R2, PT ;  /* 0x000000020400720c */ /* 0x000fe20003f64070 */
[----:B------:R-:W-:-:S08]  /*ee60*/  IMAD.MOV.U32 R11, RZ, RZ, R36 ;  /* 0x000000ffff0b7224 */ /* 0x000fd000078e0024 */
[----:B------:R-:W-:-:S04]  /*ee70*/  @!P5 IMAD.IADD R35, R35, 0x1, -R4 ;  /* 0x000000012323d824 */ /* 0x000fc800078e0a04 */
[----:B------:R-:W-:-:S04]  /*ee80*/  @!P3 IMAD.IADD R2, R2, 0x1, -R4 ;  /* 0x000000010202b824 */ /* 0x000fc800078e0a04 */
[----:B0-----:R-:W-:Y:S01]  /*ee90*/  IMAD.MOV.U32 R10, RZ, RZ, R2 ;  /* 0x000000ffff0a7224 */ /* 0x001fe200078e0002 */
[----:B------:R-:W-:-:S03]  /*eea0*/  ISETP.GT.U32.AND P5, PT, R4, R35, PT ;  /* 0x000000230400720c */ /* 0x000fc60003fa4070 */
[----:B------:R-:W-:Y:S01]  /*eeb0*/  @!P4 IMAD.MOV R10, RZ, RZ, -R10 ;  /* 0x000000ffff0ac224 */ /* 0x000fe200078e0a0a */
[----:B-----5:R-:W-:Y:S01]  /*eec0*/  IABS R7, R51 ;  /* 0x0000003300077213 */ /* 0x020fe20000000000 */
[----:B------:R-:W-:Y:S01]  /*eed0*/  @!P1 IMAD.MOV R11, RZ, RZ, -R11 ;  /* 0x000000ffff0b9224 */ /* 0x000fe200078e0a0b */
[----:B------:R-:W-:Y:S02]  /*eee0*/  ISETP.GE.AND P1, PT, R51, RZ, PT ;  /* 0x000000ff3300720c */ /* 0x000fe40003f26270 */
[----:B------:R0:W-:Y:S01]  /*eef0*/  STL [R1+0x118], R10 ;  /* 0x0001180a01007387 */ /* 0x0001e20000100800 */
[----:B------:R-:W-:-:S03]  /*ef00*/  IMAD.HI.U32 R6, R0, R8, RZ ;  /* 0x0000000800067227 */ /* 0x000fc600078e00ff */
[----:B------:R-:W5:Y:S01]  /*ef10*/  LDL.LU R51, [R1+0xa3c] ;  /* 0x000a3c0001337983 */ /* 0x000f620000300800 */
[----:B------:R-:W-:Y:S02]  /*ef20*/  IMAD.MOV R6, RZ, RZ, -R6 ;  /* 0x000000ffff067224 */ /* 0x000fe400078e0a06 */
[----:B------:R-:W-:Y:S02]  /*ef30*/  @!P5 IMAD.IADD R35, R35, 0x1, -R4 ;  /* 0x000000012323d824 */ /* 0x000fe400078e0a04 */
[----:B------:R-:W-:Y:S02]  /*ef40*/  IMAD R8, R4, R6, R8 ;  /* 0x0000000604087224 */ /* 0x000fe400078e0208 */
[----:B------:R-:W-:-:S04]  /*ef50*/  IMAD.HI.U32 R6, R0, R7, RZ ;  /* 0x0000000700067227 */ /* 0x000fc800078e00ff */
[----:B0-----:R-:W-:Y:S01]  /*ef60*/  IMAD.MOV.U32 R10, RZ, RZ, R35 ;  /* 0x000000ffff0a7224 */ /* 0x001fe200078e0023 */
[----:B------:R-:W-:Y:S01]  /*ef70*/  ISETP.GT.U32.AND P3, PT, R4, R8, PT ;  /* 0x000000080400720c */ /* 0x000fe20003f64070 */
[----:B------:R-:W-:Y:S01]  /*ef80*/  IMAD.MOV R5, RZ, RZ, -R6 ;  /* 0x000000ffff057224 */ /* 0x000fe200078e0a06 */
[----:B------:R-:W-:Y:S01]  /*ef90*/  STL [R1+0xe8], R11 ;  /* 0x0000e80b01007387 */ /* 0x000fe20000100800 */
[----:B------:R-:W-:Y:S01]  /*efa0*/  @!P0 IMAD.MOV R10, RZ, RZ, -R10 ;  /* 0x000000ffff0a8224 */ /* 0x000fe200078e0a0a */
[----:B------:R-:W-:-:S09]  /*efb0*/  ISETP.GE.AND P2, PT, R54, RZ, PT ;  /* 0x000000ff3600720c */ /* 0x000fd20003f46270 */
[----:B------:R-:W-:Y:S01]  /*efc0*/  @!P3 IMAD.IADD R8, R8, 0x1, -R4 ;  /* 0x000000010808b824 */ /* 0x000fe200078e0a04 */
[----:B------:R-:W-:-:S04]  /*efd0*/  ISETP.GT.U32.AND P4, PT, R4, R9, PT ;  /* 0x000000090400720c */ /* 0x000fc80003f84070 */
[C---:B------:R-:W-:Y:S01]  /*efe0*/  ISETP.GT.U32.AND P3, PT, R4.reuse, R8, PT ;  /* 0x000000080400720c */ /* 0x040fe20003f64070 */
[----:B------:R-:W-:-:S08]  /*eff0*/  IMAD R7, R4, R5, R7 ;  /* 0x0000000504077224 */ /* 0x000fd000078e0207 */
[----:B------:R-:W-:-:S04]  /*f000*/  @!P4 IMAD.IADD R9, R9, 0x1, -R4 ;  /* 0x000000010909c824 */ /* 0x000fc800078e0a04 */
[----:B------:R-:W-:Y:S02]  /*f010*/  @!P3 IMAD.IADD R8, R8, 0x1, -R4 ;  /* 0x000000010808b824 */ /* 0x000fe400078e0a04 */
[----:B------:R-:W-:Y:S01]  /*f020*/  @!P2 IMAD.MOV R9, RZ, RZ, -R9 ;  /* 0x000000ffff09a224 */ /* 0x000fe200078e0a09 */
[----:B--2---:R-:W-:Y:S02]  /*f030*/  IABS R6, R55 ;  /* 0x0000003700067213 */ /* 0x004fe40000000000 */
[----:B------:R-:W-:Y:S02]  /*f040*/  ISETP.GE.AND P0, PT, R55, RZ, PT ;  /* 0x000000ff3700720c */ /* 0x000fe40003f06270 */
[----:B------:R-:W2:Y:S04]  /*f050*/  LDL.LU R55, [R1+0xac4] ;  /* 0x000ac40001377983 */ /* 0x000ea80000300800 */
[----:B------:R-:W2:Y:S04]  /*f060*/  LDL.LU R42, [R1+0xac8] ;  /* 0x000ac800012a7983 */ /* 0x000ea80000300800 */
[----:B------:R0:W-:Y:S04]  /*f070*/  STL [R1+0x104], R10 ;  /* 0x0001040a01007387 */ /* 0x0001e80000100800 */
[----:B------:R-:W2:Y:S01]  /*f080*/  LDL.LU R54, [R1+0xacc] ;  /* 0x000acc0001367983 */ /* 0x000ea20000300800 */
[----:B------:R-:W-:-:S05]  /*f090*/  IABS R5, R53 ;  /* 0x0000003500057213 */ /* 0x000fca0000000000 */
[----:B------:R-:W-:-:S04]  /*f0a0*/  IMAD.HI.U32 R35, R0, R5, RZ ;  /* 0x0000000500237227 */ /* 0x000fc800078e00ff */
[----:B0-----:R-:W-:Y:S02]  /*f0b0*/  IMAD.MOV.U32 R10, RZ, RZ, R8 ;  /* 0x000000ffff0a7224 */ /* 0x001fe400078e0008 */
[----:B------:R-:W-:Y:S02]  /*f0c0*/  IMAD.MOV R35, RZ, RZ, -R35 ;  /* 0x000000ffff237224 */ /* 0x000fe400078e0a23 */
[----:B------:R-:W-:Y:S01]  /*f0d0*/  @!P6 IMAD.MOV R10, RZ, RZ, -R10 ;  /* 0x000000ffff0ae224 */ /* 0x000fe200078e0a0a */
[----:B------:R-:W-:Y:S01]  /*f0e0*/  STL [R1+0x108], R9 ;  /* 0x0001080901007387 */ /* 0x000fe20000100800 */
[----:B------:R-:W-:-:S03]  /*f0f0*/  IMAD R5, R4, R35, R5 ;  /* 0x0000002304057224 */ /* 0x000fc600078e0205 */
[----:B------:R0:W-:Y:S01]  /*f100*/  STL [R1+0xf8], R10 ;  /* 0x0000f80a01007387 */ /* 0x0001e20000100800 */
[----:B----4-:R-:W-:Y:S02]  /*f110*/  ISETP.GE.AND P6, PT, R56, RZ, PT ;  /* 0x000000ff3800720c */ /* 0x010fe40003fc6270 */
[----:B------:R-:W-:Y:S02]  /*f120*/  IABS R35, R56 ;  /* 0x0000003800237213 */ /* 0x000fe40000000000 */
[----:B------:R-:W4:Y:S01]  /*f130*/  LDL.LU R56, [R1+0xb00] ;  /* 0x000b000001387983 */ /* 0x000f220000300800 */
[----:B------:R-:W-:Y:S01]  /*f140*/  ISETP.GT.U32.AND P5, PT, R4, R7, PT ;  /* 0x000000070400720c */ /* 0x000fe20003fa4070 */
[----:B------:R-:W-:-:S12]  /*f150*/  IMAD.HI.U32 R2, R0, R6, RZ ;  /* 0x0000000600027227 */ /* 0x000fd800078e00ff */
[----:B------:R-:W-:-:S05]  /*f160*/  @!P5 IMAD.IADD R7, R7, 0x1, -R4 ;  /* 0x000000010707d824 */ /* 0x000fca00078e0a04 */
[----:B------:R-:W-:Y:S01]  /*f170*/  ISETP.GT.U32.AND P5, PT, R4, R7, PT ;  /* 0x000000070400720c */ /* 0x000fe20003fa4070 */
[----:B------:R-:W-:-:S04]  /*f180*/  IMAD.MOV R2, RZ, RZ, -R2 ;  /* 0x000000ffff027224 */ /* 0x000fc800078e0a02 */
[----:B------:R-:W-:-:S05]  /*f190*/  IMAD R6, R4, R2, R6 ;  /* 0x0000000204067224 */ /* 0x000fca00078e0206 */
[----:B------:R-:W-:-:S03]  /*f1a0*/  ISETP.GT.U32.AND P3, PT, R4, R6, PT ;  /* 0x000000060400720c */ /* 0x000fc60003f64070 */
[--C-:B------:R-:W-:Y:S01]  /*f1b0*/  @!P5 IMAD.IADD R7, R7, 0x1, -R4.reuse ;  /* 0x000000010707d824 */ /* 0x100fe200078e0a04 */
[----:B------:R-:W-:Y:S02]  /*f1c0*/  ISETP.GT.U32.AND P5, PT, R4, R5, PT ;  /* 0x000000050400720c */ /* 0x000fe40003fa4070 */
[----:B------:R-:W-:Y:S02]  /*f1d0*/  ISETP.GE.AND P4, PT, R53, RZ, PT ;  /* 0x000000ff3500720c */ /* 0x000fe40003f86270 */
[----:B------:R-:W4:Y:S05]  /*f1e0*/  LDL.LU R53, [R1+0xb04] ;  /* 0x000b040001357983 */ /* 0x000f2a0000300800 */
[----:B------:R-:W-:-:S04]  /*f1f0*/  @!P3 IMAD.IADD R6, R6, 0x1, -R4 ;  /* 0x000000010606b824 */ /* 0x000fc800078e0a04 */
[----:B------:R-:W-:Y:S01]  /*f200*/  @!P5 IMAD.IADD R5, R5, 0x1, -R4 ;  /* 0x000000010505d824 */ /* 0x000fe200078e0a04 */
[----:B-----5:R-:W-:Y:S01]  /*f210*/  IABS R36, R51 ;  /* 0x0000003300247213 */ /* 0x020fe20000000000 */
[----:B------:R-:W-:Y:S01]  /*f220*/  IMAD.HI.U32 R41, R0, R35, RZ ;  /* 0x0000002300297227 */ /* 0x000fe200078e00ff */
[C---:B------:R-:W-:Y:S02]  /*f230*/  ISETP.GT.U32.AND P3, PT, R4.reuse, R6, PT ;  /* 0x000000060400720c */ /* 0x040fe40003f64070 */
[----:B------:R-:W-:Y:S02]  /*f240*/  ISETP.GT.U32.AND P5, PT, R4, R5, PT ;  /* 0x000000050400720c */ /* 0x000fe40003fa4070 */
[----:B---3--:R-:W-:Y:S01]  /*f250*/  IABS R2, R52 ;  /* 0x0000003400027213 */ /* 0x008fe20000000000 */
[----:B------:R-:W-:-:S04]  /*f260*/  IMAD.HI.U32 R40, R0, R36, RZ ;  /* 0x0000002400287227 */ /* 0x000fc800078e00ff */
[----:B------:R-:W-:Y:S02]  /*f270*/  IMAD.MOV R41, RZ, RZ, -R41 ;  /* 0x000000ffff297224 */ /* 0x000fe400078e0a29 */
[----:B------:R-:W-:Y:S01]  /*f280*/  IMAD.HI.U32 R8, R0, R2, RZ ;  /* 0x0000000200087227 */ /* 0x000fe200078e00ff */
[----:B------:R-:W-:Y:S02]  /*f290*/  ISETP.GE.AND P2, PT, R52, RZ, PT ;  /* 0x000000ff3400720c */ /* 0x000fe40003f46270 */
[----:B------:R-:W3:Y:S01]  /*f2a0*/  LDL.LU R52, [R1+0xb08] ;  /* 0x000b080001347983 */ /* 0x000ee20000300800 */
[----:B------:R-:W-:Y:S02]  /*f2b0*/  IMAD.MOV R40, RZ, RZ, -R40 ;  /* 0x000000ffff287224 */ /* 0x000fe400078e0a28 */
[----:B------:R-:W-:Y:S02]  /*f2c0*/  IMAD R35, R4, R41, R35 ;  /* 0x0000002904237224 */ /* 0x000fe400078e0223 */
[----:B------:R-:W-:-:S02]  /*f2d0*/  IMAD.MOV R8, RZ, RZ, -R8 ;  /* 0x000000ffff087224 */ /* 0x000fc400078e0a08 */
[C---:B------:R-:W-:Y:S02]  /*f2e0*/  IMAD R36, R4.reuse, R40, R36 ;  /* 0x0000002804247224 */ /* 0x040fe400078e0224 */
[--C-:B------:R-:W-:Y:S01]  /*f2f0*/  @!P5 IMAD.IADD R5, R5, 0x1, -R4.reuse ;  /* 0x000000010505d824 */ /* 0x100fe200078e0a04 */
[----:B------:R-:W-:Y:S01]  /*f300*/  ISETP.GT.U32.AND P5, PT, R4, R35, PT ;  /* 0x000000230400720c */ /* 0x000fe20003fa4070 */
[----:B------:R-:W-:Y:S02]  /*f310*/  IMAD.MOV.U32 R12, RZ, RZ, R7 ;  /* 0x000000ffff0c7224 */ /* 0x000fe400078e0007 */
[----:B------:R-:W-:Y:S02]  /*f320*/  @!P3 IMAD.IADD R6, R6, 0x1, -R4 ;  /* 0x000000010606b824 */ /* 0x000fe400078e0a04 */
[C---:B------:R-:W-:Y:S02]  /*f330*/  IMAD R2, R4.reuse, R8, R2 ;  /* 0x0000000804027224 */ /* 0x040fe400078e0202 */
[----:B------:R-:W-:Y:S01]  /*f340*/  @!P1 IMAD.MOV R12, RZ, RZ, -R12 ;  /* 0x000000ffff0c9224 */ /* 0x000fe200078e0a0c */
[C---:B------:R-:W-:Y:S01]  /*f350*/  ISETP.GT.U32.AND P1, PT, R4.reuse, R36, PT ;  /* 0x000000240400720c */ /* 0x040fe20003f24070 */
[----:B------:R-:W-:Y:S01]  /*f360*/  IMAD.MOV.U32 R11, RZ, RZ, R6 ;  /* 0x000000ffff0b7224 */ /* 0x000fe200078e0006 */
[----:B------:R-:W-:Y:S01]  /*f370*/  ISETP.GT.U32.AND P3, PT, R4, R2, PT ;  /* 0x000000020400720c */ /* 0x000fe20003f64070 */
[----:B0-----:R-:W-:-:S02]  /*f380*/  IMAD.MOV.U32 R10, RZ, RZ, R5 ;  /* 0x000000ffff0a7224 */ /* 0x001fc400078e0005 */
[----:B------:R-:W-:Y:S02]  /*f390*/  @!P0 IMAD.MOV R11, RZ, RZ, -R11 ;  /* 0x000000ffff0b8224 */ /* 0x000fe400078e0a0b */
[----:B------:R-:W-:Y:S01]  /*f3a0*/  @!P4 IMAD.MOV R10, RZ, RZ, -R10 ;  /* 0x000000ffff0ac224 */ /* 0x000fe200078e0a0a */
[----:B------:R-:W-:Y:S01]  /*f3b0*/  STL [R1+0xa0], R12 ;  /* 0x0000a00c01007387 */ /* 0x000fe20000100800 */
[--C-:B------:R-:W-:Y:S01]  /*f3c0*/  @!P5 IMAD.IADD R35, R35, 0x1, -R4.reuse ;  /* 0x000000012323d824 */ /* 0x100fe200078e0a04 */
[----:B------:R-:W-:Y:S02]  /*f3d0*/  ISETP.GE.AND P4, PT, R51, RZ, PT ;  /* 0x000000ff3300720c */ /* 0x000fe40003f86270 */
[----:B------:R0:W-:Y:S01]  /*f3e0*/  STL [R1+0x9c], R11 ;  /* 0x00009c0b01007387 */ /* 0x0001e20000100800 */
[----:B------:R-:W-:-:S03]  /*f3f0*/  @!P1 IMAD.IADD R36, R36, 0x1, -R4 ;  /* 0x0000000124249824 */ /* 0x000fc600078e0a04 */
[----:B------:R1:W-:Y:S01]  /*f400*/  STL [R1+0x98], R10 ;  /* 0x0000980a01007387 */ /* 0x0003e20000100800 */
[----:B------:R-:W-:-:S03]  /*f410*/  ISETP.GT.U32.AND P1, PT, R4, R35, PT ;  /* 0x000000230400720c */ /* 0x000fc60003f24070 */
[----:B------:R-:W5:Y:S01]  /*f420*/  LDL.LU R51, [R1+0xb0c] ;  /* 0x000b0c0001337983 */ /* 0x000f620000300800 */
[----:B------:R-:W-:-:S05]  /*f430*/  @!P3 IMAD.IADD R2, R2, 0x1, -R4 ;  /* 0x000000010202b824 */ /* 0x000fca00078e0a04 */
[----:B------:R-:W-:-:S04]  /*f440*/  ISETP.GT.U32.AND P3, PT, R4, R2, PT ;  /* 0x000000020400720c */ /* 0x000fc80003f64070 */
[----:B------:R-:W-:-:S09]  /*f450*/  @!P1 IMAD.IADD R35, R35, 0x1, -R4 ;  /* 0x0000000123239824 */ /* 0x000fd200078e0a04 */
[----:B------:R-:W-:-:S04]  /*f460*/  @!P3 IMAD.IADD R2, R2, 0x1, -R4 ;  /* 0x000000010202b824 */ /* 0x000fc800078e0a04 */
[----:B------:R-:W-:Y:S01]  /*f470*/  @!P2 IMAD.MOV R2, RZ, RZ, -R2 ;  /* 0x000000ffff02a224 */ /* 0x000fe200078e0a02 */
[----:B--2---:R-:W-:-:S05]  /*f480*/  IABS R37, R42 ;  /* 0x0000002a00257213 */ /* 0x004fca0000000000 */
[----:B------:R-:W-:Y:S01]  /*f490*/  IMAD.HI.U32 R8, R0, R37, RZ ;  /* 0x0000002500087227 */ /* 0x000fe200078e00ff */
[----:B------:R-:W-:-:S03]  /*f4a0*/  IABS R9, R54 ;  /* 0x0000003600097213 */ /* 0x000fc60000000000 */
[----:B------:R-:W-:-:S04]  /*f4b0*/  IMAD.MOV R8, RZ, RZ, -R8 ;  /* 0x000000ffff087224 */ /* 0x000fc800078e0a08 */
[----:B------:R-:W-:Y:S02]  /*f4c0*/  IMAD R37, R4, R8, R37 ;  /* 0x0000000804257224 */ /* 0x000fe400078e0225 */
[----:B------:R-:W-:-:S04]  /*f4d0*/  IMAD.HI.U32 R8, R0, R9, RZ ;  /* 0x0000000900087227 */ /* 0x000fc800078e00ff */
[----:B------:R-:W-:-:S04]  /*f4e0*/  IMAD.MOV R8, RZ, RZ, -R8 ;  /* 0x000000ffff087224 */ /* 0x000fc800078e0a08 */
[----:B------:R-:W-:Y:S01]  /*f4f0*/  IMAD R9, R4, R8, R9 ;  /* 0x0000000804097224 */ /* 0x000fe200078e0209 */
[----:B------:R-:W-:-:S04]  /*f500*/  IABS R38, R55 ;  /* 0x0000003700267213 */ /* 0x000fc80000000000 */
[----:B------:R-:W-:Y:S02]  /*f510*/  ISETP.GT.U32.AND P1, PT, R4, R9, PT ;  /* 0x000000090400720c */ /* 0x000fe40003f24070 */
[----:B------:R-:W-:Y:S02]  /*f520*/  ISETP.GE.AND P5, PT, R55, RZ, PT ;  /* 0x000000ff3700720c */ /* 0x000fe40003fa6270 */
[----:B------:R-:W2:Y:S04]  /*f530*/  LDL.LU R55, [R1+0xb10] ;  /* 0x000b100001377983 */ /* 0x000ea80000300800 */
[----:B------:R3:W-:Y:S05]  /*f540*/  STL [R1+0x7c], R2 ;  /* 0x00007c0201007387 */ /* 0x0007ea0000100800 */
[----:B------:R-:W-:Y:S01]  /*f550*/  @!P1 IMAD.IADD R9, R9, 0x1, -R4 ;  /* 0x0000000109099824 */ /* 0x000fe200078e0a04 */
[----:B----4-:R-:W-:-:S02]  /*f560*/  IABS R5, R56 ;  /* 0x0000003800057213 */ /* 0x010fc40000000000 */
[----:B------:R-:W-:Y:S02]  /*f570*/  ISETP.GE.AND P1, PT, R56, RZ, PT ;  /* 0x000000ff3800720c */ /* 0x000fe40003f26270 */
[----:B------:R-:W4:Y:S01]  /*f580*/  LDL.LU R56, [R1+0xb14] ;  /* 0x000b140001387983 */ /* 0x000f220000300800 */
[----:B------:R-:W-:-:S04]  /*f590*/  IMAD.HI.U32 R39, R0, R38, RZ ;  /* 0x0000002600277227 */ /* 0x000fc800078e00ff */
[----:B------:R-:W-:Y:S01]  /*f5a0*/  IMAD.MOV R39, RZ, RZ, -R39 ;  /* 0x000000ffff277224 */ /* 0x000fe200078e0a27 */
[----:B------:R-:W-:-:S03]  /*f5b0*/  ISETP.GT.U32.AND P3, PT, R4, R37, PT ;  /* 0x000000250400720c */ /* 0x000fc60003f64070 */
[----:B------:R-:W-:-:S05]  /*f5c0*/  IMAD R38, R4, R39, R38 ;  /* 0x0000002704267224 */ /* 0x000fca00078e0226 */
[----:B------:R-:W-:-:S05]  /*f5d0*/  ISETP.GT.U32.AND P0, PT, R4, R38, PT ;  /* 0x000000260400720c */ /* 0x000fca0003f04070 */
[----:B------:R-:W-:-:S05]  /*f5e0*/  @!P3 IMAD.IADD R37, R37, 0x1, -R4 ;  /* 0x000000012525b824 */ /* 0x000fca00078e0a04 */
[----:B------:R-:W-:-:S03]  /*f5f0*/  ISETP.GT.U32.AND P3, PT, R4, R37, PT ;  /* 0x000000250400720c */ /* 0x000fc60003f64070 */
[----:B------:R-:W-:Y:S01]  /*f600*/  @!P0 IMAD.IADD R38, R38, 0x1, -R4 ;  /* 0x0000000126268824 */ /* 0x000fe200078e0a04 */
[----:B------:R-:W-:Y:S01]  /*f610*/  ISETP.GT.U32.AND P0, PT, R4, R36, PT ;  /* 0x000000240400720c */ /* 0x000fe20003f04070 */
[----:B------:R-:W-:-:S03]  /*f620*/  IMAD.HI.U32 R6, R0, R5, RZ ;  /* 0x0000000500067227 */ /* 0x000fc600078e00ff */
[----:B------:R-:W-:Y:S01]  /*f630*/  ISETP.GT.U32.AND P2, PT, R4, R38, PT ;  /* 0x000000260400720c */ /* 0x000fe20003f44070 */
[----:B------:R-:W-:-:S04]  /*f640*/  IMAD.MOV R6, RZ, RZ, -R6 ;  /* 0x000000ffff067224 */ /* 0x000fc800078e0a06 */
[----:B------:R-:W-:Y:S02]  /*f650*/  IMAD R5, R4, R6, R5 ;  /* 0x0000000604057224 */ /* 0x000fe400078e0205 */
[--C-:B------:R-:W-:Y:S01]  /*f660*/  @!P3 IMAD.IADD R37, R37, 0x1, -R4.reuse ;  /* 0x000000012525b824 */ /* 0x100fe200078e0a04 */
[----:B------:R-:W-:Y:S02]  /*f670*/  ISETP.GE.AND P3, PT, R54, RZ, PT ;  /* 0x000000ff3600720c */ /* 0x000fe40003f66270 */
[----:B------:R-:W4:Y:S01]  /*f680*/  LDL.LU R54, [R1+0xb18] ;  /* 0x000b180001367983 */ /* 0x000f220000300800 */
[--C-:B------:R-:W-:Y:S02]  /*f690*/  @!P0 IMAD.IADD R36, R36, 0x1, -R4.reuse ;  /* 0x0000000124248824 */ /* 0x100fe400078e0a04 */
[----:B------:R-:W-:Y:S01]  /*f6a0*/  @!P2 IMAD.IADD R38, R38, 0x1, -R4 ;  /* 0x000000012626a824 */ /* 0x000fe200078e0a04 */
[----:B------:R-:W-:Y:S02]  /*f6b0*/  ISETP.GT.U32.AND P2, PT, R4, R5, PT ;  /* 0x000000050400720c */ /* 0x000fe40003f44070 */
[----:B------:R-:W-:Y:S01]  /*f6c0*/  ISETP.GE.AND P0, PT, R42, RZ, PT ;  /* 0x000000ff2a00720c */ /* 0x000fe20003f06270 */
[----:B0-----:R-:W-:Y:S01]  /*f6d0*/  IMAD.MOV.U32 R11, RZ, RZ, R38 ;  /* 0x000000ffff0b7224 */ /* 0x001fe200078e0026 */
[----:B------:R-:W-:Y:S01]  /*f6e0*/  IABS R8, R53 ;  /* 0x0000003500087213 */ /* 0x000fe20000000000 */
[----:B-1----:R-:W-:-:S02]  /*f6f0*/  IMAD.MOV.U32 R10, RZ, RZ, R37 ;  /* 0x000000ffff0a7224 */ /* 0x002fc400078e0025 */
[----:B------:R-:W-:Y:S02]  /*f700*/  @!P5 IMAD.MOV R11, RZ, RZ, -R11 ;  /* 0x000000ffff0bd224 */ /* 0x000fe400078e0a0b */
[----:B------:R-:W-:-:S04]  /*f710*/  IMAD.HI.U32 R6, R0, R8, RZ ;  /* 0x0000000800067227 */ /* 0x000fc800078e00ff */
[----:B------:R-:W-:Y:S01]  /*f720*/  @!P2 IMAD.IADD R5, R5, 0x1, -R4 ;  /* 0x000000010505a824 */ /* 0x000fe200078e0a04 */
[C---:B------:R-:W-:Y:S01]  /*f730*/  ISETP.GT.U32.AND P2, PT, R4.reuse, R9, PT ;  /* 0x000000090400720c */ /* 0x040fe20003f44070 */
[----:B------:R-:W-:Y:S01]  /*f740*/  @!P0 IMAD.MOV R10, RZ, RZ, -R10 ;  /* 0x000000ffff0a8224 */ /* 0x000fe200078e0a0a */
[----:B------:R-:W-:Y:S01]  /*f750*/  STL [R1+0x3c], R11 ;  /* 0x00003c0b01007387 */ /* 0x000fe20000100800 */
[----:B------:R-:W-:Y:S01]  /*f760*/  IMAD.MOV R6, RZ, RZ, -R6 ;  /* 0x000000ffff067224 */ /* 0x000fe200078e0a06 */
[----:B------:R-:W-:Y:S01]  /*f770*/  ISETP.GE.AND P0, PT, R53, RZ, PT ;  /* 0x000000ff3500720c */ /* 0x000fe20003f06270 */
[----:B------:R-:W-:Y:S01]  /*f780*/  @!P4 IMAD.MOV R36, RZ, RZ, -R36 ;  /* 0x000000ffff24c224 */ /* 0x000fe200078e0a24 */
[----:B------:R0:W-:Y:S01]  /*f790*/  STL [R1+0x40], R10 ;  /* 0x0000400a01007387 */ /* 0x0001e20000100800 */
[----:B------:R-:W-:-:S03]  /*f7a0*/  ISETP.GT.U32.AND P4, PT, R4, R5, PT ;  /* 0x000000050400720c */ /* 0x000fc60003f84070 */
[----:B------:R-:W4:Y:S01]  /*f7b0*/  LDL.LU R53, [R1+0xb1c] ;  /* 0x000b1c0001357983 */ /* 0x000f220000300800 */
[C---:B------:R-:W-:Y:S01]  /*f7c0*/  IMAD R8, R4.reuse, R6, R8 ;  /* 0x0000000604087224 */ /* 0x040fe200078e0208 */
[----:B---3--:R-:W-:Y:S01]  /*f7d0*/  IABS R2, R52 ;  /* 0x0000003400027213 */ /* 0x008fe20000000000 */
[----:B------:R-:W-:Y:S02]  /*f7e0*/  @!P6 IMAD.MOV R35, RZ, RZ, -R35 ;  /* 0x000000ffff23e224 */ /* 0x000fe400078e0a23 */
[----:B------:R-:W-:Y:S01]  /*f7f0*/  @!P2 IMAD.IADD R9, R9, 0x1, -R4 ;  /* 0x000000010909a824 */ /* 0x000fe200078e0a04 */
[----:B------:R-:W-:Y:S01]  /*f800*/  ISETP.GT.U32.AND P6, PT, R4, R8, PT ;  /* 0x000000080400720c */ /* 0x000fe20003fc4070 */
[----:B------:R-:W-:Y:S01]  /*f810*/  IMAD.HI.U32 R39, R0, R2, RZ ;  /* 0x0000000200277227 */ /* 0x000fe200078e00ff */
[----:B------:R-:W-:Y:S02]  /*f820*/  ISETP.GE.AND P2, PT, R52, RZ, PT ;  /* 0x000000ff3400720c */ /* 0x000fe40003f46270 */
[----:B------:R-:W3:Y:S01]  /*f830*/  LDL.LU R52, [R1+0xb20] ;  /* 0x000b200001347983 */ /* 0x000ee20000300800 */
[----:B0-----:R-:W-:-:S02]  /*f840*/  IMAD.MOV.U32 R10, RZ, RZ, R9 ;  /* 0x000000ffff0a7224 */ /* 0x001fc400078e0009 */
[----:B------:R-:W-:Y:S02]  /*f850*/  IMAD.MOV R39, RZ, RZ, -R39 ;  /* 0x000000ffff277224 */ /* 0x000fe400078e0a27 */
[----:B------:R-:W-:Y:S02]  /*f860*/  @!P4 IMAD.IADD R5, R5, 0x1, -R4 ;  /* 0x000000010505c824 */ /* 0x000fe400078e0a04 */
[----:B------:R-:W-:Y:S02]  /*f870*/  @!P3 IMAD.MOV R10, RZ, RZ, -R10 ;  /* 0x000000ffff0ab224 */ /* 0x000fe400078e0a0a */
[----:B------:R-:W-:Y:S02]  /*f880*/  IMAD R2, R4, R39, R2 ;  /* 0x0000002704027224 */ /* 0x000fe400078e0202 */
[----:B------:R-:W-:Y:S01]  /*f890*/  @!P1 IMAD.MOV R5, RZ, RZ, -R5 ;  /* 0x000000ffff059224 */ /* 0x000fe200078e0a05 */
[----:B------:R-:W-:Y:S01]  /*f8a0*/  STL [R1+0x44], R10 ;  /* 0x0000440a01007387 */ /* 0x000fe20000100800 */
[----:B------:R-:W-:Y:S01]  /*f8b0*/  @!P6 IMAD.IADD R8, R8, 0x1, -R4 ;  /* 0x000000010808e824 */ /* 0x000fe200078e0a04 */
[----:B------:R-:W-:-:S02]  /*f8c0*/  ISETP.GT.U32.AND P5, PT, R4, R2, PT ;  /* 0x000000020400720c */ /* 0x000fc40003fa4070 */
[----:B------:R0:W-:Y:S01]  /*f8d0*/  STL [R1+0x58], R5 ;  /* 0x0000580501007387 */ /* 0x0001e20000100800 */
[----:B-----5:R-:W-:Y:S02]  /*f8e0*/  IABS R7, R51 ;  /* 0x0000003300077213 */ /* 0x020fe40000000000 */
[----:B------:R-:W-:Y:S02]  /*f8f0*/  ISETP.GE.AND P6, PT, R51, RZ, PT ;  /* 0x000000ff3300720c */ /* 0x000fe40003fc6270 */
[----:B------:R-:W5:Y:S01]  /*f900*/  LDL.LU R51, [R1+0xb24] ;  /* 0x000b240001337983 */ /* 0x000f620000300800 */
[----:B------:R-:W-:-:S05]  /*f910*/  ISETP.GT.U32.AND P3, PT, R4, R8, PT ;  /* 0x000000080400720c */ /* 0x000fca0003f64070 */
[----:B------:R-:W-:-:S05]  /*f920*/  @!P5 IMAD.IADD R2, R2, 0x1, -R4 ;  /* 0x000000010202d824 */ /* 0x000fca00078e0a04 */
[----:B------:R-:W-:-:S03]  /*f930*/  ISETP.GT.U32.AND P5, PT, R4, R2, PT ;  /* 0x000000020400720c */ /* 0x000fc60003fa4070 */
[----:B------:R-:W-:-:S10]  /*f940*/  @!P3 IMAD.IADD R8, R8, 0x1, -R4 ;  /* 0x000000010808b824 */ /* 0x000fd400078e0a04 */
[----:B------:R-:W-:Y:S01]  /*f950*/  @!P5 IMAD.IADD R2, R2, 0x1, -R4 ;  /* 0x000000010202d824 */ /* 0x000fe200078e0a04 */
[----:B--2---:R-:W-:Y:S02]  /*f960*/  IABS R6, R55 ;  /* 0x0000003700067213 */ /* 0x004fe40000000000 */
[----:B------:R-:W-:Y:S02]  /*f970*/  ISETP.GE.AND P3, PT, R55, RZ, PT ;  /* 0x000000ff3700720c */ /* 0x000fe40003f66270 */
[----:B------:R-:W2:Y:S01]  /*f980*/  LDL.LU R55, [R1+0xb28] ;  /* 0x000b280001377983 */ /* 0x000ea20000300800 */
[----:B------:R-:W-:-:S04]  /*f990*/  IMAD.HI.U32 R37, R0, R6, RZ ;  /* 0x0000000600257227 */ /* 0x000fc800078e00ff */
[----:B------:R-:W-:Y:S01]  /*f9a0*/  IMAD.MOV R9, RZ, RZ, -R37 ;  /* 0x000000ffff097224 */ /* 0x000fe200078e0a25 */
[----:B----4-:R-:W-:Y:S02]  /*f9b0*/  IABS R37, R56 ;  /* 0x0000003800257213 */ /* 0x010fe40000000000 */
[----:B------:R-:W-:Y:S02]  /*f9c0*/  ISETP.GE.AND P5, PT, R56, RZ, PT ;  /* 0x000000ff3800720c */ /* 0x000fe40003fa6270 */
[----:B------:R-:W4:Y:S01]  /*f9d0*/  LDL.LU R56, [R1+0xb2c] ;  /* 0x000b2c0001387983 */ /* 0x000f220000300800 */
[----:B------:R-:W-:Y:S02]  /*f9e0*/  @!P0 IMAD.MOV R8, RZ, RZ, -R8 ;  /* 0x000000ffff088224 */ /* 0x000fe400078e0a08 */
[----:B------:R-:W-:-:S03]  /*f9f0*/  IMAD.HI.U32 R39, R0, R7, RZ ;  /* 0x0000000700277227 */ /* 0x000fc600078e00ff */
[----:B------:R1:W-:Y:S04]  /*fa00*/  STL [R1+0x48], R8 ;  /* 0x0000480801007387 */ /* 0x0003e80000100800 */
[----:B------:R-:W4:Y:S01]  /*fa10*/  LDL.LU R48, [R1+0xb30] ;  /* 0x000b300001307983 */ /* 0x000f220000300800 */
[----:B------:R-:W-:Y:S02]  /*fa20*/  IMAD.MOV R39, RZ, RZ, -R39 ;  /* 0x000000ffff277224 */ /* 0x000fe400078e0a27 */
[C---:B------:R-:W-:Y:S02]  /*fa30*/  IMAD R6, R4.reuse, R9, R6 ;  /* 0x0000000904067224 */ /* 0x040fe400078e0206 */
[----:B------:R-:W-:-:S03]  /*fa40*/  IMAD R7, R4, R39, R7 ;  /* 0x0000002704077224 */ /* 0x000fc600078e0207 */
[C---:B------:R-:W-:Y:S02]  /*fa50*/  ISETP.GT.U32.AND P1, PT, R4.reuse, R6, PT ;  /* 0x000000060400720c */ /* 0x040fe40003f24070 */
[----:B------:R-:W-:-:S11]  /*fa60*/  ISETP.GT.U32.AND P4, PT, R4, R7, PT ;  /* 0x000000070400720c */ /* 0x000fd60003f84070 */
[--C-:B------:R-:W-:Y:S02]  /*fa70*/  @!P1 IMAD.IADD R6, R6, 0x1, -R4.reuse ;  /* 0x0000000106069824 */ /* 0x100fe400078e0a04 */
[----:B------:R-:W-:-:S03]  /*fa80*/  @!P4 IMAD.IADD R7, R7, 0x1, -R4 ;  /* 0x000000010707c824 */ /* 0x000fc600078e0a04 */
[C---:B------:R-:W-:Y:S02]  /*fa90*/  ISETP.GT.U32.AND P0, PT, R4.reuse, R6, PT ;  /* 0x000000060400720c */ /* 0x040fe40003f04070 */
[----:B------:R-:W-:Y:S02]  /*faa0*/  IABS R38, R54 ;  /* 0x0000003600267213 */ /* 0x000fe40000000000 */
[----:B------:R-:W-:-:S03]  /*fab0*/  ISETP.GT.U32.AND P4, PT, R4, R7, PT ;  /* 0x000000070400720c */ /* 0x000fc60003f84070 */
[----:B0-----:R-:W-:-:S04]  /*fac0*/  IMAD.HI.U32 R5, R0, R38, RZ ;  /* 0x0000002600057227 */ /* 0x001fc800078e00ff */
[----:B------:R-:W-:Y:S02]  /*fad0*/  IMAD.MOV R5, RZ, RZ, -R5 ;  /* 0x000000ffff057224 */ /* 0x000fe400078e0a05 */
[----:B-1----:R-:W-:Y:S02]  /*fae0*/  IMAD.MOV.U32 R8, RZ, RZ, R2 ;  /* 0x000000ffff087224 */ /* 0x002fe400078e0002 */
[----:B------:R-:W-:Y:S02]  /*faf0*/  IMAD R38, R4, R5, R38 ;  /* 0x0000000504267224 */ /* 0x000fe400078e0226 */
[----:B------:R-:W-:Y:S02]  /*fb00*/  @!P2 IMAD.MOV R8, RZ, RZ, -R8 ;  /* 0x000000ffff08a224 */ /* 0x000fe400078e0a08 */
[--C-:B------:R-:W-:Y:S02]  /*fb10*/  @!P4 IMAD.IADD R7, R7, 0x1, -R4.reuse ;  /* 0x000000010707c824 */ /* 0x100fe400078e0a04 */
[----:B------:R-:W-:Y:S01]  /*fb20*/  @!P0 IMAD.IADD R6, R6, 0x1, -R4 ;  /* 0x0000000106068824 */ /* 0x000fe200078e0a04 */
[----:B------:R-:W-:Y:S01]  /*fb30*/  ISETP.GE.AND P1, PT, R54, RZ, PT ;  /* 0x000000ff3600720c */ /* 0x000fe20003f26270 */
[----:B------:R-:W-:Y:S01]  /*fb40*/  STL [R1+0x54], R8 ;  /* 0x0000540801007387 */ /* 0x000fe20000100800 */
[----:B------:R-:W-:Y:S01]  /*fb50*/  ISETP.GT.U32.AND P2, PT, R4, R38, PT ;  /* 0x000000260400720c */ /* 0x000fe20003f44070 */
[----:B------:R-:W-:-:S02]  /*fb60*/  @!P6 IMAD.MOV R7, RZ, RZ, -R7 ;  /* 0x000000ffff07e224 */ /* 0x000fc400078e0a07 */
[----:B------:R-:W4:Y:S01]  /*fb70*/  LDL.LU R54, [R1+0xb34] ;  /* 0x000b340001367983 */ /* 0x000f220000300800 */
[----:B------:R-:W-:Y:S01]  /*fb80*/  @!P3 IMAD.MOV R6, RZ, RZ, -R6 ;  /* 0x000000ffff06b224 */ /* 0x000fe200078e0a06 */
[----:B------:R-:W-:Y:S02]  /*fb90*/  IABS R39, R53 ;  /* 0x0000003500277213 */ /* 0x000fe40000000000 */
[----:B------:R0:W-:Y:S01]  /*fba0*/  STL [R1+0x50], R7 ;  /* 0x0000500701007387 */ /* 0x0001e20000100800 */
[----:B------:R-:W-:-:S03]  /*fbb0*/  ISETP.GE.AND P6, PT, R53, RZ, PT ;  /* 0x000000ff3500720c */ /* 0x000fc60003fc6270 */
[----:B------:R1:W-:Y:S01]  /*fbc0*/  STL [R1+0x4c], R6 ;  /* 0x00004c0601007387 */ /* 0x0003e20000100800 */
[----:B------:R-:W-:-:S03]  /*fbd0*/  IMAD.HI.U32 R9, R0, R37, RZ ;  /* 0x0000002500097227 */ /* 0x000fc600078e00ff */
[----:B------:R-:W4:Y:S01]  /*fbe0*/  LDL.LU R53, [R1+0xb38] ;  /* 0x000b380001357983 */ /* 0x000f220000300800 */
[----:B------:R-:W-:Y:S01]  /*fbf0*/  IMAD.HI.U32 R5, R0, R39, RZ ;  /* 0x0000002700057227 */ /* 0x000fe200078e00ff */
[----:B---3--:R-:W-:-:S03]  /*fc00*/  IABS R2, R52 ;  /* 0x0000003400027213 */ /* 0x008fc60000000000 */
[----:B------:R-:W-:Y:S02]  /*fc10*/  IMAD.MOV R9, RZ, RZ, -R9 ;  /* 0x000000ffff097224 */ /* 0x000fe400078e0a09 */
[----:B------:R-:W-:Y:S02]  /*fc20*/  @!P2 IMAD.IADD R38, R38, 0x1, -R4 ;  /* 0x000000012626a824 */ /* 0x000fe400078e0a04 */
[----:B------:R-:W-:Y:S02]  /*fc30*/  IMAD.MOV R5, RZ, RZ, -R5 ;  /* 0x000000ffff057224 */ /* 0x000fe400078e0a05 */
[C---:B------:R-:W-:Y:S01]  /*fc40*/  IMAD R37, R4.reuse, R9, R37 ;  /* 0x0000000904257224 */ /* 0x040fe200078e0225 */
[C---:B------:R-:W-:Y:S01]  /*fc50*/  ISETP.GT.U32.AND P2, PT, R4.reuse, R38, PT ;  /* 0x000000260400720c */ /* 0x040fe20003f44070 */
[----:B------:R-:W-:Y:S02]  /*fc60*/  IMAD R39, R4, R5, R39 ;  /* 0x0000000504277224 */ /* 0x000fe400078e0227 */
[----:B------:R-:W-:Y:S01]  /*fc70*/  IMAD.HI.U32 R5, R0, R2, RZ ;  /* 0x0000000200057227 */ /* 0x000fe200078e00ff */
[----:B------:R-:W-:-:S03]  /*fc80*/  ISETP.GT.U32.AND P4, PT, R4, R37, PT ;  /* 0x000000250400720c */ /* 0x000fc60003f84070 */
[----:B------:R-:W-:Y:S01]  /*fc90*/  IMAD.MOV R5, RZ, RZ, -R5 ;  /* 0x000000ffff057224 */ /* 0x000fe200078e0a05 */
[----:B------:R-:W-:Y:S02]  /*fca0*/  ISETP.GE.AND P0, PT, R52, RZ, PT ;  /* 0x000000ff3400720c */ /* 0x000fe40003f06270 */
[----:B-----5:R-:W-:Y:S01]  /*fcb0*/  IABS R40, R51 ;  /* 0x0000003300287213 */ /* 0x020fe20000000000 */
[----:B------:R-:W-:Y:S01]  /*fcc0*/  IMAD R2, R4, R5, R2 ;  /* 0x0000000504027224 */ /* 0x000fe200078e0202 */
[----:B------:R-:W3:Y:S01]  /*fcd0*/  LDL.LU R52, [R1+0xb3c] ;  /* 0x000b3c0001347983 */ /* 0x000ee20000300800 */
[----:B------:R-:W-:Y:S02]  /*fce0*/  @!P2 IMAD.IADD R38, R38, 0x1, -R4 ;  /* 0x000000012626a824 */ /* 0x000fe400078e0a04 */
[----:B0-----:R-:W-:Y:S01]  /*fcf0*/  IMAD.HI.U32 R7, R0, R40, RZ ;  /* 0x0000002800077227 */ /* 0x001fe200078e00ff */
[----:B------:R-:W-:-:S03]  /*fd00*/  ISETP.GT.U32.AND P2, PT, R4, R2, PT ;  /* 0x000000020400720c */ /* 0x000fc60003f44070 */
[----:B------:R-:W-:Y:S02]  /*fd10*/  @!P4 IMAD.IADD R37, R37, 0x1, -R4 ;  /* 0x000000012525c824 */ /* 0x000fe400078e0a04 */
[----:B------:R-:W-:-:S03]  /*fd20*/  IMAD.MOV R7, RZ, RZ, -R7 ;  /* 0x000000ffff077224 */ /* 0x000fc600078e0a07 */
[C---:B------:R-:W-:Y:S01]  /*fd30*/  ISETP.GT.U32.AND P4, PT, R4.reuse, R37, PT ;  /* 0x000000250400720c */ /* 0x040fe20003f84070 */
[----:B------:R-:W-:-:S04]  /*fd40*/  IMAD R40, R4, R7, R40 ;  /* 0x0000000704287224 */ /* 0x000fc800078e0228 */
[----:B------:R-:W-:Y:S01]  /*fd50*/  @!P2 IMAD.IADD R2, R2, 0x1, -R4 ;  /* 0x000000010202a824 */ /* 0x000fe200078e0a04 */
[----:B------:R-:W-:Y:S01]  /*fd60*/  ISETP.GT.U32.AND P2, PT, R4, R40, PT ;  /* 0x000000280400720c */ /* 0x000fe20003f44070 */
[----:B------:R-:W-:-:S06]  /*fd70*/  @!P1 IMAD.MOV R38, RZ, RZ, -R38 ;  /* 0x000000ffff269224 */ /* 0x000fcc00078e0a26 */
[--C-:B------:R-:W-:Y:S01]  /*fd80*/  @!P4 IMAD.IADD R37, R37, 0x1, -R4.reuse ;  /* 0x000000012525c824 */ /* 0x100fe200078e0a04 */
[----:B------:R-:W-:Y:S02]  /*fd90*/  ISETP.GE.AND P4, PT, R51, RZ, PT ;  /* 0x000000ff3300720c */ /* 0x000fe40003f86270 */
[----:B------:R-:W5:Y:S03]  /*fda0*/  LDL.LU R51, [R1+0xb40] ;  /* 0x000b400001337983 */ /* 0x000f660000300800 */
[----:B------:R-:W-:Y:S01]  /*fdb0*/  @!P2 IMAD.IADD R40, R40, 0x1, -R4 ;  /* 0x000000012828a824 */ /* 0x000fe200078e0a04 */
[----:B--2---:R-:W-:Y:S02]  /*fdc0*/  IABS R41, R55 ;  /* 0x0000003700297213 */ /* 0x004fe40000000000 */
[----:B------:R-:W-:Y:S02]  /*fdd0*/  ISETP.GE.AND P1, PT, R55, RZ, PT ;  /* 0x000000ff3700720c */ /* 0x000fe40003f26270 */
[----:B------:R-:W2:Y:S01]  /*fde0*/  LDL.LU R55, [R1+0xb44] ;  /* 0x000b440001377983 */ /* 0x000ea20000300800 */
[----:B----4-:R-:W-:-:S02]  /*fdf0*/  IABS R42, R56 ;  /* 0x00000038002a7213 */ /* 0x010fc40000000000 */
[----:B------:R-:W-:Y:S02]  /*fe00*/  ISETP.GE.AND P2, PT, R56, RZ, PT ;  /* 0x000000ff3800720c */ /* 0x000fe40003f46270 */
[----:B------:R-:W4:Y:S01]  /*fe10*/  LDL.LU R56, [R1+0xb48] ;  /* 0x000b480001387983 */ /* 0x000f220000300800 */
[----:B-1----:R-:W-:-:S04]  /*fe20*/  IMAD.HI.U32 R6, R0, R41, RZ ;  /* 0x0000002900067227 */ /* 0x002fc800078e00ff */
[----:B------:R-:W-:Y:S01]  /*fe30*/  IMAD.MOV R6, RZ, RZ, -R6 ;  /* 0x000000ffff067224 */ /* 0x000fe200078e0a06 */
[----:B------:R-:W-:Y:S01]  /*fe40*/  IABS R43, R48 ;  /* 0x00000030002b7213 */ /* 0x000fe20000000000 */
[----:B------:R-:W-:Y:S01]  /*fe50*/  @!P5 IMAD.MOV R37, RZ, RZ, -R37 ;  /* 0x000000ffff25d224 */ /* 0x000fe200078e0a25 */
[C---:B------:R-:W-:Y:S01]  /*fe60*/  ISETP.GT.U32.AND P5, PT, R4.reuse, R2, PT ;  /* 0x000000020400720c */ /* 0x040fe20003fa4070 */
[C---:B------:R-:W-:Y:S01]  /*fe70*/  IMAD R41, R4.reuse, R6, R41 ;  /* 0x0000000604297224 */ /* 0x040fe200078e0229 */
[----:B------:R-:W-:Y:S01]  /*fe80*/  ISETP.GT.U32.AND P3, PT, R4, R39, PT ;  /* 0x000000270400720c */ /* 0x000fe20003f64070 */
[----:B------:R-:W-:-:S04]  /*fe90*/  IMAD.HI.U32 R6, R0, R43, RZ ;  /* 0x0000002b00067227 */ /* 0x000fc800078e00ff */
[----:B------:R-:W-:-:S04]  /*fea0*/  IMAD.MOV R6, RZ, RZ, -R6 ;  /* 0x000000ffff067224 */ /* 0x000fc800078e0a06 */
[----:B------:R-:W-:Y:S02]  /*feb0*/  IMAD R43, R4, R6, R43 ;  /* 0x00000006042b7224 */ /* 0x000fe400078e022b */
[--C-:B------:R-:W-:Y:S02]  /*fec0*/  @!P5 IMAD.IADD R2, R2, 0x1, -R4.reuse ;  /* 0x000000010202d824 */ /* 0x100fe400078e0a04 */
[----:B------:R-:W-:Y:S01]  /*fed0*/  @!P3 IMAD.IADD R39, R39, 0x1, -R4 ;  /* 0x000000012727b824 */ /* 0x000fe200078e0a04 */
[----:B------:R-:W-:-:S04]  /*fee0*/  ISETP.GT.U32.AND P5, PT, R4, R43, PT ;  /* 0x0000002b0400720c */ /* 0x000fc80003fa4070 */
[----:B------:R-:W-:Y:S01]  /*fef0*/  ISETP.GT.U32.AND P3, PT, R4, R39, PT ;  /* 0x000000270400720c */ /* 0x000fe20003f64070 */
[----:B------:R-:W-:-:S04]  /*ff00*/  IMAD.HI.U32 R5, R0, R42, RZ ;  /* 0x0000002a00057227 */ /* 0x000fc800078e00ff */
[----:B------:R-:W-:Y:S02]  /*ff10*/  IMAD.MOV.U32 R6, RZ, RZ, R2 ;  /* 0x000000ffff067224 */ /* 0x000fe400078e0002 */
[----:B------:R-:W-:Y:S02]  /*ff20*/  IMAD.MOV R5, RZ, RZ, -R5 ;  /* 0x000000ffff057224 */ /* 0x000fe400078e0a05 */
[----:B------:R-:W-:Y:S02]  /*ff30*/  @!P5 IMAD.IADD R43, R43, 0x1, -R4 ;  /* 0x000000012b2bd824 */ /* 0x000fe400078e0a04 */
[----:B------:R-:W-:Y:S02]  /*ff40*/  @!P0 IMAD.MOV R6, RZ, RZ, -R6 ;  /* 0x000000ffff068224 */ /* 0x000fe400078e0a06 */
[C---:B------:R-:W-:Y:S01]  /*ff50*/  IMAD R42, R4.reuse, R5, R42 ;  /* 0x00000005042a7224 */ /* 0x040fe200078e022a */
[C---:B------:R-:W-:Y:S01]  /*ff60*/  ISETP.GT.U32.AND P0, PT, R4.reuse, R43, PT ;  /* 0x0000002b0400720c */ /* 0x040fe20003f04070 */
[----:B------:R-:W-:Y:S01]  /*ff70*/  @!P3 IMAD.IADD R39, R39, 0x1, -R4 ;  /* 0x000000012727b824 */ /* 0x000fe200078e0a04 */
[----:B------:R-:W-:-:S03]  /*ff80*/  ISETP.GT.U32.AND P3, PT, R4, R41, PT ;  /* 0x000000290400720c */ /* 0x000fc60003f64070 */
[----:B------:R-:W-:Y:S01]  /*ff90*/  @!P6 IMAD.MOV R39, RZ, RZ, -R39 ;  /* 0x000000ffff27e224 */ /* 0x000fe200078e0a27 */
[----:B------:R-:W-:Y:S01]  /*ffa0*/  ISETP.GT.U32.AND P6, PT, R4, R42, PT ;  /* 0x0000002a0400720c */ /* 0x000fe20003fc4070 */
[----:B------:R0:W-:Y:S06]  /*ffb0*/  STL [R1+0x34], R6 ;  /* 0x0000340601007387 */ /* 0x0001ec0000100800 */
[----:B------:R-:W-:Y:S01]  /*ffc0*/  @!P0 IMAD.IADD R43, R43, 0x1, -R4 ;  /* 0x000000012b2b8824 */ /* 0x000fe200078e0a04 */
[----:B------:R-:W-:Y:S02]  /*ffd0*/  IABS R44, R54 ;  /* 0x00000036002c7213 */ /* 0x000fe40000000000 */
[----:B------:R-:W-:-:S02]  /*ffe0*/  ISETP.GE.AND P0, PT, R54, RZ, PT ;  /* 0x000000ff3600720c */ /* 0x000fc40003f06270 */
[----:B------:R-:W5:Y:S01]  /*fff0*/  LDL.LU R54, [R1+0xb4c] ;  /* 0x000b4c0001367983 */ /* 0x000f620000300800 */
[--C-:B------:R-:W-:Y:S01]  /*10000*/  @!P3 IMAD.IADD R41, R41, 0x1, -R4.reuse ;  /* 0x000000012929b824 */ /* 0x100fe200078e0a04 */
[----:B------:R-:W-:Y:S01]  /*10010*/  ISETP.GT.U32.AND P3, PT, R4, R40, PT ;  /* 0x000000280400720c */ /* 0x000fe20003f64070 */
[----:B------:R-:W-:Y:S02]  /*10020*/  @!P6 IMAD.IADD R42, R42, 0x1, -R4 ;  /* 0x000000012a2ae824 */ /* 0x000fe400078e0a04 */
[----:B------:R-:W-:Y:S01]  /*10030*/  IMAD.HI.U32 R5, R0, R44, RZ ;  /* 0x0000002c00057227 */ /* 0x000fe200078e00ff */
[----:B------:R-:W-:-:S03]  /*10040*/  IABS R45, R53 ;  /* 0x00000035002d7213 */ /* 0x000fc60000000000 */
[----:B------:R-:W-:Y:S01]  /*10050*/  IMAD.MOV R5, RZ, RZ, -R5 ;  /* 0x000000ffff057224 */ /* 0x000fe200078e0a05 */
[----:B------:R-:W-:Y:S01]  /*10060*/  ISETP.GT.U32.AND P5, PT, R4, R42, PT ;  /* 0x0000002a0400720c */ /* 0x000fe20003fa4070 */
[----:B------:R-:W-:-:S04]  /*10070*/  IMAD.HI.U32 R2, R0, R45, RZ ;  /* 0x0000002d00027227 */ /* 0x000fc800078e00ff */
[----:B------:R-:W-:Y:S02]  /*10080*/  IMAD R44, R4, R5, R44 ;  /* 0x00000005042c7224 */ /* 0x000fe400078e022c */
[----:B------:R-:W-:Y:S02]  /*10090*/  IMAD.MOV R2, RZ, RZ, -R2 ;  /* 0x000000ffff027224 */ /* 0x000fe400078e0a02 */
[--C-:B------:R-:W-:Y:S01]  /*100a0*/  @!P3 IMAD.IADD R40, R40, 0x1, -R4.reuse ;  /* 0x000000012828b824 */ /* 0x100fe200078e0a04 */
[C---:B------:R-:W-:Y:S01]  /*100b0*/  ISETP.GT.U32.AND P3, PT, R4.reuse, R44, PT ;  /* 0x0000002c0400720c */ /* 0x040fe20003f64070 */
[----:B------:R-:W-:Y:S02]  /*100c0*/  IMAD R45, R4, R2, R45 ;  /* 0x00000002042d7224 */ /* 0x000fe400078e022d */
[----:B------:R-:W-:-:S03]  /*100d0*/  @!P5 IMAD.IADD R42, R42, 0x1, -R4 ;  /* 0x000000012a2ad824 */ /* 0x000fc600078e0a04 */
[----:B------:R-:W-:Y:S01]  /*100e0*/  ISETP.GT.U32.AND P5, PT, R4, R45, PT ;  /* 0x0000002d0400720c */ /* 0x000fe20003fa4070 */
[----:B------:R-:W-:Y:S01]  /*100f0*/  @!P2 IMAD.MOV R42, RZ, RZ, -R42 ;  /* 0x000000ffff2aa224 */ /* 0x000fe200078e0a2a */
[----:B---3--:R-:W-:Y:S02]  /*10100*/  IABS R46, R52 ;  /* 0x00000034002e7213 */ /* 0x008fe40000000000 */
[----:B------:R-:W-:Y:S02]  /*10110*/  ISETP.GE.AND P2, PT, R52, RZ, PT ;  /* 0x000000ff3400720c */ /* 0x000fe40003f46270 */
[----:B------:R-:W3:Y:S01]  /*10120*/  LDL.LU R52, [R1+0xb50] ;  /* 0x000b500001347983 */ /* 0x000ee20000300800 */
[----:B------:R-:W-:Y:S01]  /*10130*/  @!P3 IMAD.IADD R44, R44, 0x1, -R4 ;  /* 0x000000012c2cb824 */ /* 0x000fe200078e0a04 */
[----:B------:R-:W-:Y:S02]  /*10140*/  ISETP.GE.AND P3, PT, R53, RZ, PT ;  /* 0x000000ff3500720c */ /* 0x000fe40003f66270 */
[----:B------:R-:W3:Y:S01]  /*10150*/  LDL.LU R53, [R1+0xb54] ;  /* 0x000b540001357983 */ /* 0x000ee20000300800 */
[----:B------:R-:W-:Y:S01]  /*10160*/  @!P4 IMAD.MOV R40, RZ, RZ, -R40 ;  /* 0x000000ffff28c224 */ /* 0x000fe200078e0a28 */
[C---:B------:R-:W-:Y:S01]  /*10170*/  ISETP.GT.U32.AND P4, PT, R4.reuse, R44, PT ;  /* 0x0000002c0400720c */ /* 0x040fe20003f84070 */
[----:B------:R-:W-:Y:S01]  /*10180*/  @!P5 IMAD.IADD R45, R45, 0x1, -R4 ;  /* 0x000000012d2dd824 */ /* 0x000fe200078e0a04 */
[----:B------:R-:W-:-:S04]  /*10190*/  ISETP.GT.U32.AND P6, PT, R4, R41, PT ;  /* 0x000000290400720c */ /* 0x000fc80003fc4070 */
[----:B------:R-:W-:-:S07]  /*101a0*/  ISETP.GT.U32.AND P5, PT, R4, R45, PT ;  /* 0x0000002d0400720c */ /* 0x000fce0003fa4070 */
[--C-:B------:R-:W-:Y:S02]  /*101b0*/  @!P4 IMAD.IADD R44, R44, 0x1, -R4.reuse ;  /* 0x000000012c2cc824 */ /* 0x100fe400078e0a04 */
[----:B------:R-:W-:Y:S01]  /*101c0*/  @!P6 IMAD.IADD R41, R41, 0x1, -R4 ;  /* 0x000000012929e824 */ /* 0x000fe200078e0a04 */
[----:B------:R-:W-:Y:S01]  /*101d0*/  ISETP.GE.AND P6, PT, R48, RZ, PT ;  /* 0x000000ff3000720c */ /* 0x000fe20003fc6270 */
[----:B------:R-:W-:Y:S02]  /*101e0*/  @!P0 IMAD.MOV R44, RZ, RZ, -R44 ;  /* 0x000000ffff2c8224 */ /* 0x000fe400078e0a2c */
[----:B------:R-:W-:-:S04]  /*101f0*/  @!P5 IMAD.IADD R45, R45, 0x1, -R4 ;  /* 0x000000012d2dd824 */ /* 0x000fc800078e0a04 */
[----:B------:R-:W-:Y:S01]  /*10200*/  @!P3 IMAD.MOV R45, RZ, RZ, -R45 ;  /* 0x000000ffff2db224 */ /* 0x000fe200078e0a2d */
[----:B--2---:R-:W-:Y:S02]  /*10210*/  IABS R48, R55 ;  /* 0x0000003700307213 */ /* 0x004fe40000000000 */
[----:B------:R-:W-:Y:S02]  /*10220*/  ISETP.GE.AND P0, PT, R55, RZ, PT ;  /* 0x000000ff3700720c */ /* 0x000fe40003f06270 */
[----:B------:R-:W2:Y:S01]  /*10230*/  LDL.LU R55, [R1+0xb58] ;  /* 0x000b580001377983 */ /* 0x000ea20000300800 */
[----:B----4-:R-:W-:Y:S02]  /*10240*/  IABS R49, R56 ;  /* 0x0000003800317213 */ /* 0x010fe40000000000 */
[----:B------:R-:W-:Y:S02]  /*10250*/  ISETP.GE.AND P3, PT, R56, RZ, PT ;  /* 0x000000ff3800720c */ /* 0x000fe40003f66270 */
[----:B------:R-:W4:Y:S04]  /*10260*/  LDL.LU R56, [R1+0xb5c] ;  /* 0x000b5c0001387983 */ /* 0x000f280000300800 */
[----:B------:R-:W4:Y:S04]  /*10270*/  LDL.LU R13, [R1+0xb60] ;  /* 0x000b6000010d7983 */ /* 0x000f280000300800 */
[----:B------:R-:W4:Y:S04]  /*10280*/  LDL.LU R11, [R1+0xb64] ;  /* 0x000b6400010b7983 */ /* 0x000f280000300800 */
[----:B------:R-:W4:Y:S04]  /*10290*/  LDL.LU R10, [R1+0xb68] ;  /* 0x000b6800010a7983 */ /* 0x000f280000300800 */
[----:B------:R-:W4:Y:S04]  /*102a0*/  LDL.LU R57, [R1+0xb6c] ;  /* 0x000b6c0001397983 */ /* 0x000f280000300800 */
[----:B------:R-:W4:Y:S04]  /*102b0*/  LDL.LU R60, [R1+0xb70] ;  /* 0x000b7000013c7983 */ /* 0x000f280000300800 */
[----:B------:R-:W0:Y:S04]  /*102c0*/  LDL.LU R58, [R1+0xb74] ;  /* 0x000b7400013a7983 */ /* 0x000e280000300800 */
[----:B------:R-:W4:Y:S04]  /*102d0*/  LDL.LU R59, [R1+0xb78] ;  /* 0x000b7800013b7983 */ /* 0x000f280000300800 */
[----:B------:R-:W4:Y:S01]  /*102e0*/  LDL.LU R61, [R1+0xb7c] ;  /* 0x000b7c00013d7983 */ /* 0x000f220000300800 */
[----:B-----5:R-:W-:Y:S01]  /*102f0*/  IABS R47, R51 ;  /* 0x00000033002f7213 */ /* 0x020fe20000000000 */
[----:B------:R-:W-:-:S04]  /*10300*/  IMAD.HI.U32 R5, R0, R46, RZ ;  /* 0x0000002e00057227 */ /* 0x000fc800078e00ff */
[----:B------:R-:W-:-:S04]  /*10310*/  IMAD.HI.U32 R2, R0, R47, RZ ;  /* 0x0000002f00027227 */ /* 0x000fc800078e00ff */
[----:B------:R-:W-:Y:S02]  /*10320*/  IMAD.MOV R5, RZ, RZ, -R5 ;  /* 0x000000ffff057224 */ /* 0x000fe400078e0a05 */
[----:B------:R-:W-:Y:S02]  /*10330*/  IMAD.MOV R2, RZ, RZ, -R2 ;  /* 0x000000ffff027224 */ /* 0x000fe400078e0a02 */
[C---:B------:R-:W-:Y:S02]  /*10340*/  IMAD R46, R4.reuse, R5, R46 ;  /* 0x00000005042e7224 */ /* 0x040fe400078e022e */
[C---:B------:R-:W-:Y:S02]  /*10350*/  IMAD R47, R4.reuse, R2, R47 ;  /* 0x00000002042f7224 */ /* 0x040fe400078e022f */
[----:B------:R-:W-:Y:S01]  /*10360*/  @!P1 IMAD.MOV R41, RZ, RZ, -R41 ;  /* 0x000000ffff299224 */ /* 0x000fe200078e0a29 */
[C---:B------:R-:W-:Y:S01]  /*10370*/  ISETP.GT.U32.AND P1, PT, R4.reuse, R46, PT ;  /* 0x0000002e0400720c */ /* 0x040fe20003f24070 */
[----:B------:R-:W-:Y:S01]  /*10380*/  @!P6 IMAD.MOV R43, RZ, RZ, -R43 ;  /* 0x000000ffff2be224 */ /* 0x000fe200078e0a2b */
[----:B------:R-:W-:Y:S01]  /*10390*/  ISETP.GT.U32.AND P6, PT, R4, R47, PT ;  /* 0x0000002f0400720c */ /* 0x000fe20003fc4070 */
[----:B------:R-:W-:-:S04]  /*103a0*/  IMAD.HI.U32 R2, R0, R48, RZ ;  /* 0x0000003000027227 */ /* 0x000fc800078e00ff */
[----:B------:R-:W-:-:S06]  /*103b0*/  IMAD.MOV R2, RZ, RZ, -R2 ;  /* 0x000000ffff027224 */ /* 0x000fcc00078e0a02 */
[----:B------:R-:W-:Y:S02]  /*103c0*/  @!P1 IMAD.IADD R46, R46, 0x1, -R4 ;  /* 0x000000012e2e9824 */ /* 0x000fe400078e0a04 */
[C---:B------:R-:W-:Y:S02]  /*103d0*/  IMAD R48, R4.reuse, R2, R48 ;  /* 0x0000000204307224 */ /* 0x040fe400078e0230 */
[----:B------:R-:W-:Y:S01]  /*103e0*/  @!P6 IMAD.IADD R47, R47, 0x1, -R4 ;  /* 0x000000012f2fe824 */ /* 0x000fe200078e0a04 */
[----:B------:R-:W-:Y:S01]  /*103f0*/  ISETP.GT.U32.AND P1, PT, R4, R46, PT ;  /* 0x0000002e0400720c */ /* 0x000fe20003f24070 */
[----:B------:R-:W-:Y:S01]  /*10400*/  IMAD.HI.U32 R2, R0, R49, RZ ;  /* 0x0000003100027227 */ /* 0x000fe200078e00ff */
[----:B------:R-:W-:Y:S02]  /*10410*/  IABS R50, R54 ;  /* 0x0000003600327213 */ /* 0x000fe40000000000 */
[----:B------:R-:W-:Y:S01]  /*10420*/  ISETP.GT.U32.AND P6, PT, R4, R47, PT ;  /* 0x0000002f0400720c */ /* 0x000fe20003fc4070 */
[----:B------:R-:W-:Y:S01]  /*10430*/  IMAD.MOV R2, RZ, RZ, -R2 ;  /* 0x000000ffff027224 */ /* 0x000fe200078e0a02 */
[----:B------:R-:W-:-:S03]  /*10440*/  ISETP.GE.AND P4, PT, R51, RZ, PT ;  /* 0x000000ff3300720c */ /* 0x000fc60003f86270 */
[----:B------:R-:W-:Y:S02]  /*10450*/  IMAD R49, R4, R2, R49 ;  /* 0x0000000204317224 */ /* 0x000fe400078e0231 */
[----:B------:R-:W-:-:S04]  /*10460*/  IMAD.HI.U32 R2, R0, R50, RZ ;  /* 0x0000003200027227 */ /* 0x000fc800078e00ff */
[----:B------:R-:W-:Y:S01]  /*10470*/  @!P1 IMAD.IADD R46, R46, 0x1, -R4 ;  /* 0x000000012e2e9824 */ /* 0x000fe200078e0a04 */
[C---:B------:R-:W-:Y:S01]  /*10480*/  ISETP.GT.U32.AND P1, PT, R4.reuse, R49, PT ;  /* 0x000000310400720c */ /* 0x040fe20003f24070 */
[----:B------:R-:W-:Y:S02]  /*10490*/  IMAD.MOV R2, RZ, RZ, -R2 ;  /* 0x000000ffff027224 */ /* 0x000fe400078e0a02 */
[----:B------:R-:W-:Y:S02]  /*104a0*/  @!P6 IMAD.IADD R47, R47, 0x1, -R4 ;  /* 0x000000012f2fe824 */ /* 0x000fe400078e0a04 */
[----:B------:R-:W-:Y:S02]  /*104b0*/  IMAD R50, R4, R2, R50 ;  /* 0x0000000204327224 */ /* 0x000fe400078e0232 */
[----:B------:R-:W-:-:S03]  /*104c0*/  @!P4 IMAD.MOV R47, RZ, RZ, -R47 ;  /* 0x000000ffff2fc224 */ /* 0x000fc600078e0a2f */
[C---:B------:R-:W-:Y:S02]  /*104d0*/  ISETP.GT.U32.AND P4, PT, R4.reuse, R50, PT ;  /* 0x000000320400720c */ /* 0x040fe40003f84070 */
[----:B------:R-:W-:Y:S01]  /*104e0*/  ISETP.GT.U32.AND P5, PT, R4, R48, PT ;  /* 0x000000300400720c */ /* 0x000fe20003fa4070 */
[----:B------:R-:W-:Y:S01]  /*104f0*/  @!P1 IMAD.IADD R49, R49, 0x1, -R4 ;  /* 0x0000000131319824 */ /* 0x000fe200078e0a04 */
[----:B---3--:R-:W-:-:S04]  /*10500*/  IABS R51, R52 ;  /* 0x0000003400337213 */ /* 0x008fc80000000000 */
[----:B------:R-:W-:Y:S01]  /*10510*/  ISETP.GT.U32.AND P1, PT, R4, R49, PT ;  /* 0x000000310400720c */ /* 0x000fe20003f24070 */
[----:B------:R-:W-:Y:S01]  /*10520*/  IMAD.HI.U32 R2, R0, R51, RZ ;  /* 0x0000003300027227 */ /* 0x000fe200078e00ff */
[----:B------:R-:W-:Y:S02]  /*10530*/  ISETP.GE.AND P6, PT, R52, RZ, PT ;  /* 0x000000ff3400720c */ /* 0x000fe40003fc6270 */
[----:B------:R-:W-:Y:S01]  /*10540*/  IABS R52, R53 ;  /* 0x0000003500347213 */ /* 0x000fe20000000000 */
[--C-:B------:R-:W-:Y:S02]  /*10550*/  @!P4 IMAD.IADD R50, R50, 0x1, -R4.reuse ;  /* 0x000000013232c824 */ /* 0x100fe400078e0a04 */
[----:B------:R-:W-:Y:S02]  /*10560*/  @!P5 IMAD.IADD R48, R48, 0x1, -R4 ;  /* 0x000000013030d824 */ /* 0x000fe400078e0a04 */
[----:B------:R-:W-:Y:S01]  /*10570*/  IMAD.MOV R2, RZ, RZ, -R2 ;  /* 0x000000ffff027224 */ /* 0x000fe200078e0a02 */
[----:B------:R-:W-:Y:S01]  /*10580*/  ISETP.GT.U32.AND P4, PT, R4, R50, PT ;  /* 0x000000320400720c */ /* 0x000fe20003f84070 */
[----:B------:R-:W-:Y:S01]  /*10590*/  IMAD.HI.U32 R5, R0, R52, RZ ;  /* 0x0000003400057227 */ /* 0x000fe200078e00ff */
[----:B------:R-:W-:-:S03]  /*105a0*/  ISETP.GT.U32.AND P5, PT, R4, R48, PT ;  /* 0x000000300400720c */ /* 0x000fc60003fa4070 */
[C---:B------:R-:W-:Y:S02]  /*105b0*/  IMAD R51, R4.reuse, R2, R51 ;  /* 0x0000000204337224 */ /* 0x040fe400078e0233 */
[----:B------:R-:W-:Y:S02]  /*105c0*/  IMAD.MOV R2, RZ, RZ, -R5 ;  /* 0x000000ffff027224 */ /* 0x000fe400078e0a05 */
[----:B------:R-:W-:Y:S02]  /*105d0*/  @!P1 IMAD.IADD R49, R49, 0x1, -R4 ;  /* 0x0000000131319824 */ /* 0x000fe400078e0a04 */
[C---:B------:R-:W-:Y:S02]  /*105e0*/  IMAD R52, R4.reuse, R2, R52 ;  /* 0x0000000204347224 */ /* 0x040fe400078e0234 */
[----:B------:R-:W-:Y:S01]  /*105f0*/  @!P3 IMAD.MOV R49, RZ, RZ, -R49 ;  /* 0x000000ffff31b224 */ /* 0x000fe200078e0a31 */
[----:B------:R-:W-:Y:S01]  /*10600*/  ISETP.GT.U32.AND P3, PT, R4, R51, PT ;  /* 0x000000330400720c */ /* 0x000fe20003f64070 */
[--C-:B------:R-:W-:Y:S01]  /*10610*/  @!P4 IMAD.IADD R50, R50, 0x1, -R4.reuse ;  /* 0x000000013232c824 */ /* 0x100fe200078e0a04 */
[----:B------:R-:W-:Y:S01]  /*10620*/  ISETP.GT.U32.AND P4, PT, R4, R52, PT ;  /* 0x000000340400720c */ /* 0x000fe20003f84070 */
[----:B------:R-:W-:Y:S01]  /*10630*/  @!P5 IMAD.IADD R48, R48, 0x1, -R4 ;  /* 0x000000013030d824 */ /* 0x000fe200078e0a04 */
[----:B------:R-:W-:Y:S01]  /*10640*/  ISETP.GE.AND P5, PT, R53, RZ, PT ;  /* 0x000000ff3500720c */ /* 0x000fe20003fa6270 */
[----:B------:R-:W-:Y:S01]  /*10650*/  @!P2 IMAD.MOV R46, RZ, RZ, -R46 ;  /* 0x000000ffff2ea224 */ /* 0x000fe200078e0a2e */
[----:B------:R-:W-:Y:S01]  /*10660*/  ISETP.GE.AND P2, PT, R54, RZ, PT ;  /* 0x000000ff3600720c */ /* 0x000fe20003f46270 */
[----:B------:R-:W-:-:S06]  /*10670*/  @!P0 IMAD.MOV R48, RZ, RZ, -R48 ;  /* 0x000000ffff308224 */ /* 0x000fcc00078e0a30 */
[--C-:B------:R-:W-:Y:S02]  /*10680*/  @!P3 IMAD.IADD R51, R51, 0x1, -R4.reuse ;  /* 0x000000013333b824 */ /* 0x100fe400078e0a04 */
[----:B------:R-:W-:-:S03]  /*10690*/  @!P4 IMAD.IADD R52, R52, 0x1, -R4 ;  /* 0x000000013434c824 */ /* 0x000fc600078e0a04 */
[C---:B------:R-:W-:Y:S01]  /*106a0*/  ISETP.GT.U32.AND P4, PT, R4.reuse, R51, PT ;  /* 0x000000330400720c */ /* 0x040fe20003f84070 */
[----:B------:R-:W-:Y:S01]  /*106b0*/  @!P2 IMAD.MOV R50, RZ, RZ, -R50 ;  /* 0x000000ffff32a224 */ /* 0x000fe200078e0a32 */
[----:B------:R-:W-:-:S11]  /*106c0*/  ISETP.GT.U32.AND P2, PT, R4, R52, PT ;  /* 0x000000340400720c */ /* 0x000fd60003f44070 */
[--C-:B------:R-:W-:Y:S02]  /*106d0*/  @!P4 IMAD.IADD R51, R51, 0x1, -R4.reuse ;  /* 0x000000013333c824 */ /* 0x100fe400078e0a04 */
[----:B------:R-:W-:Y:S01]  /*106e0*/  @!P2 IMAD.IADD R52, R52, 0x1, -R4 ;  /* 0x000000013434a824 */ /* 0x000fe200078e0a04 */
[----:B--2---:R-:W-:-:S05]  /*106f0*/  IABS R53, R55 ;  /* 0x0000003700357213 */ /* 0x004fca0000000000 */
[----:B------:R-:W-:Y:S01]  /*10700*/  IMAD.HI.U32 R2, R0, R53, RZ ;  /* 0x0000003500027227 */ /* 0x000fe200078e00ff */
[----:B------:R-:W-:-:S03]  /*10710*/  ISETP.GE.AND P0, PT, R55, RZ, PT ;  /* 0x000000ff3700720c */ /* 0x000fc60003f06270 */
[----:B------:R-:W-:-:S04]  /*10720*/  IMAD.MOV R2, RZ, RZ, -R2 ;  /* 0x000000ffff027224 */ /* 0x000fc800078e0a02 */
[----:B------:R-:W-:-:S05]  /*10730*/  IMAD R53, R4, R2, R53 ;  /* 0x0000000204357224 */ /* 0x000fca00078e0235 */
[----:B------:R-:W-:Y:S02]  /*10740*/  ISETP.GT.U32.AND P3, PT, R4, R53, PT ;  /* 0x000000350400720c */ /* 0x000fe40003f64070 */
[----:B----4-:R-:W-:Y:S02]  /*10750*/  IABS R54, R56 ;  /* 0x0000003800367213 */ /* 0x010fe40000000000 */
[----:B------:R-:W-:-:S03]  /*10760*/  IABS R55, R13 ;  /* 0x0000000d00377213 */ /* 0x000fc60000000000 */
[----:B------:R-:W-:-:S04]  /*10770*/  IMAD.HI.U32 R5, R0, R54, RZ ;  /* 0x0000003600057227 */ /* 0x000fc800078e00ff */
[----:B------:R-:W-:Y:S02]  /*10780*/  IMAD.MOV R2, RZ, RZ, -R5 ;  /* 0x000000ffff027224 */ /* 0x000fe400078e0a05 */
[----:B------:R-:W-:Y:S01]  /*10790*/  IMAD.HI.U32 R5, R0, R55, RZ ;  /* 0x0000003700057227 */ /* 0x000fe200078e00ff */
[----:B------:R-:W-:Y:S02]  /*107a0*/  ISETP.GE.AND P1, PT, R56, RZ, PT ;  /* 0x000000ff3800720c */ /* 0x000fe40003f26270 */
[----:B------:R-:W-:Y:S01]  /*107b0*/  IABS R9, R10 ;  /* 0x0000000a00097213 */ /* 0x000fe20000000000 */
[----:B------:R-:W-:Y:S01]  /*107c0*/  IMAD R54, R4, R2, R54 ;  /* 0x0000000204367224 */ /* 0x000fe200078e0236 */
[----:B------:R-:W-:Y:S01]  /*107d0*/  IABS R56, R11 ;  /* 0x0000000b00387213 */ /* 0x000fe20000000000 */
[----:B------:R-:W-:-:S03]  /*107e0*/  IMAD.MOV R2, RZ, RZ, -R5 ;  /* 0x000000ffff027224 */ /* 0x000fc600078e0a05 */
[C---:B------:R-:W-:Y:S01]  /*107f0*/  ISETP.GT.U32.AND P4, PT, R4.reuse, R54, PT ;  /* 0x000000360400720c */ /* 0x040fe20003f84070 */
[----:B------:R-:W-:Y:S02]  /*10800*/  IMAD R55, R4, R2, R55 ;  /* 0x0000000204377224 */ /* 0x000fe400078e0237 */
[----:B------:R-:W-:-:S04]  /*10810*/  IMAD.HI.U32 R2, R0, R9, RZ ;  /* 0x0000000900027227 */ /* 0x000fc800078e00ff */
[----:B------:R-:W-:Y:S01]  /*10820*/  IMAD.HI.U32 R5, R0, R56, RZ ;  /* 0x0000003800057227 */ /* 0x000fe200078e00ff */
[----:B------:R-:W-:-:S03]  /*10830*/  IABS R8, R57 ;  /* 0x0000003900087213 */ /* 0x000fc60000000000 */
[----:B------:R-:W-:Y:S02]  /*10840*/  IMAD.MOV R2, RZ, RZ, -R2 ;  /* 0x000000ffff027224 */ /* 0x000fe400078e0a02 */
[----:B------:R-:W-:Y:S01]  /*10850*/  IMAD.MOV R5, RZ, RZ, -R5 ;  /* 0x000000ffff057224 */ /* 0x000fe200078e0a05 */
[C---:B------:R-:W-:Y:S01]  /*10860*/  ISETP.GT.U32.AND P2, PT, R4.reuse, R55, PT ;  /* 0x000000370400720c */ /* 0x040fe20003f44070 */
[C---:B------:R-:W-:Y:S02]  /*10870*/  IMAD R9, R4.reuse, R2, R9 ;  /* 0x0000000204097224 */ /* 0x040fe400078e0209 */
[----:B------:R-:W-:Y:S02]  /*10880*/  IMAD R56, R4, R5, R56 ;  /* 0x0000000504387224 */ /* 0x000fe400078e0238 */
[----:B------:R-:W-:-:S04]  /*10890*/  IMAD.HI.U32 R5, R0, R8, RZ ;  /* 0x0000000800057227 */ /* 0x000fc800078e00ff */
[----:B------:R-:W-:Y:S01]  /*108a0*/  @!P4 IMAD.IADD R54, R54, 0x1, -R4 ;  /* 0x000000013636c824 */ /* 0x000fe200078e0a04 */
[----:B------:R-:W-:Y:S01]  /*108b0*/  ISETP.GT.U32.AND P4, PT, R4, R9, PT ;  /* 0x000000090400720c */ /* 0x000fe20003f84070 */
[----:B------:R-:W-:-:S04]  /*108c0*/  IMAD.MOV R2, RZ, RZ, -R5 ;  /* 0x000000ffff027224 */ /* 0x000fc800078e0a05 */
[----:B------:R-:W-:Y:S02]  /*108d0*/  IMAD R8, R4, R2, R8 ;  /* 0x0000000204087224 */ /* 0x000fe400078e0208 */
[----:B------:R-:W-:-:S03]  /*108e0*/  @!P2 IMAD.IADD R55, R55, 0x1, -R4 ;  /* 0x000000013737a824 */ /* 0x000fc600078e0a04 */
[----:B------:R-:W-:-:S03]  /*108f0*/  ISETP.GT.U32.AND P2, PT, R4, R8, PT ;  /* 0x000000080400720c */ /* 0x000fc60003f44070 */
[--C-:B------:R-:W-:Y:S01]  /*10900*/  @!P4 IMAD.IADD R9, R9, 0x1, -R4.reuse ;  /* 0x000000010909c824 */ /* 0x100fe200078e0a04 */
[----:B------:R-:W-:Y:S01]  /*10910*/  ISETP.GT.U32.AND P4, PT, R4, R54, PT ;  /* 0x000000360400720c */ /* 0x000fe20003f84070 */
[----:B------:R-:W-:-:S08]  /*10920*/  @!P3 IMAD.IADD R53, R53, 0x1, -R4 ;  /* 0x000000013535b824 */ /* 0x000fd000078e0a04 */
[----:B------:R-:W-:Y:S01]  /*10930*/  @!P2 IMAD.IADD R8, R8, 0x1, -R4 ;  /* 0x000000010808a824 */ /* 0x000fe200078e0a04 */
[----:B------:R-:W-:-:S03]  /*10940*/  ISETP.GT.U32.AND P2, PT, R4, R55, PT ;  /* 0x000000370400720c */ /* 0x000fc60003f44070 */
[----:B------:R-:W-:Y:S01]  /*10950*/  @!P4 IMAD.IADD R54, R54, 0x1, -R4 ;  /* 0x000000013636c824 */ /* 0x000fe200078e0a04 */
[----:B------:R-:W-:Y:S02]  /*10960*/  ISETP.GE.AND P4, PT, R13, RZ, PT ;  /* 0x000000ff0d00720c */ /* 0x000fe40003f86270 */
[----:B------:R-:W-:Y:S02]  /*10970*/  ISETP.GT.U32.AND P3, PT, R4, R53, PT ;  /* 0x000000350400720c */ /* 0x000fe40003f64070 */
[----:B------:R-:W-:-:S05]  /*10980*/  IABS R7, R60 ;  /* 0x0000003c00077213 */ /* 0x000fca0000000000 */
[----:B------:R-:W-:-:S04]  /*10990*/  @!P2 IMAD.IADD R55, R55, 0x1, -R4 ;  /* 0x000000013737a824 */ /* 0x000fc800078e0a04 */
[----:B------:R-:W-:Y:S01]  /*109a0*/  @!P4 IMAD.MOV R55, RZ, RZ, -R55 ;  /* 0x000000ffff37c224 */ /* 0x000fe200078e0a37 */
[----:B------:R-:W-:Y:S02]  /*109b0*/  ISETP.GE.AND P4, PT, R60, RZ, PT ;  /* 0x000000ff3c00720c */ /* 0x000fe40003f86270 */
[----:B------:R-:W1:Y:S01]  /*109c0*/  S2R R60, SR_TID.X ;  /* 0x00000000003c7919 */ /* 0x000e620000002100 */
[----:B------:R-:W-:Y:S01]  /*109d0*/  @!P3 IMAD.IADD R53, R53, 0x1, -R4 ;  /* 0x000000013535b824 */ /* 0x000fe200078e0a04 */
[----:B------:R-:W-:Y:S01]  /*109e0*/  ISETP.GT.U32.AND P3, PT, R4, R56, PT ;  /* 0x000000380400720c */ /* 0x000fe20003f64070 */
[----:B------:R-:W-:Y:S01]  /*109f0*/  IMAD.HI.U32 R2, R0, R7, RZ ;  /* 0x0000000700027227 */ /* 0x000fe200078e00ff */
[----:B------:R-:W-:-:S03]  /*10a00*/  IABS R12, R61 ;  /* 0x0000003d000c7213 */ /* 0x000fc60000000000 */
[----:B------:R-:W-:Y:S01]  /*10a10*/  IMAD.MOV R2, RZ, RZ, -R2 ;  /* 0x000000ffff027224 */ /* 0x000fe200078e0a02 */
[----:B0-----:R-:W-:Y:S02]  /*10a20*/  IABS R6, R58 ;  /* 0x0000003a00067213 */ /* 0x001fe40000000000 */
[----:B------:R-:W-:Y:S01]  /*10a30*/  IABS R5, R59 ;  /* 0x0000003b00057213 */ /* 0x000fe20000000000 */
[----:B------:R-:W-:Y:S02]  /*10a40*/  IMAD R7, R4, R2, R7 ;  /* 0x0000000204077224 */ /* 0x000fe400078e0207 */
[----:B------:R-:W-:Y:S02]  /*10a50*/  IMAD.MOV.U32 R2, RZ, RZ, R12 ;  /* 0x000000ffff027224 */ /* 0x000fe400078e000c */
[----:B------:R-:W-:Y:S02]  /*10a60*/  @!P3 IMAD.IADD R56, R56, 0x1, -R4 ;  /* 0x000000013838b824 */ /* 0x000fe400078e0a04 */
[----:B------:R-:W-:Y:S01]  /*10a70*/  @!P5 IMAD.MOV R52, RZ, RZ, -R52 ;  /* 0x000000ffff34d224 */ /* 0x000fe200078e0a34 */
[----:B------:R-:W-:Y:S01]  /*10a80*/  ISETP.GT.U32.AND P5, PT, R4, R8, PT ;  /* 0x000000080400720c */ /* 0x000fe20003fa4070 */
[----:B------:R-:W-:Y:S01]  /*10a90*/  IMAD.HI.U32 R14, R0, R6, RZ ;  /* 0x00000006000e7227 */ /* 0x000fe200078e00ff */
[----:B------:R-:W-:-:S03]  /*10aa0*/  ISETP.GT.U32.AND P3, PT, R4, R7, PT ;  /* 0x000000070400720c */ /* 0x000fc60003f64070 */
[----:B------:R-:W-:-:S04]  /*10ab0*/  IMAD.HI.U32 R12, R0, R5, RZ ;  /* 0x00000005000c7227 */ /* 0x000fc800078e00ff */
[----:B------:R-:W-:-:S04]  /*10ac0*/  IMAD.HI.U32 R0, R0, R2, RZ ;  /* 0x0000000200007227 */ /* 0x000fc800078e00ff */
[----:B------:R-:W-:Y:S01]  /*10ad0*/  @!P6 IMAD.MOV R51, RZ, RZ, -R51 ;  /* 0x000000ffff33e224 */ /* 0x000fe200078e0a33 */
[C---:B------:R-:W-:Y:S01]  /*10ae0*/  ISETP.GT.U32.AND P6, PT, R4.reuse, R56, PT ;  /* 0x000000380400720c */ /* 0x040fe20003fc4070 */
[----:B------:R-:W-:Y:S02]  /*10af0*/  IMAD.MOV R0, RZ, RZ, -R0 ;  /* 0x000000ffff007224 */ /* 0x000fe400078e0a00 */
[----:B------:R-:W-:Y:S02]  /*10b00*/  IMAD.MOV R12, RZ, RZ, -R12 ;  /* 0x000000ffff0c7224 */ /* 0x000fe400078e0a0c */
[----:B------:R-:W-:Y:S02]  /*10b10*/  IMAD R2, R4, R0, R2 ;  /* 0x0000000004027224 */ /* 0x000fe400078e0202 */
[----:B-1----:R-:W-:Y:S02]  /*10b20*/  IMAD.SHL.U32 R0, R60, 0x40, RZ ;  /* 0x000000403c007824 */ /* 0x002fe400078e00ff */
[--C-:B------:R-:W-:Y:S01]  /*10b30*/  @!P5 IMAD.IADD R8, R8, 0x1, -R4.reuse ;  /* 0x000000010808d824 */ /* 0x100fe200078e0a04 */
[----:B------:R-:W-:Y:S01]  /*10b40*/  ISETP.GE.AND P5, PT, R10, RZ, PT ;  /* 0x000000ff0a00720c */ /* 0x000fe20003fa6270 */
[----:B------:R-:W-:Y:S01]  /*10b50*/  IMAD R5, R4, R12, R5 ;  /* 0x0000000c04057224 */ /* 0x000fe200078e0205 */
[C---:B------:R-:W-:Y:S01]  /*10b60*/  LOP3.LUT R12, R60.reuse, 0x3, RZ, 0xc0, !PT ;  /* 0x000000033c0c7812 */ /* 0x040fe200078ec0ff */
[----:B------:R-:W-:Y:S01]  /*10b70*/  IMAD.SHL.U32 R10, R60, 0x8, RZ ;  /* 0x000000083c0a7824 */ /* 0x000fe200078e00ff */
[----:B------:R-:W-:Y:S01]  /*10b80*/  LOP3.LUT R0, R0, 0x1c0, RZ, 0xc0, !PT ;  /* 0x000001c000007812 */ /* 0x000fe200078ec0ff */
[--C-:B------:R-:W-:Y:S01]  /*10b90*/  @!P3 IMAD.IADD R7, R7, 0x1, -R4.reuse ;  /* 0x000000010707b824 */ /* 0x100fe200078e0a04 */
[----:B------:R-:W-:Y:S01]  /*10ba0*/  ISETP.GT.U32.AND P3, PT, R4, R9, PT ;  /* 0x000000090400720c */ /* 0x000fe20003f64070 */
[----:B------:R-:W-:Y:S01]  /*10bb0*/  @!P6 IMAD.IADD R56, R56, 0x1, -R4 ;  /* 0x000000013838e824 */ /* 0x000fe200078e0a04 */
[----:B------:R-:W-:Y:S01]  /*10bc0*/  ISETP.GE.AND P6, PT, R11, RZ, PT ;  /* 0x000000ff0b00720c */ /* 0x000fe20003fc6270 */
[----:B------:R-:W-:Y:S01]  /*10bd0*/  IMAD.MOV R14, RZ, RZ, -R14 ;  /* 0x000000ffff0e7224 */ /* 0x000fe200078e0a0e */
[----:B------:R-:W-:-:S02]  /*10be0*/  SHF.R.U32.HI R11, RZ, 0x2, R60 ;  /* 0x00000002ff0b7819 */ /* 0x000fc4000001163c */
[----:B------:R-:W-:Y:S01]  /*10bf0*/  LOP3.LUT R10, R0, 0x30, R10, 0xf8, !PT ;  /* 0x00000030000a7812 */ /* 0x000fe200078ef80a */
[----:B------:R-:W-:Y:S01]  /*10c00*/  IMAD R0, R12, 0x110, RZ ;  /* 0x000001100c007824 */ /* 0x000fe200078e02ff */
[----:B------:R-:W-:Y:S01]  /*10c10*/  SGXT.U32 R12, R11, 0x3 ;  /* 0x000000030b0c781a */ /* 0x000fe20000000000 */
[----:B------:R-:W-:-:S03]  /*10c20*/  IMAD R6, R4, R14, R6 ;  /* 0x0000000e04067224 */ /* 0x000fc600078e0206 */
[----:B------:R-:W-:Y:S02]  /*10c30*/  LOP3.LUT R0, R0, R12, RZ, 0xfc, !PT ;  /* 0x0000000c00007212 */ /* 0x000fe400078efcff */
[C---:B------:R-:W-:Y:S01]  /*10c40*/  ISETP.GT.U32.AND P2, PT, R4.reuse, R6, PT ;  /* 0x000000060400720c */ /* 0x040fe20003f44070 */
[--C-:B------:R-:W-:Y:S01]  /*10c50*/  @!P3 IMAD.IADD R9, R9, 0x1, -R4.reuse ;  /* 0x000000010909b824 */ /* 0x100fe200078e0a04 */
[----:B------:R-:W-:Y:S01]  /*10c60*/  ISETP.GT.U32.AND P3, PT, R4, R5, PT ;  /* 0x000000050400720c */ /* 0x000fe20003f64070 */
[----:B------:R0:W-:Y:S04]  /*10c70*/  STL [R1+0x2548], R0 ;  /* 0x0025480001007387 */ /* 0x0001e80000100800 */
[----:B------:R-:W2:Y:S04]  /*10c80*/  LDL.LU R21, [R1+0x2dc] ;  /* 0x0002dc0001157983 */ /* 0x000ea80000300800 */
[----:B------:R-:W3:Y:S04]  /*10c90*/  LDL.LU R20, [R1+0x2e0] ;  /* 0x0002e00001147983 */ /* 0x000ee80000300800 */
[----:B------:R-:W4:Y:S01]  /*10ca0*/  LDL.LU R19, [R1+0x2e4] ;  /* 0x0002e40001137983 */ /* 0x000f220000300800 */
[----:B------:R-:W-:-:S03]  /*10cb0*/  @!P2 IMAD.IADD R6, R6, 0x1, -R4 ;  /* 0x000000010606a824 */ /* 0x000fc600078e0a04 */
[----:B------:R-:W5:Y:S04]  /*10cc0*/  LDL.LU R18, [R1+0x2ec] ;  /* 0x0002ec0001127983 */ /* 0x000f680000300800 */
[----:B------:R-:W5:Y:S01]  /*10cd0*/  LDL.LU R17, [R1+0x2f0] ;  /* 0x0002f00001117983 */ /* 0x000f620000300800 */
[----:B------:R-:W-:Y:S01]  /*10ce0*/  @!P3 IMAD.IADD R5, R5, 0x1, -R4 ;  /* 0x000000010505b824 */ /* 0x000fe200078e0a04 */
[----:B------:R-:W-:Y:S02]  /*10cf0*/  ISETP.GT.U32.AND P2, PT, R4, R6, PT ;  /* 0x000000060400720c */ /* 0x000fe40003f44070 */
[----:B------:R-:W5:Y:S01]  /*10d00*/  LDL.LU R16, [R1+0x2f8] ;  /* 0x0002f80001107983 */ /* 0x000f620000300800 */
[----:B------:R-:W-:-:S03]  /*10d10*/  IMAD.SHL.U32 R11, R60, 0x2, RZ ;  /* 0x000000023c0b7824 */ /* 0x000fc600078e00ff */
[----:B------:R-:W5:Y:S01]  /*10d20*/  LDL.LU R15, [R1+0x2fc] ;  /* 0x0002fc00010f7983 */ /* 0x000f620000300800 */
[----:B------:R-:W-:-:S03]  /*10d30*/  @!P6 IMAD.MOV R56, RZ, RZ, -R56 ;  /* 0x000000ffff38e224 */ /* 0x000fc600078e0a38 */
[----:B------:R-:W5:Y:S01]  /*10d40*/  LDL.LU R14, [R1+0x304] ;  /* 0x00030400010e7983 */ /* 0x000f620000300800 */
[----:B------:R-:W-:-:S03]  /*10d50*/  ISETP.GT.U32.AND P6, PT, R4, R5, PT ;  /* 0x000000050400720c */ /* 0x000fc60003fc4070 */
[----:B------:R-:W5:Y:S01]  /*10d60*/  LDL.LU R13, [R1+0x308] ;  /* 0x00030800010d7983 */ /* 0x000f620000300800 */
[----:B0-----:R-:W-:-:S03]  /*10d70*/  LOP3.LUT R0, R10, 0x30, R11, 0x78, !PT ;  /* 0x000000300a007812 */ /* 0x001fc600078e780b */
[----:B------:R-:W5:Y:S01]  /*10d80*/  LDL.LU R12, [R1+0x30c] ;  /* 0x00030c00010c7983 */ /* 0x000f620000300800 */
[----:B------:R-:W-:-:S03]  /*10d90*/  @!P1 IMAD.MOV R54, RZ, RZ, -R54 ;  /* 0x000000ffff369224 */ /* 0x000fc600078e0a36 */
[----:B------:R-:W5:Y:S01]  /*10da0*/  LDL.LU R11, [R1+0x314] ;  /* 0x00031400010b7983 */ /* 0x000f620000300800 */
[----:B------:R-:W-:-:S03]  /*10db0*/  ISETP.GE.AND P1, PT, R57, RZ, PT ;  /* 0x000000ff3900720c */ /* 0x000fc60003f26270 */
[----:B------:R-:W5:Y:S01]  /*10dc0*/  LDL.LU R10, [R1+0x318] ;  /* 0x00031800010a7983 */ /* 0x000f620000300800 */
[----:B------:R-:W-:Y:S01]  /*10dd0*/  ISETP.GE.AND P3, PT, R58, RZ, PT ;  /* 0x000000ff3a00720c */ /* 0x000fe20003f66270 */
[----:B------:R-:W-:Y:S02]  /*10de0*/  @!P2 IMAD.IADD R6, R6, 0x1, -R4 ;  /* 0x000000010606a824 */ /* 0x000fe400078e0a04 */
[----:B------:R-:W5:Y:S01]  /*10df0*/  LDL.LU R57, [R1+0x31c] ;  /* 0x00031c0001397983 */ /* 0x000f620000300800 */
[----:B------:R-:W-:-:S03]  /*10e00*/  ISETP.GE.AND P2, PT, R59, RZ, PT ;  /* 0x000000ff3b00720c */ /* 0x000fc60003f46270 */
[----:B------:R-:W5:Y:S01]  /*10e10*/  LDL.LU R58, [R1+0x320] ;  /* 0x00032000013a7983 */ /* 0x000f620000300800 */
[----:B------:R-:W-:-:S03]  /*10e20*/  @!P6 IMAD.IADD R5, R5, 0x1, -R4 ;  /* 0x000000010505e824 */ /* 0x000fc600078e0a04 */
[----:B------:R-:W5:Y:S01]  /*10e30*/  LDL.LU R59, [R1+0x310] ;  /* 0x00031000013b7983 */ /* 0x000f620000300800 */
[----:B------:R-:W-:-:S03]  /*10e40*/  ISETP.GE.AND P6, PT, R61, RZ, PT ;  /* 0x000000ff3d00720c */ /* 0x000fc60003fc6270 */
[----:B------:R-:W5:Y:S04]  /*10e50*/  LDL.LU R60, [R1+0x300] ;  /* 0x00030000013c7983 */ /* 0x000f680000300800 */
[----:B------:R-:W5:Y:S01]  /*10e60*/  LDL.LU R61, [R1+0x2f4] ;  /* 0x0002f400013d7983 */ /* 0x000f620000300800 */
[----:B------:R-:W-:Y:S01]  /*10e70*/  @!P0 IMAD.MOV R53, RZ, RZ, -R53 ;  /* 0x000000ffff358224 */ /* 0x000fe200078e0a35 */
[----:B------:R-:W-:-:S13]  /*10e80*/  ISETP.GT.U32.AND P0, PT, R4, R7, PT ;  /* 0x000000070400720c */ /* 0x000fda0003f04070 */
[----:B------:R-:W-:Y:S01]  /*10e90*/  @!P0 IMAD.IADD R7, R7, 0x1, -R4 ;  /* 0x0000000107078824 */ /* 0x000fe200078e0a04 */
[----:B------:R-:W-:-:S13]  /*10ea0*/  ISETP.GT.U32.AND P0, PT, R4, R2, PT ;  /* 0x000000020400720c */ /* 0x000fda0003f04070 */
[----:B------:R-:W-:-:S05]  /*10eb0*/  @!P0 IMAD.IADD R2, R2, 0x1, -R4 ;  /* 0x0000000102028824 */ /* 0x000fca00078e0a04 */
[----:B------:R-:W-:-:S13]  /*10ec0*/  ISETP.GT.U32.AND P0, PT, R4, R2, PT ;  /* 0x000000020400720c */ /* 0x000fda0003f04070 */
[----:B------:R-:W-:Y:S01]  /*10ed0*/  @!P0 IMAD.IADD R2, R2, 0x1, -R4 ;  /* 0x0000000102028824 */ /* 0x000fe200078e0a04 */
[----:B------:R-:W-:Y:S02]  /*10ee0*/  ISETP.NE.AND P0, PT, R3, RZ, PT ;  /* 0x000000ff0300720c */ /* 0x000fe40003f05270 */
[----:B------:R-:W-:-:S04]  /*10ef0*/  LOP3.LUT R3, RZ, R3, RZ, 0x33, !PT ;  /* 0x00000003ff037212 */ /* 0x000fc800078e33ff */
[C---:B--2---:R-:W-:Y:S02]  /*10f00*/  SEL R4, R3.reuse, R21, !P0 ;  /* 0x0000001503047207 */ /* 0x044fe40004000000 */
[----:B---3--:R-:W-:-:S03]  /*10f10*/  SEL R0, R3, R20, !P0 ;  /* 0x0000001403007207 */ /* 0x008fc60004000000 */
[----:B------:R5:W-:Y:S01]  /*10f20*/  STL [R1+0x2dc], R4 ;  /* 0x0002dc0401007387 */ /* 0x000be20000100800 */
[----:B----4-:R-:W-:-:S03]  /*10f30*/  SEL R19, R3, R19, !P0 ;  /* 0x0000001303137207 */ /* 0x010fc60004000000 */
[----:B------:R0:W-:Y:S01]  /*10f40*/  STL [R1+0x2e0], R0 ;  /* 0x0002e00001007387 */ /* 0x0001e20000100800 */
[----:B-----5:R-:W-:-:S03]  /*10f50*/  SEL R4, R3, R18, !P0 ;  /* 0x0000001203047207 */ /* 0x020fc60004000000 */
[----:B------:R-:W-:Y:S01]  /*10f60*/  STL [R1+0x2e4], R19 ;  /* 0x0002e41301007387 */ /* 0x000fe20000100800 */
[----:B0-----:R-:W-:-:S03]  /*10f70*/  SEL R0, R3, R17, !P0 ;  /* 0x0000001103007207 */ /* 0x001fc60004000000 */
[----:B------:R0:W-:Y:S01]  /*10f80*/  STL [R1+0x2ec], R4 ;  /* 0x0002ec0401007387 */ /* 0x0001e20000100800 */
[----:B------:R-:W-:-:S03]  /*10f90*/  SEL R16, R3, R16, !P0 ;  /* 0x0000001003107207 */ /* 0x000fc60004000000 */
[----:B------:R1:W-:Y:S01]  /*10fa0*/  STL [R1+0x2f0], R0 ;  /* 0x0002f00001007387 */ /* 0x0003e20000100800 */
[----:B0-----:R-:W-:-:S03]  /*10fb0*/  SEL R4, R3, R15, !P0 ;  /* 0x0000000f03047207 */ /* 0x001fc60004000000 */
[----:B------:R-:W-:Y:S01]  /*10fc0*/  STL [R1+0x2f8], R16 ;  /* 0x0002f81001007387 */ /* 0x000fe20000100800 */
[----:B-1----:R-:W-:-:S03]  /*10fd0*/  SEL R0, R3, R14, !P0 ;  /* 0x0000000e03007207 */ /* 0x002fc60004000000 */
[----:B------:R0:W-:Y:S01]  /*10fe0*/  STL [R1+0x2fc], R4 ;  /* 0x0002fc0401007387 */ /* 0x0001e20000100800 */
[----:B------:R-:W-:-:S03]  /*10ff0*/  SEL R13, R3, R13, !P0 ;  /* 0x0000000d030d7207 */ /* 0x000fc60004000000 */
[----:B------:R1:W-:Y:S01]  /*11000*/  STL [R1+0x304], R0 ;  /* 0x0003040001007387 */ /* 0x0003e20000100800 */
[----:B0-----:R-:W-:-:S03]  /*11010*/  SEL R4, R3, R12, !P0 ;  /* 0x0000000c03047207 */ /* 0x001fc60004000000 */
[----:B------:R-:W-:Y:S01]  /*11020*/  STL [R1+0x308], R13 ;  /* 0x0003080d01007387 */ /* 0x000fe20000100800 */
[C---:B------:R-:W-:Y:S02]  /*11030*/  SEL R10, R3.reuse, R10, !P0 ;  /* 0x0000000a030a7207 */ /* 0x040fe40004000000 */
[C---:B-1----:R-:W-:Y:S01]  /*11040*/  SEL R0, R3.reuse, R11, !P0 ;  /* 0x0000000b03007207 */ /* 0x042fe20004000000 */
[----:B------:R0:W-:Y:S04]  /*11050*/  STL [R1+0x30c], R4 ;  /* 0x00030c0401007387 */ /* 0x0001e80000100800 */
[----:B------:R1:W-:Y:S01]  /*11060*/  STL [R1+0x314], R0 ;  /* 0x0003140001007387 */ /* 0x0003e20000100800 */
[----:B0-----:R-:W-:-:S03]  /*11070*/  SEL R4, R3, R57, !P0 ;  /* 0x0000003903047207 */ /* 0x001fc60004000000 */
[----:B------:R0:W-:Y:S01]  /*11080*/  STL [R1+0x318], R10 ;  /* 0x0003180a01007387 */ /* 0x0001e20000100800 */
[----:B-1----:R-:W-:-:S03]  /*11090*/  SEL R0, R3, R58, !P0 ;  /* 0x0000003a03007207 */ /* 0x002fc60004000000 */
[----:B------:R1:W-:Y:S01]  /*110a0*/  STL [R1+0x31c], R4 ;  /* 0x00031c0401007387 */ /* 0x0003e20000100800 */
[----:B0-----:R-:W-:-:S03]  /*110b0*/  SEL R10, R3, R59, !P0 ;  /* 0x0000003b030a7207 */ /* 0x001fc60004000000 */
[----:B------:R0:W-:Y:S01]  /*110c0*/  STL [R1+0x320], R0 ;  /* 0x0003200001007387 */ /* 0x0001e20000100800 */
[----:B-1----:R-:W-:-:S03]  /*110d0*/  SEL R4, R3, R60, !P0 ;  /* 0x0000003c03047207 */ /* 0x002fc60004000000 */
[----:B------:R1:W-:Y:S04]  /*110e0*/  STL [R1+0x328], R10 ;  /* 0x0003280a01007387 */ /* 0x0003e80000100800 */
[----:B------:R-:W2:Y:S01]  /*110f0*/  LDL.LU R33, [R1+0x2e8] ;  /* 0x0002e80001217983 */ /* 0x000ea20000300800 */
[----:B0-----:R-:W-:-:S03]  /*11100*/  SEL R0, R3, R61, !P0 ;  /* 0x0000003d03007207 */ /* 0x001fc60004000000 */
[----:B------:R0:W-:Y:S04]  /*11110*/  STL [R1+0x32c], R4 ;  /* 0x00032c0401007387 */ /* 0x0001e80000100800 */
[----:B------:R-:W3:Y:S04]  /*11120*/  LDL.LU R32, [R1+0x2d8] ;  /* 0x0002d80001207983 */ /* 0x000ee80000300800 */
[----:B------:R4:W-:Y:S04]  /*11130*/  STL [R1+0x334], R0 ;  /* 0x0003340001007387 */ /* 0x0009e80000100800 */
[----:B------:R-:W5:Y:S04]  /*11140*/  LDL.LU R31, [R1+0x2d4] ;  /* 0x0002d400011f7983 */ /* 0x000f680000300800 */
        /* <DEDUP_REMOVED lines=20> */
[----:B-1----:R-:W5:Y:S04]  /*11290*/  LDL.LU R10, [R1+0x1c] ;  /* 0x00001c00010a7983 */ /* 0x002f680000300800 */
[----:B------:R-:W5:Y:S04]  /*112a0*/  LDL.LU R57, [R1+0x18] ;  /* 0x0000180001397983 */ /* 0x000f680000300800 */
[----:B------:R-:W5:Y:S04]  /*112b0*/  LDL.LU R58, [R1+0x14] ;  /* 0x00001400013a7983 */ /* 0x000f680000300800 */
[----:B------:R-:W5:Y:S04]  /*112c0*/  LDL.LU R59, [R1+0x10] ;  /* 0x00001000013b7983 */ /* 0x000f680000300800 */
[----:B------:R-:W5:Y:S04]  /*112d0*/  LDL.LU R60, [R1+0xc] ;  /* 0x00000c00013c7983 */ /* 0x000f680000300800 */
[----:B------:R-:W5:Y:S04]  /*112e0*/  LDL.LU R61, [R1+0x8] ;  /* 0x00000800013d7983 */ /* 0x000f680000300800 */
[----:B0-----:R-:W5:Y:S04]  /*112f0*/  LDL.LU R4, [R1+0x4] ;  /* 0x0000040001047983 */ /* 0x001f680000300800 */
[----:B----4-:R-:W4:Y:S01]  /*11300*/  LDL.LU R0, [R1] ;  /* 0x0000000001007983 */ /* 0x010f220000300800 */
[----:B--2---:R-:W-:-:S05]  /*11310*/  SEL R33, R3, R33, !P0 ;  /* 0x0000002103217207 */ /* 0x004fca0004000000 */
[----:B------:R0:W-:Y:S01]  /*11320*/  STL [R1+0x338], R33 ;  /* 0x0003382101007387 */ /* 0x0001e20000100800 */
[----:B---3--:R-:W-:-:S03]  /*11330*/  SEL R32, R3, R32, !P0 ;  /* 0x0000002003207207 */ /* 0x008fc60004000000 */
[----:B0-----:R-:W2:Y:S01]  /*11340*/  LDL.LU R33, [R1+0x26ac] ;  /* 0x0026ac0001217983 */ /* 0x001ea20000300800 */
[----:B-----5:R-:W-:-:S03]  /*11350*/  SEL R31, R3, R31, !P0 ;  /* 0x0000001f031f7207 */ /* 0x020fc60004000000 */
[----:B------:R0:W-:Y:S01]  /*11360*/  STL [R1+0x340], R32 ;  /* 0x0003402001007387 */ /* 0x0001e20000100800 */
[C---:B------:R-:W-:Y:S02]  /*11370*/  SEL R30, R3.reuse, R30, !P0 ;  /* 0x0000001e031e7207 */ /* 0x040fe40004000000 */
[C---:B------:R-:W-:Y:S01]  /*11380*/  SEL R29, R3.reuse, R29, !P0 ;  /* 0x0000001d031d7207 */ /* 0x040fe20004000000 */
[----:B0-----:R-:W3:Y:S01]  /*11390*/  LDL.LU R32, [R1+0x26a8] ;  /* 0x0026a80001207983 */ /* 0x001ee20000300800 */
[----:B------:R-:W-:-:S03]  /*113a0*/  SEL R28, R3, R28, !P0 ;  /* 0x0000001c031c7207 */ /* 0x000fc60004000000 */
[----:B------:R0:W-:Y:S01]  /*113b0*/  STL [R1+0x344], R31 ;  /* 0x0003441f01007387 */ /* 0x0001e20000100800 */
[C---:B------:R-:W-:Y:S02]  /*113c0*/  SEL R27, R3.reuse, R27, !P0 ;  /* 0x0000001b031b7207 */ /* 0x040fe40004000000 */
[C---:B------:R-:W-:Y:S01]  /*113d0*/  SEL R26, R3.reuse, R26, !P0 ;  /* 0x0000001a031a7207 */ /* 0x040fe20004000000 */
[----:B0-----:R-:W5:Y:S04]  /*113e0*/  LDL.LU R31, [R1+0x26a4] ;  /* 0x0026a400011f7983 */ /* 0x001f680000300800 */
[----:B------:R0:W-:Y:S01]  /*113f0*/  STL [R1+0x348], R30 ;  /* 0x0003481e01007387 */ /* 0x0001e20000100800 */
[C---:B------:R-:W-:Y:S02]  /*11400*/  SEL R25, R3.reuse, R25, !P0 ;  /* 0x0000001903197207 */ /* 0x040fe40004000000 */
[C---:B------:R-:W-:Y:S01]  /*11410*/  SEL R24, R3.reuse, R24, !P0 ;  /* 0x0000001803187207 */ /* 0x040fe20004000000 */
[----:B0-----:R-:W2:Y:S04]  /*11420*/  LDL.LU R30, [R1+0x26a0] ;  /* 0x0026a000011e7983 */ /* 0x001ea80000300800 */
[----:B------:R0:W-:Y:S01]  /*11430*/  STL [R1+0x34c], R29 ;  /* 0x00034c1d01007387 */ /* 0x0001e20000100800 */
[----:B------:R-:W-:-:S03]  /*11440*/  SEL R23, R3, R23, !P0 ;  /* 0x0000001703177207 */ /* 0x000fc60004000000 */
        /* <DEDUP_REMOVED lines=55> */
[----:B------:R0:W-:Y:S04]  /*117c0*/  STL [R1+0x3c0], R10 ;  /* 0x0003c00a01007387 */ /* 0x0001e80000100800 */
[----:B0-----:R-:W2:Y:S04]  /*117d0*/  LDL.LU R10, [R1+0x2650] ;  /* 0x00265000010a7983 */ /* 0x001ea80000300800 */
[----:B------:R0:W-:Y:S04]  /*117e0*/  STL [R1+0x3bc], R57 ;  /* 0x0003bc3901007387 */ /* 0x0001e80000100800 */
[----:B0-----:R-:W2:Y:S04]  /*117f0*/  LDL.LU R57, [R1+0x264c] ;  /* 0x00264c0001397983 */ /* 0x001ea80000300800 */
[----:B------:R0:W-:Y:S04]  /*11800*/  STL [R1+0x3b8], R58 ;  /* 0x0003b83a01007387 */ /* 0x0001e80000100800 */
[----:B0-----:R-:W3:Y:S04]  /*11810*/  LDL.LU R58, [R1+0x2648] ;  /* 0x00264800013a7983 */ /* 0x001ee80000300800 */
[----:B------:R0:W-:Y:S04]  /*11820*/  STL [R1+0x3b4], R59 ;  /* 0x0003b43b01007387 */ /* 0x0001e80000100800 */
[----:B0-----:R-:W3:Y:S04]  /*11830*/  LDL.LU R59, [R1+0x2644] ;  /* 0x00264400013b7983 */ /* 0x001ee80000300800 */
[----:B------:R0:W-:Y:S04]  /*11840*/  STL [R1+0x3b0], R60 ;  /* 0x0003b03c01007387 */ /* 0x0001e80000100800 */
[----:B0-----:R-:W5:Y:S04]  /*11850*/  LDL.LU R60, [R1+0x2640] ;  /* 0x00264000013c7983 */ /* 0x001f680000300800 */
[----:B------:R0:W-:Y:S04]  /*11860*/  STL [R1+0x3ac], R61 ;  /* 0x0003ac3d01007387 */ /* 0x0001e80000100800 */
[----:B0-----:R-:W5:Y:S01]  /*11870*/  LDL.LU R61, [R1+0x263c] ;  /* 0x00263c00013d7983 */ /* 0x001f620000300800 */
[----:B------:R-:W-:-:S02]  /*11880*/  SEL R4, R3, R4, !P0 ;  /* 0x0000000403047207 */ /* 0x000fc40004000000 */
[----:B----4-:R-:W-:-:S03]  /*11890*/  SEL R0, R3, R0, !P0 ;  /* 0x0000000003007207 */ /* 0x010fc60004000000 */
[----:B------:R-:W-:Y:S04]  /*118a0*/  STL [R1+0x3a8], R4 ;  /* 0x0003a80401007387 */ /* 0x000fe80000100800 */
[----:B------:R3:W-:Y:S01]  /*118b0*/  STL [R1+0x3a4], R0 ;  /* 0x0003a40001007387 */ /* 0x0007e20000100800 */
[C---:B--2---:R-:W-:Y:S02]  /*118c0*/  SEL R57, R3.reuse, R57, !P0 ;  /* 0x0000003903397207 */ /* 0x044fe40004000000 */
[C---:B---3--:R-:W-:Y:S02]  /*118d0*/  SEL R0, R3.reuse, R59, !P0 ;  /* 0x0000003b03007207 */ /* 0x048fe40004000000 */
[C---:B-----5:R-:W-:Y:S02]  /*118e0*/  SEL R60, R3.reuse, R60, !P0 ;  /* 0x0000003c033c7207 */ /* 0x060fe40004000000 */
[----:B------:R-:W-:-:S05]  /*118f0*/  SEL R4, R3, R61, !P0 ;  /* 0x0000003d03047207 */ /* 0x000fca0004000000 */
[----:B------:R0:W-:Y:S04]  /*11900*/  STL [R1+0x3a0], R4 ;  /* 0x0003a00401007387 */ /* 0x0001e80000100800 */
[----:B------:R-:W-:Y:S01]  /*11910*/  STL [R1+0x39c], R60 ;  /* 0x00039c3c01007387 */ /* 0x000fe20000100800 */
[----:B0-----:R-:W-:-:S03]  /*11920*/  SEL R4, R3, R58, !P0 ;  /* 0x0000003a03047207 */ /* 0x001fc60004000000 */
[----:B------:R0:W-:Y:S04]  /*11930*/  STL [R1+0x398], R0 ;  /* 0x0003980001007387 */ /* 0x0001e80000100800 */
[----:B------:R1:W-:Y:S01]  /*11940*/  STL [R1+0x394], R4 ;  /* 0x0003940401007387 */ /* 0x0003e20000100800 */
[C---:B0-----:R-:W-:Y:S02]  /*11950*/  SEL R0, R3.reuse, R10, !P0 ;  /* 0x0000000a03007207 */ /* 0x041fe40004000000 */
[C---:B------:R-:W-:Y:S02]  /*11960*/  SEL R10, R3.reuse, R12, !P0 ;  /* 0x0000000c030a7207 */ /* 0x040fe40004000000 */
[C---:B-1----:R-:W-:Y:S01]  /*11970*/  SEL R4, R3.reuse, R11, !P0 ;  /* 0x0000000b03047207 */ /* 0x042fe20004000000 */
[----:B------:R-:W-:Y:S04]  /*11980*/  STL [R1+0x390], R57 ;  /* 0x0003903901007387 */ /* 0x000fe80000100800 */
[----:B------:R0:W-:Y:S04]  /*11990*/  STL [R1+0x38c], R0 ;  /* 0x00038c0001007387 */ /* 0x0001e80000100800 */
[----:B------:R1:W-:Y:S04]  /*119a0*/  STL [R1+0x37c], R4 ;  /* 0x00037c0401007387 */ /* 0x0003e80000100800 */
[----:B------:R2:W-:Y:S01]  /*119b0*/  STL [R1+0x36c], R10 ;  /* 0x00036c0a01007387 */ /* 0x0005e20000100800 */
[----:B0-----:R-:W-:-:S02]  /*119c0*/  SEL R0, R3, R13, !P0 ;  /* 0x0000000d03007207 */ /* 0x001fc40004000000 */
[----:B-1----:R-:W-:-:S03]  /*119d0*/  SEL R4, R3, R14, !P0 ;  /* 0x0000000e03047207 */ /* 0x002fc60004000000 */
[----:B------:R0:W-:Y:S01]  /*119e0*/  STL [R1+0x364], R0 ;  /* 0x0003640001007387 */ /* 0x0001e20000100800 */
[----:B--2---:R-:W-:-:S03]  /*119f0*/  SEL R10, R3, R15, !P0 ;  /* 0x0000000f030a7207 */ /* 0x004fc60004000000 */
[----:B------:R1:W-:Y:S04]  /*11a00*/  STL [R1+0x350], R4 ;  /* 0x0003500401007387 */ /* 0x0003e80000100800 */
[----:B------:R2:W-:Y:S01]  /*11a10*/  STL [R1+0x33c], R10 ;  /* 0x00033c0a01007387 */ /* 0x0005e20000100800 */
[C---:B0-----:R-:W-:Y:S02]  /*11a20*/  SEL R0, R3.reuse, R16, !P0 ;  /* 0x0000001003007207 */ /* 0x041fe40004000000 */
[----:B-1----:R-:W-:-:S03]  /*11a30*/  SEL R4, R3, R17, !P0 ;  /* 0x0000001103047207 */ /* 0x002fc60004000000 */
[----:B------:R0:W-:Y:S01]  /*11a40*/  STL [R1+0x330], R0 ;  /* 0x0003300001007387 */ /* 0x0001e20000100800 */
[----:B--2---:R-:W-:-:S03]  /*11a50*/  SEL R10, R3, R18, !P0 ;  /* 0x00000012030a7207 */ /* 0x004fc60004000000 */
[----:B------:R1:W-:Y:S04]  /*11a60*/  STL [R1+0x324], R4 ;  /* 0x0003240401007387 */ /* 0x0003e80000100800 */
[----:B------:R2:W-:Y:S01]  /*11a70*/  STL [R1+0x310], R10 ;  /* 0x0003100a01007387 */ /* 0x0005e20000100800 */
[----:B0-----:R-:W-:-:S03]  /*11a80*/  SEL R0, R3, R19, !P0 ;  /* 0x0000001303007207 */ /* 0x001fc60004000000 */
[----:B------:R-:W3:Y:S01]  /*11a90*/  LDL.LU R11, [R1+0x1fc] ;  /* 0x0001fc00010b7983 */ /* 0x000ee20000300800 */
[----:B-1----:R-:W-:-:S03]  /*11aa0*/  SEL R4, R3, R20, !P0 ;  /* 0x0000001403047207 */ /* 0x002fc60004000000 */
[----:B------:R0:W-:Y:S04]  /*11ab0*/  STL [R1+0x300], R0 ;  /* 0x0003000001007387 */ /* 0x0001e80000100800 */
[----:B------:R1:W-:Y:S04]  /*11ac0*/  STL [R1+0x2f4], R4 ;  /* 0x0002f40401007387 */ /* 0x0003e80000100800 */
[----:B--2---:R-:W2:Y:S01]  /*11ad0*/  LDL.LU R10, [R1+0x294] ;  /* 0x00029400010a7983 */ /* 0x004ea20000300800 */
[C---:B0-----:R-:W-:Y:S02]  /*11ae0*/  SEL R0, R3.reuse, R21, !P0 ;  /* 0x0000001503007207 */ /* 0x041fe40004000000 */
[----:B-1----:R-:W-:-:S03]  /*11af0*/  SEL R4, R3, R22, !P0 ;  /* 0x0000001603047207 */ /* 0x002fc60004000000 */
[----:B------:R-:W-:Y:S04]  /*11b00*/  STL [R1+0x2e8], R0 ;  /* 0x0002e80001007387 */ /* 0x000fe80000100800 */
[----:B------:R-:W4:Y:S04]  /*11b10*/  LDL.LU R61, [R1+0x270] ;  /* 0x00027000013d7983 */ /* 0x000f280000300800 */
[----:B------:R0:W-:Y:S04]  /*11b20*/  STL [R1+0x2d8], R4 ;  /* 0x0002d80401007387 */ /* 0x0001e80000100800 */
[----:B0-----:R-:W5:Y:S01]  /*11b30*/  LDL.LU R4, [R1+0x274] ;  /* 0x0002740001047983 */ /* 0x001f620000300800 */
[----:B------:R-:W-:-:S02]  /*11b40*/  SEL R0, R3, R23, !P0 ;  /* 0x0000001703007207 */ /* 0x000fc40004000000 */
[C---:B------:R-:W-:Y:S02]  /*11b50*/  SEL R13, R3.reuse, R24, !P0 ;  /* 0x00000018030d7207 */ /* 0x040fe40004000000 */
[C---:B------:R-:W-:Y:S01]  /*11b60*/  SEL R12, R3.reuse, R25, !P0 ;  /* 0x00000019030c7207 */ /* 0x040fe20004000000 */
[----:B------:R0:W-:Y:S01]  /*11b70*/  STL [R1+0x2d4], R0 ;  /* 0x0002d40001007387 */ /* 0x0001e20000100800 */
[----:B------:R-:W-:-:S03]  /*11b80*/  SEL R15, R3, R26, !P0 ;  /* 0x0000001a030f7207 */ /* 0x000fc60004000000 */
[----:B0-----:R-:W5:Y:S04]  /*11b90*/  LDL.LU R0, [R1+0x28c] ;  /* 0x00028c0001007983 */ /* 0x001f680000300800 */
[----:B------:R0:W-:Y:S04]  /*11ba0*/  STL [R1+0x2cc], R13 ;  /* 0x0002cc0d01007387 */ /* 0x0001e80000100800 */
[----:B0-----:R-:W5:Y:S04]  /*11bb0*/  LDL.LU R13, [R1+0x290] ;  /* 0x00029000010d7983 */ /* 0x001f680000300800 */
[----:B------:R0:W-:Y:S04]  /*11bc0*/  STL [R1+0x2c8], R12 ;  /* 0x0002c80c01007387 */ /* 0x0001e80000100800 */
[----:B------:R-:W5:Y:S04]  /*11bd0*/  LDL.LU R14, [R1+0x278] ;  /* 0x00027800010e7983 */ /* 0x000f680000300800 */
[----:B------:R-:W-:Y:S01]  /*11be0*/  STL [R1+0x2c4], R15 ;  /* 0x0002c40f01007387 */ /* 0x000fe20000100800 */
[----:B0-----:R-:W-:-:S03]  /*11bf0*/  SEL R12, R3, R27, !P0 ;  /* 0x0000001b030c7207 */ /* 0x001fc60004000000 */
[----:B------:R-:W5:Y:S04]  /*11c00*/  LDL.LU R21, [R1+0x288] ;  /* 0x0002880001157983 */ /* 0x000f680000300800 */
[----:B------:R-:W5:Y:S04]  /*11c10*/  LDL.LU R20, [R1+0x27c] ;  /* 0x00027c0001147983 */ /* 0x000f680000300800 */
[----:B------:R0:W-:Y:S04]  /*11c20*/  STL [R1+0x2c0], R12 ;  /* 0x0002c00c01007387 */ /* 0x0001e80000100800 */
[----:B------:R-:W5:Y:S04]  /*11c30*/  LDL.LU R19, [R1+0x284] ;  /* 0x0002840001137983 */ /* 0x000f680000300800 */
[----:B------:R-:W5:Y:S04]  /*11c40*/  LDL.LU R18, [R1+0x280] ;  /* 0x0002800001127983 */ /* 0x000f680000300800 */
[----:B------:R-:W5:Y:S04]  /*11c50*/  LDL.LU R17, [R1+0x268] ;  /* 0x0002680001117983 */ /* 0x000f680000300800 */
[----:B------:R-:W5:Y:S04]  /*11c60*/  LDL.LU R16, [R1+0x26c] ;  /* 0x00026c0001107983 */ /* 0x000f680000300800 */
[----:B------:R-:W5:Y:S01]  /*11c70*/  LDL.LU R60, [R1+0x264] ;  /* 0x00026400013c7983 */ /* 0x000f620000300800 */
[----:B0-----:R-:W-:-:S03]  /*11c80*/  SEL R12, R3, R28, !P0 ;  /* 0x0000001c030c7207 */ /* 0x001fc60004000000 */
[----:B------:R-:W5:Y:S04]  /*11c90*/  LDL.LU R15, [R1+0x260] ;  /* 0x00026000010f7983 */ /* 0x000f680000300800 */
[----:B------:R-:W5:Y:S04]  /*11ca0*/  LDL.LU R59, [R1+0x25c] ;  /* 0x00025c00013b7983 */ /* 0x000f680000300800 */
[----:B------:R0:W-:Y:S01]  /*11cb0*/  STL [R1+0x2bc], R12 ;  /* 0x0002bc0c01007387 */ /* 0x0001e20000100800 */
[----:B------:R-:W-:-:S03]  /*11cc0*/  SEL R22, R3, R30, !P0 ;  /* 0x0000001e03167207 */ /* 0x000fc60004000000 */
[----:B------:R-:W5:Y:S01]  /*11cd0*/  LDL.LU R58, [R1+0x258] ;  /* 0x00025800013a7983 */ /* 0x000f620000300800 */
[----:B0-----:R-:W-:-:S05]  /*11ce0*/  SEL R12, R3, R29, !P0 ;  /* 0x0000001d030c7207 */ /* 0x001fca0004000000 */
[----:B------:R0:W-:Y:S04]  /*11cf0*/  STL [R1+0x2b8], R12 ;  /* 0x0002b80c01007387 */ /* 0x0001e80000100800 */
[----:B------:R-:W5:Y:S01]  /*11d00*/  LDL.LU R57, [R1+0x254] ;  /* 0x0002540001397983 */ /* 0x000f620000300800 */
[----:B0-----:R-:W-:-:S03]  /*11d10*/  SEL R12, R3, R31, !P0 ;  /* 0x0000001f030c7207 */ /* 0x001fc60004000000 */
[----:B------:R0:W-:Y:S04]  /*11d20*/  STL [R1+0x2b4], R22 ;  /* 0x0002b41601007387 */ /* 0x0001e80000100800 */
[----:B------:R1:W-:Y:S01]  /*11d30*/  STL [R1+0x2b0], R12 ;  /* 0x0002b00c01007387 */ /* 0x0003e20000100800 */
[----:B0-----:R-:W-:-:S03]  /*11d40*/  SEL R22, R3, R32, !P0 ;  /* 0x0000002003167207 */ /* 0x001fc60004000000 */
[----:B-1----:R-:W5:Y:S04]  /*11d50*/  LDL.LU R12, [R1+0x250] ;  /* 0x00025000010c7983 */ /* 0x002f680000300800 */
[----:B------:R2:W-:Y:S01]  /*11d60*/  STL [R1+0x2ac], R22 ;  /* 0x0002ac1601007387 */ /* 0x0005e20000100800 */
[----:B---3--:R-:W-:-:S03]  /*11d70*/  SEL R23, R3, R11, !P0 ;  /* 0x0000000b03177207 */ /* 0x008fc60004000000 */
[----:B------:R-:W3:Y:S04]  /*11d80*/  LDL.LU R11, [R1+0x24c] ;  /* 0x00024c00010b7983 */ /* 0x000ee80000300800 */
[----:B------:R4:W-:Y:S01]  /*11d90*/  STL [R1+0x2a8], R23 ;  /* 0x0002a81701007387 */ /* 0x0009e20000100800 */
[----:B--2---:R-:W-:-:S03]  /*11da0*/  SEL R22, R3, R10, !P0 ;  /* 0x0000000a03167207 */ /* 0x004fc60004000000 */
[----:B------:R-:W2:Y:S04]  /*11db0*/  LDL.LU R10, [R1+0x248] ;  /* 0x00024800010a7983 */ /* 0x000ea80000300800 */
[----:B------:R5:W-:Y:S01]  /*11dc0*/  STL [R1+0x2a4], R22 ;  /* 0x0002a41601007387 */ /* 0x000be20000100800 */
[----:B----4-:R-:W-:-:S03]  /*11dd0*/  SEL R23, R3, R61, !P0 ;  /* 0x0000003d03177207 */ /* 0x010fc60004000000 */
[----:B------:R-:W4:Y:S04]  /*11de0*/  LDL.LU R61, [R1+0x244] ;  /* 0x00024400013d7983 */ /* 0x000f280000300800 */
[----:B------:R0:W-:Y:S01]  /*11df0*/  STL [R1+0x2a0], R23 ;  /* 0x0002a01701007387 */ /* 0x0001e20000100800 */
[----:B-----5:R-:W-:-:S03]  /*11e00*/  SEL R22, R3, R4, !P0 ;  /* 0x0000000403167207 */ /* 0x020fc60004000000 */
[----:B------:R-:W5:Y:S04]  /*11e10*/  LDL.LU R4, [R1+0x240] ;  /* 0x0002400001047983 */ /* 0x000f680000300800 */
[----:B------:R1:W-:Y:S01]  /*11e20*/  STL [R1+0x29c], R22 ;  /* 0x00029c1601007387 */ /* 0x0003e20000100800 */
[----:B0-----:R-:W-:-:S03]  /*11e30*/  SEL R23, R3, R0, !P0 ;  /* 0x0000000003177207 */ /* 0x001fc60004000000 */
[----:B------:R-:W5:Y:S04]  /*11e40*/  LDL.LU R0, [R1+0x23c] ;  /* 0x00023c0001007983 */ /* 0x000f680000300800 */
[----:B------:R0:W-:Y:S01]  /*11e50*/  STL [R1+0x298], R23 ;  /* 0x0002981701007387 */ /* 0x0001e20000100800 */
[----:B-1----:R-:W-:-:S03]  /*11e60*/  SEL R22, R3, R13, !P0 ;  /* 0x0000000d03167207 */ /* 0x002fc60004000000 */
[----:B------:R-:W5:Y:S04]  /*11e70*/  LDL.LU R13, [R1+0x234] ;  /* 0x00023400010d7983 */ /* 0x000f680000300800 */
[----:B------:R1:W-:Y:S01]  /*11e80*/  STL [R1+0x294], R22 ;  /* 0x0002941601007387 */ /* 0x0003e20000100800 */
[----:B0-----:R-:W-:-:S03]  /*11e90*/  SEL R23, R3, R14, !P0 ;  /* 0x0000000e03177207 */ /* 0x001fc60004000000 */
[----:B------:R-:W5:Y:S01]  /*11ea0*/  LDL.LU R14, [R1+0x238] ;  /* 0x00023800010e7983 */ /* 0x000f620000300800 */
[----:B-1----:R-:W-:-:S03]  /*11eb0*/  SEL R22, R3, R21, !P0 ;  /* 0x0000001503167207 */ /* 0x002fc60004000000 */
[----:B------:R-:W-:Y:S01]  /*11ec0*/  STL [R1+0x290], R23 ;  /* 0x0002901701007387 */ /* 0x000fe20000100800 */
[----:B------:R-:W-:-:S03]  /*11ed0*/  SEL R21, R3, R20, !P0 ;  /* 0x0000001403157207 */ /* 0x000fc60004000000 */
        /* <DEDUP_REMOVED lines=10> */
[----:B------:R-:W5:Y:S01]  /*11f80*/  LDL.LU R60, [R1+0x230] ;  /* 0x00023000013c7983 */ /* 0x000f620000300800 */
[----:B------:R-:W-:-:S03]  /*11f90*/  SEL R15, R3, R15, !P0 ;  /* 0x0000000f030f7207 */ /* 0x000fc60004000000 */
[----:B------:R-:W-:Y:S04]  /*11fa0*/  STL [R1+0x278], R17 ;  /* 0x0002781101007387 */ /* 0x000fe80000100800 */
[----:B------:R0:W-:Y:S02]  /*11fb0*/  STL [R1+0x274], R16 ;  /* 0x0002741001007387 */ /* 0x0001e40000100800 */
[C---:B0-----:R-:W-:Y:S02]  /*11fc0*/  SEL R16, R3.reuse, R59, !P0 ;  /* 0x0000003b03107207 */ /* 0x041fe40004000000 */
[----:B------:R-:W5:Y:S04]  /*11fd0*/  LDL.LU R59, [R1+0x22c] ;  /* 0x00022c00013b7983 */ /* 0x000f680000300800 */
[----:B------:R0:W-:Y:S04]  /*11fe0*/  STL [R1+0x270], R15 ;  /* 0x0002700f01007387 */ /* 0x0001e80000100800 */
[----:B------:R1:W-:Y:S04]  /*11ff0*/  STL [R1+0x26c], R16 ;  /* 0x00026c1001007387 */ /* 0x0003e80000100800 */
[----:B------:R-:W5:Y:S01]  /*12000*/  LDL.LU R22, [R1+0x228] ;  /* 0x0002280001167983 */ /* 0x000f620000300800 */
[----:B0-----:R-:W-:-:S03]  /*12010*/  SEL R15, R3, R58, !P0 ;  /* 0x0000003a030f7207 */ /* 0x001fc60004000000 */
[----:B------:R-:W5:Y:S01]  /*12020*/  LDL.LU R58, [R1+0x224] ;  /* 0x00022400013a7983 */ /* 0x000f620000300800 */
[----:B-1----:R-:W-:-:S03]  /*12030*/  SEL R16, R3, R57, !P0 ;  /* 0x0000003903107207 */ /* 0x002fc60004000000 */
[----:B------:R0:W-:Y:S04]  /*12040*/  STL [R1+0x268], R15 ;  /* 0x0002680f01007387 */ /* 0x0001e80000100800 */
[----:B------:R-:W5:Y:S04]  /*12050*/  LDL.LU R57, [R1+0x220] ;  /* 0x0002200001397983 */ /* 0x000f680000300800 */
[----:B------:R3:W-:Y:S01]  /*12060*/  STL [R1+0x264], R16 ;  /* 0x0002641001007387 */ /* 0x0007e20000100800 */
[----:B0-----:R-:W-:-:S03]  /*12070*/  SEL R15, R3, R12, !P0 ;  /* 0x0000000c030f7207 */ /* 0x001fc60004000000 */
[----:B------:R-:W5:Y:S04]  /*12080*/  LDL.LU R12, [R1+0x21c] ;  /* 0x00021c00010c7983 */ /* 0x000f680000300800 */
        /* <DEDUP_REMOVED lines=18> */
[----:B------:R-:W-:Y:S01]  /*121b0*/  STL [R1+0x248], R15 ;  /* 0x0002480f01007387 */ /* 0x000fe20000100800 */
[----:B------:R-:W-:-:S03]  /*121c0*/  SEL R14, R3, R14, !P0 ;  /* 0x0000000e030e7207 */ /* 0x000fc60004000000 */
[----:B------:R-:W5:Y:S04]  /*121d0*/  LDL.LU R21, [R1+0x204] ;  /* 0x0002040001157983 */ /* 0x000f680000300800 */
[----:B------:R-:W5:Y:S04]  /*121e0*/  LDL.LU R20, [R1+0x150] ;  /* 0x0001500001147983 */ /* 0x000f680000300800 */
[----:B------:R1:W-:Y:S04]  /*121f0*/  STL [R1+0x244], R14 ;  /* 0x0002440e01007387 */ /* 0x0003e80000100800 */
[----:B------:R-:W5:Y:S04]  /*12200*/  LDL.LU R19, [R1+0x1f8] ;  /* 0x0001f80001137983 */ /* 0x000f680000300800 */
[----:B------:R-:W5:Y:S04]  /*12210*/  LDL.LU R18, [R1+0x1d4] ;  /* 0x0001d40001127983 */ /* 0x000f680000300800 */
[----:B------:R-:W5:Y:S04]  /*12220*/  LDL.LU R17, [R1+0x1d8] ;  /* 0x0001d80001117983 */ /* 0x000f680000300800 */
[----:B0-----:R-:W5:Y:S04]  /*12230*/  LDL.LU R16, [R1+0x1f0] ;  /* 0x0001f00001107983 */ /* 0x001f680000300800 */
[----:B-1----:R-:W5:Y:S04]  /*12240*/  LDL.LU R14, [R1+0x1f4] ;  /* 0x0001f400010e7983 */ /* 0x002f680000300800 */
[----:B------:R-:W5:Y:S01]  /*12250*/  LDL.LU R15, [R1+0x1dc] ;  /* 0x0001dc00010f7983 */ /* 0x000f620000300800 */
[----:B------:R-:W-:-:S03]  /*12260*/  SEL R23, R3, R60, !P0 ;  /* 0x0000003c03177207 */ /* 0x000fc60004000000 */
[----:B------:R-:W5:Y:S04]  /*12270*/  LDL.LU R60, [R1+0x1ec] ;  /* 0x0001ec00013c7983 */ /* 0x000f680000300800 */
[----:B------:R0:W-:Y:S02]  /*12280*/  STL [R1+0x240], R23 ;  /* 0x0002401701007387 */ /* 0x0001e40000100800 */
[C---:B0-----:R-:W-:Y:S02]  /*12290*/  SEL R23, R3.reuse, R59, !P0 ;  /* 0x0000003b03177207 */ /* 0x041fe40004000000 */
[----:B------:R-:W5:Y:S04]  /*122a0*/  LDL.LU R59, [R1+0x1e0] ;  /* 0x0001e000013b7983 */ /* 0x000f680000300800 */
[----:B------:R0:W-:Y:S01]  /*122b0*/  STL [R1+0x23c], R23 ;  /* 0x00023c1701007387 */ /* 0x0001e20000100800 */
[----:B------:R-:W-:-:S02]  /*122c0*/  SEL R22, R3, R22, !P0 ;  /* 0x0000001603167207 */ /* 0x000fc40004000000 */
[C---:B0-----:R-:W-:Y:S02]  /*122d0*/  SEL R23, R3.reuse, R58, !P0 ;  /* 0x0000003a03177207 */ /* 0x041fe40004000000 */
[----:B------:R-:W5:Y:S04]  /*122e0*/  LDL.LU R58, [R1+0x1e8] ;  /* 0x0001e800013a7983 */ /* 0x000f680000300800 */
[----:B------:R0:W-:Y:S04]  /*122f0*/  STL [R1+0x238], R22 ;  /* 0x0002381601007387 */ /* 0x0001e80000100800 */
[----:B------:R1:W-:Y:S01]  /*12300*/  STL [R1+0x234], R23 ;  /* 0x0002341701007387 */ /* 0x0003e20000100800 */
[----:B0-----:R-:W-:-:S03]  /*12310*/  SEL R22, R3, R57, !P0 ;  /* 0x0000003903167207 */ /* 0x001fc60004000000 */
[----:B------:R-:W5:Y:S01]  /*12320*/  LDL.LU R57, [R1+0x1e4] ;  /* 0x0001e40001397983 */ /* 0x000f620000300800 */
[----:B-1----:R-:W-:-:S03]  /*12330*/  SEL R23, R3, R12, !P0 ;  /* 0x0000000c03177207 */ /* 0x002fc60004000000 */
[----:B------:R3:W-:Y:S04]  /*12340*/  STL [R1+0x230], R22 ;  /* 0x0002301601007387 */ /* 0x0007e80000100800 */
        /* <DEDUP_REMOVED lines=18> */
[----:B------:R-:W5:Y:S01]  /*12470*/  LDL.LU R13, [R1+0x1b8] ;  /* 0x0001b800010d7983 */ /* 0x000f620000300800 */
[----:B0-----:R-:W-:-:S03]  /*12480*/  SEL R22, R3, R21, !P0 ;  /* 0x0000001503167207 */ /* 0x001fc60004000000 */
        /* <DEDUP_REMOVED lines=22> */
[----:B------:R-:W5:Y:S04]  /*125f0*/  LDL.LU R59, [R1+0x1a8] ;  /* 0x0001a800013b7983 */ /* 0x000f680000300800 */
[----:B------:R0:W-:Y:S01]  /*12600*/  STL [R1+0x1ec], R15 ;  /* 0x0001ec0f01007387 */ /* 0x0001e20000100800 */
[----:B-1----:R-:W-:-:S03]  /*12610*/  SEL R16, R3, R58, !P0 ;  /* 0x0000003a03107207 */ /* 0x002fc60004000000 */
        /* <DEDUP_REMOVED lines=22> */
[----:B------:R-:W-:Y:S04]  /*12780*/  STL [R1+0x1cc], R15 ;  /* 0x0001cc0f01007387 */ /* 0x000fe80000100800 */
[----:B------:R-:W5:Y:S01]  /*12790*/  LDL.LU R21, [R1+0x17c] ;  /* 0x00017c0001157983 */ /* 0x000f620000300800 */
[----:B------:R-:W-:-:S03]  /*127a0*/  SEL R13, R3, R13, !P0 ;  /* 0x0000000d030d7207 */ /* 0x000fc60004000000 */
[----:B------:R-:W5:Y:S04]  /*127b0*/  LDL.LU R20, [R1+0x178] ;  /* 0x0001780001147983 */ /* 0x000f680000300800 */
[----:B------:R0:W-:Y:S04]  /*127c0*/  STL [R1+0x1c8], R13 ;  /* 0x0001c80d01007387 */ /* 0x0001e80000100800 */
[----:B------:R-:W5:Y:S04]  /*127d0*/  LDL.LU R19, [R1+0x174] ;  /* 0x0001740001137983 */ /* 0x000f680000300800 */
[----:B------:R-:W5:Y:S04]  /*127e0*/  LDL.LU R18, [R1+0x170] ;  /* 0x0001700001127983 */ /* 0x000f680000300800 */
[----:B------:R-:W5:Y:S04]  /*127f0*/  LDL.LU R17, [R1+0x168] ;  /* 0x0001680001117983 */ /* 0x000f680000300800 */
[----:B-1----:R-:W5:Y:S04]  /*12800*/  LDL.LU R16, [R1+0x164] ;  /* 0x0001640001107983 */ /* 0x002f680000300800 */
[----:B0-----:R-:W5:Y:S04]  /*12810*/  LDL.LU R13, [R1+0x15c] ;  /* 0x00015c00010d7983 */ /* 0x001f680000300800 */
        /* <DEDUP_REMOVED lines=48> */
[----:B------:R-:W5:Y:S04]  /*12b20*/  LDL.LU R13, [R1+0x11c] ;  /* 0x00011c00010d7983 */ /* 0x000f680000300800 */
[----:B------:R0:W-:Y:S04]  /*12b30*/  STL [R1+0x178], R17 ;  /* 0x0001781101007387 */ /* 0x0001e80000100800 */
[----:B------:R1:W-:Y:S01]  /*12b40*/  STL [R1+0x174], R16 ;  /* 0x0001741001007387 */ /* 0x0003e20000100800 */
[C---:B0-----:R-:W-:Y:S02]  /*12b50*/  SEL R17, R3.reuse, R15, !P0 ;  /* 0x0000000f03117207 */ /* 0x041fe40004000000 */
[----:B-1----:R-:W-:-:S03]  /*12b60*/  SEL R16, R3, R14, !P0 ;  /* 0x0000000e03107207 */ /* 0x002fc60004000000 */
[----:B------:R-:W-:Y:S01]  /*12b70*/  STL [R1+0x170], R17 ;  /* 0x0001701101007387 */ /* 0x000fe20000100800 */
[----:B------:R-:W-:-:S03]  /*12b80*/  SEL R15, R3, R33, !P0 ;  /* 0x00000021030f7207 */ /* 0x000fc60004000000 */
[----:B------:R-:W-:Y:S04]  /*12b90*/  STL [R1+0x168], R16 ;  /* 0x0001681001007387 */ /* 0x000fe80000100800 */
[----:B------:R-:W5:Y:S01]  /*12ba0*/  LDL.LU R23, [R1+0x120] ;  /* 0x0001200001177983 */ /* 0x000f620000300800 */
[----:B------:R-:W-:-:S03]  /*12bb0*/  SEL R14, R3, R60, !P0 ;  /* 0x0000003c030e7207 */ /* 0x000fc60004000000 */
[----:B------:R0:W-:Y:S04]  /*12bc0*/  STL [R1+0x164], R15 ;  /* 0x0001640f01007387 */ /* 0x0001e80000100800 */
        /* <DEDUP_REMOVED lines=22> */
[----:B------:R-:W-:Y:S01]  /*12d30*/  STL [R1+0x138], R15 ;  /* 0x0001380f01007387 */ /* 0x000fe20000100800 */
[----:B-----5:R-:W-:-:S03]  /*12d40*/  SEL R14, R3, R4, !P0 ;  /* 0x00000004030e7207 */ /* 0x020fc60004000000 */
[----:B------:R-:W5:Y:S04]  /*12d50*/  LDL.LU R4, [R1+0xe4] ;  /* 0x0000e40001047983 */ /* 0x000f680000300800 */
[----:B------:R-:W-:Y:S04]  /*12d60*/  STL [R1+0x134], R14 ;  /* 0x0001340e01007387 */ /* 0x000fe80000100800 */
[----:B------:R-:W5:Y:S04]  /*12d70*/  LDL.LU R22, [R1+0xc8] ;  /* 0x0000c80001167983 */ /* 0x000f680000300800 */
[----:B------:R-:W5:Y:S01]  /*12d80*/  LDL.LU R21, [R1+0xd0] ;  /* 0x0000d00001157983 */ /* 0x000f620000300800 */
[----:B------:R-:W-:-:S05]  /*12d90*/  SEL R0, R3, R0, !P0 ;  /* 0x0000000003007207 */ /* 0x000fca0004000000 */
[----:B------:R0:W-:Y:S04]  /*12da0*/  STL [R1+0x130], R0 ;  /* 0x0001300001007387 */ /* 0x0001e80000100800 */
[----:B------:R-:W5:Y:S04]  /*12db0*/  LDL.LU R20, [R1+0xd4] ;  /* 0x0000d40001147983 */ /* 0x000f680000300800 */
[----:B------:R-:W5:Y:S04]  /*12dc0*/  LDL.LU R19, [R1+0xdc] ;  /* 0x0000dc0001137983 */ /* 0x000f680000300800 */
[----:B------:R-:W5:Y:S04]  /*12dd0*/  LDL.LU R18, [R1+0xd8] ;  /* 0x0000d80001127983 */ /* 0x000f680000300800 */
[----:B------:R-:W5:Y:S04]  /*12de0*/  LDL.LU R17, [R1+0xcc] ;  /* 0x0000cc0001117983 */ /* 0x000f680000300800 */
[----:B0-----:R-:W5:Y:S04]  /*12df0*/  LDL.LU R0, [R1+0xc4] ;  /* 0x0000c40001007983 */ /* 0x001f680000300800 */
[----:B------:R-:W5:Y:S04]  /*12e00*/  LDL.LU R16, [R1+0xbc] ;  /* 0x0000bc0001107983 */ /* 0x000f680000300800 */
[----:B------:R-:W5:Y:S01]  /*12e10*/  LDL.LU R15, [R1+0xc0] ;  /* 0x0000c000010f7983 */ /* 0x000f620000300800 */
[----:B------:R-:W-:-:S05]  /*12e20*/  SEL R13, R3, R13, !P0 ;  /* 0x0000000d030d7207 */ /* 0x000fca0004000000 */
[----:B------:R0:W-:Y:S04]  /*12e30*/  STL [R1+0x12c], R13 ;  /* 0x00012c0d01007387 */ /* 0x0001e80000100800 */
[----:B------:R-:W5:Y:S04]  /*12e40*/  LDL.LU R14, [R1+0x88] ;  /* 0x00008800010e7983 */ /* 0x000f680000300800 */
[----:B0-----:R-:W5:Y:S01]  /*12e50*/  LDL.LU R13, [R1+0x8c] ;  /* 0x00008c00010d7983 */ /* 0x001f620000300800 */
[C---:B------:R-:W-:Y:S02]  /*12e60*/  SEL R23, R3.reuse, R23, !P0 ;  /* 0x0000001703177207 */ /* 0x040fe40004000000 */
[----:B------:R-:W-:-:S02]  /*12e70*/  SEL R24, R3, R60, !P0 ;  /* 0x0000003c03187207 */ /* 0x000fc40004000000 */
        /* <DEDUP_REMOVED lines=25> */
[----:B------:R-:W5:Y:S01]  /*13010*/  LDL.LU R4, [R1+0x84] ;  /* 0x0000840001047983 */ /* 0x000f620000300800 */
[----:B0-----:R-:W-:-:S03]  /*13020*/  SEL R23, R3, R22, !P0 ;  /* 0x0000001603177207 */ /* 0x001fc60004000000 */
[----:B------:R-:W-:Y:S01]  /*13030*/  STL [R1+0xf4], R24 ;  /* 0x0000f41801007387 */ /* 0x000fe20000100800 */
[----:B------:R-:W-:-:S03]  /*13040*/  SEL R22, R3, R21, !P0 ;  /* 0x0000001503167207 */ /* 0x000fc60004000000 */
[----:B------:R0:W-:Y:S04]  /*13050*/  STL [R1+0xf0], R23 ;  /* 0x0000f01701007387 */ /* 0x0001e80000100800 */
[----:B------:R1:W-:Y:S01]  /*13060*/  STL [R1+0xec], R22 ;  /* 0x0000ec1601007387 */ /* 0x0003e20000100800 */
[C---:B------:R-:W-:Y:S02]  /*13070*/  SEL R21, R3.reuse, R20, !P0 ;  /* 0x0000001403157207 */ /* 0x040fe40004000000 */
        /* <DEDUP_REMOVED lines=9> */
[----:B------:R-:W-:Y:S01]  /*13110*/  STL [R1+0xd4], R18 ;  /* 0x0000d41201007387 */ /* 0x000fe20000100800 */
[----:B------:R-:W-:-:S03]  /*13120*/  SEL R15, R3, R15, !P0 ;  /* 0x0000000f030f7207 */ /* 0x000fc60004000000 */
[----:B------:R-:W-:Y:S04]  /*13130*/  STL [R1+0xd0], R17 ;  /* 0x0000d01101007387 */ /* 0x000fe80000100800 */
[----:B------:R-:W-:Y:S04]  /*13140*/  STL [R1+0xcc], R16 ;  /* 0x0000cc1001007387 */ /* 0x000fe80000100800 */
[----:B------:R-:W-:Y:S01]  /*13150*/  STL [R1+0xc8], R15 ;  /* 0x0000c80f01007387 */ /* 0x000fe20000100800 */
[----:B------:R-:W-:-:S03]  /*13160*/  SEL R14, R3, R14, !P0 ;  /* 0x0000000e030e7207 */ /* 0x000fc60004000000 */
[----:B0-----:R-:W5:Y:S04]  /*13170*/  LDL.LU R23, [R1+0x70] ;  /* 0x0000700001177983 */ /* 0x001f680000300800 */
[----:B------:R0:W-:Y:S01]  /*13180*/  STL [R1+0xc4], R14 ;  /* 0x0000c40e01007387 */ /* 0x0001e20000100800 */
[----:B------:R-:W-:-:S03]  /*13190*/  SEL R13, R3, R13, !P0 ;  /* 0x0000000d030d7207 */ /* 0x000fc60004000000 */
[----:B-1----:R-:W5:Y:S04]  /*131a0*/  LDL.LU R22, [R1+0x74] ;  /* 0x0000740001167983 */ /* 0x002f680000300800 */
        /* <DEDUP_REMOVED lines=10> */
[----:B------:R-:W-:Y:S04]  /*13250*/  STL [R1+0xb0], R14 ;  /* 0x0000b00e01007387 */ /* 0x000fe80000100800 */
[----:B------:R-:W5:Y:S01]  /*13260*/  LDL.LU R57, [R1+0x184] ;  /* 0x0001840001397983 */ /* 0x000f620000300800 */
[----:B------:R-:W-:-:S03]  /*13270*/  SEL R12, R3, R12, !P0 ;  /* 0x0000000c030c7207 */ /* 0x000fc60004000000 */
[----:B------:R0:W-:Y:S04]  /*13280*/  STL [R1+0xac], R13 ;  /* 0x0000ac0d01007387 */ /* 0x0001e80000100800 */
[----:B0-----:R-:W5:Y:S04]  /*13290*/  LDL.LU R13, [R1+0x18c] ;  /* 0x00018c00010d7983 */ /* 0x001f680000300800 */
[----:B------:R0:W-:Y:S04]  /*132a0*/  STL [R1+0xa8], R12 ;  /* 0x0000a80c01007387 */ /* 0x0001e80000100800 */
[----:B0-----:R-:W5:Y:S01]  /*132b0*/  LDL.LU R12, [R1+0xb8] ;  /* 0x0000b800010c7983 */ /* 0x001f620000300800 */
[----:B---3--:R-:W-:-:S05]  /*132c0*/  SEL R11, R3, R11, !P0 ;  /* 0x0000000b030b7207 */ /* 0x008fca0004000000 */
[----:B------:R0:W-:Y:S01]  /*132d0*/  STL [R1+0xa4], R11 ;  /* 0x0000a40b01007387 */ /* 0x0001e20000100800 */
[----:B--2---:R-:W-:-:S03]  /*132e0*/  SEL R10, R3, R10, !P0 ;  /* 0x0000000a030a7207 */ /* 0x004fc60004000000 */
[----:B0-----:R-:W2:Y:S04]  /*132f0*/  LDL.LU R11, [R1+0x140] ;  /* 0x00014000010b7983 */ /* 0x001ea80000300800 */
[----:B------:R0:W-:Y:S01]  /*13300*/  STL [R1+0x94], R10 ;  /* 0x0000940a01007387 */ /* 0x0001e20000100800 */
[----:B----4-:R-:W-:-:S03]  /*13310*/  SEL R14, R3, R61, !P0 ;  /* 0x0000003d030e7207 */ /* 0x010fc60004000000 */
[----:B0-----:R-:W3:Y:S04]  /*13320*/  LDL.LU R10, [R1+0x160] ;  /* 0x00016000010a7983 */ /* 0x001ee80000300800 */
[----:B------:R-:W-:Y:S01]  /*13330*/  STL [R1+0x90], R14 ;  /* 0x0000900e01007387 */ /* 0x000fe20000100800 */
[----:B-----5:R-:W-:-:S03]  /*13340*/  SEL R4, R3, R4, !P0 ;  /* 0x0000000403047207 */ /* 0x020fc60004000000 */
[----:B------:R-:W4:Y:S04]  /*13350*/  LDL.LU R21, [R1+0x148] ;  /* 0x0001480001157983 */ /* 0x000f280000300800 */
[----:B------:R-:W5:Y:S04]  /*13360*/  LDL.LU R20, [R1+0xe0] ;  /* 0x0000e00001147983 */ /* 0x000f680000300800 */
        /* <DEDUP_REMOVED lines=14> */
[C---:B------:R-:W-:Y:S01]  /*13450*/  SEL R24, R3.reuse, R22, !P0 ;  /* 0x0000001603187207 */ /* 0x040fe20004000000 */
[----:B------:R-:W-:Y:S04]  /*13460*/  STL [R1+0x84], R25 ;  /* 0x0000841901007387 */ /* 0x000fe80000100800 */
[----:B------:R-:W-:Y:S01]  /*13470*/  STL [R1+0x80], R24 ;  /* 0x0000801801007387 */ /* 0x000fe20000100800 */
[----:B------:R-:W-:-:S03]  /*13480*/  SEL R22, R3, R60, !P0 ;  /* 0x0000003c03167207 */ /* 0x000fc60004000000 */
        /* <DEDUP_REMOVED lines=18> */
[----:B--2---:R-:W-:-:S03]  /*135b0*/  SEL R22, R3, R11, !P0 ;  /* 0x0000000b03167207 */ /* 0x004fc60004000000 */
[----:B------:R-:W2:Y:S04]  /*135c0*/  LDL.LU R11, [R1+0x50] ;  /* 0x00005000010b7983 */ /* 0x000ea80000300800 */
[----:B------:R4:W-:Y:S01]  /*135d0*/  STL [R1+0x5c], R22 ;  /* 0x00005c1601007387 */ /* 0x0009e20000100800 */
[----:B---3--:R-:W-:-:S03]  /*135e0*/  SEL R23, R3, R10, !P0 ;  /* 0x0000000a03177207 */ /* 0x008fc60004000000 */
[----:B------:R-:W3:Y:S01]  /*135f0*/  LDL.LU R10, [R1+0x4c] ;  /* 0x00004c00010a7983 */ /* 0x000ee20000300800 */
[----:B----4-:R-:W-:-:S03]  /*13600*/  SEL R22, R3, R21, !P0 ;  /* 0x0000001503167207 */ /* 0x010fc60004000000 */
[----:B------:R-:W-:Y:S01]  /*13610*/  STL [R1+0x38], R23 ;  /* 0x0000381701007387 */ /* 0x000fe20000100800 */
[----:B-----5:R-:W-:-:S03]  /*13620*/  SEL R21, R3, R20, !P0 ;  /* 0x0000001403157207 */ /* 0x020fc60004000000 */
        /* <DEDUP_REMOVED lines=10> */
[----:B------:R-:W4:Y:S04]  /*136d0*/  LDL.LU R4, [R1+0x34] ;  /* 0x0000340001047983 */ /* 0x000f280000300800 */
[----:B------:R0:W-:Y:S04]  /*136e0*/  STL [R1+0x1c], R17 ;  /* 0x00001c1101007387 */ /* 0x0001e80000100800 */
[----:B------:R1:W-:Y:S01]  /*136f0*/  STL [R1+0x18], R16 ;  /* 0x0000181001007387 */ /* 0x0003e20000100800 */
[C---:B0-----:R-:W-:Y:S02]  /*13700*/  SEL R17, R3.reuse, R15, !P0 ;  /* 0x0000000f03117207 */ /* 0x041fe40004000000 */
[----:B------:R-:W-:-:S02]  /*13710*/  SEL R15, R3, R61, !P0 ;  /* 0x0000003d030f7207 */ /* 0x000fc40004000000 */
[C---:B-1----:R-:W-:Y:S01]  /*13720*/  SEL R16, R3.reuse, R14, !P0 ;  /* 0x0000000e03107207 */ /* 0x042fe20004000000 */
[----:B------:R-:W-:Y:S01]  /*13730*/  STL [R1+0x14], R17 ;  /* 0x0000141101007387 */ /* 0x000fe20000100800 */
[C---:B------:R-:W-:Y:S02]  /*13740*/  SEL R14, R3.reuse, R0, !P0 ;  /* 0x00000000030e7207 */ /* 0x040fe40004000000 */
[C---:B------:R-:W-:Y:S01]  /*13750*/  SEL R0, R3.reuse, R35, !P0 ;  /* 0x0000002303007207 */ /* 0x040fe20004000000 */
[----:B------:R-:W-:Y:S01]  /*13760*/  STL [R1+0x10], R16 ;  /* 0x0000101001007387 */ /* 0x000fe20000100800 */
[----:B------:R-:W-:-:S03]  /*13770*/  SEL R61, R3, R36, !P0 ;  /* 0x00000024033d7207 */ /* 0x000fc60004000000 */
[----:B------:R-:W-:Y:S04]  /*13780*/  STL [R1+0xc], R15 ;  /* 0x00000c0f01007387 */ /* 0x000fe80000100800 */
[----:B------:R-:W-:Y:S04]  /*13790*/  STL [R1+0x25d0], R0 ;  /* 0x0025d00001007387 */ /* 0x000fe80000100800 */
[----:B------:R0:W-:Y:S04]  /*137a0*/  STL [R1+0x8], R14 ;  /* 0x0000080e01007387 */ /* 0x0001e80000100800 */
[----:B------:R-:W-:Y:S01]  /*137b0*/  STL [R1+0x25d4], R61 ;  /* 0x0025d43d01007387 */ /* 0x000fe20000100800 */
[----:B------:R-:W-:-:S02]  /*137c0*/  SEL R37, R3, R37, !P0 ;  /* 0x0000002503257207 */ /* 0x000fc40004000000 */
[C---:B------:R-:W-:Y:S02]  /*137d0*/  SEL R38, R3.reuse, R38, !P0 ;  /* 0x0000002603267207 */ /* 0x040fe40004000000 */
[C---:B------:R-:W-:Y:S02]  /*137e0*/  SEL R39, R3.reuse, R39, !P0 ;  /* 0x0000002703277207 */ /* 0x040fe40004000000 */
[----:B------:R-:W-:-:S05]  /*137f0*/  SEL R60, R3, R60, !P0 ;  /* 0x0000003c033c7207 */ /* 0x000fca0004000000 */
[----:B------:R-:W-:Y:S01]  /*13800*/  STL [R1+0x25d8], R60 ;  /* 0x0025d83c01007387 */ /* 0x000fe20000100800 */
[----:B------:R-:W-:-:S05]  /*13810*/  SEL R59, R3, R59, !P0 ;  /* 0x0000003b033b7207 */ /* 0x000fca0004000000 */
[----:B------:R-:W-:Y:S01]  /*13820*/  STL [R1+0x25dc], R59 ;  /* 0x0025dc3b01007387 */ /* 0x000fe20000100800 */
[----:B------:R-:W-:-:S05]  /*13830*/  SEL R58, R3, R58, !P0 ;  /* 0x0000003a033a7207 */ /* 0x000fca0004000000 */
[----:B------:R-:W-:Y:S01]  /*13840*/  STL [R1+0x25e0], R58 ;  /* 0x0025e03a01007387 */ /* 0x000fe20000100800 */
[----:B------:R-:W-:-:S05]  /*13850*/  SEL R57, R3, R57, !P0 ;  /* 0x0000003903397207 */ /* 0x000fca0004000000 */
[----:B------:R-:W-:Y:S01]  /*13860*/  STL [R1+0x25e4], R57 ;  /* 0x0025e43901007387 */ /* 0x000fe20000100800 */
[C---:B------:R-:W-:Y:S02]  /*13870*/  SEL R36, R3.reuse, R13, !P0 ;  /* 0x0000000d03247207 */ /* 0x040fe40004000000 */
[----:B------:R-:W1:Y:S03]  /*13880*/  LDC R13, c[0x0][0x3ac] ;  /* 0x0000eb00ff0d7b82 */ /* 0x000e660000000800 */
[----:B------:R-:W-:Y:S01]  /*13890*/  STL [R1+0x25e8], R36 ;  /* 0x0025e82401007387 */ /* 0x000fe20000100800 */
[----:B------:R-:W-:-:S05]  /*138a0*/  SEL R35, R3, R12, !P0 ;  /* 0x0000000c03237207 */ /* 0x000fca0004000000 */
[----:B------:R-:W-:Y:S01]  /*138b0*/  STL [R1+0x25ec], R35 ;  /* 0x0025ec2301007387 */ /* 0x000fe20000100800 */
[----:B--2---:R-:W-:-:S05]  /*138c0*/  SEL R34, R3, R11, !P0 ;  /* 0x0000000b03227207 */ /* 0x004fca0004000000 */
[----:B------:R-:W-:Y:S01]  /*138d0*/  STL [R1+0x25f0], R34 ;  /* 0x0025f02201007387 */ /* 0x000fe20000100800 */
[----:B---3--:R-:W-:-:S05]  /*138e0*/  SEL R33, R3, R10, !P0 ;  /* 0x0000000a03217207 */ /* 0x008fca0004000000 */
[----:B------:R-:W-:Y:S04]  /*138f0*/  STL [R1+0x25f4], R33 ;  /* 0x0025f42101007387 */ /* 0x000fe80000100800 */
[----:B------:R-:W-:Y:S04]  /*13900*/  STL [R1+0x25f8], R37 ;  /* 0x0025f82501007387 */ /* 0x000fe80000100800 */
[----:B------:R-:W-:Y:S04]  /*13910*/  STL [R1+0x25fc], R38 ;  /* 0x0025fc2601007387 */ /* 0x000fe80000100800 */
[----:B------:R-:W-:Y:S04]  /*13920*/  STL [R1+0x2600], R39 ;  /* 0x0026002701007387 */ /* 0x000fe80000100800 */
[----:B0-----:R-:W2:Y:S01]  /*13930*/  LDL.LU R14, [R1+0x3e8] ;  /* 0x0003e800010e7983 */ /* 0x001ea20000300800 */
[----:B----4-:R-:W-:-:S03]  /*13940*/  SEL R26, R3, R4, !P0 ;  /* 0x00000004031a7207 */ /* 0x010fc60004000000 */
[----:B------:R-:W3:Y:S04]  /*13950*/  LDL.LU R4, [R1+0x3e4] ;  /* 0x0003e40001047983 */ /* 0x000ee80000300800 */
[----:B------:R-:W4:Y:S04]  /*13960*/  LDL.LU R10, [R1+0x2dc] ;  /* 0x0002dc00010a7983 */ /* 0x000f280000300800 */
[----:B------:R-:W5:Y:S01]  /*13970*/  LDL.LU R11, [R1+0x2e0] ;  /* 0x0002e000010b7983 */ /* 0x000f620000300800 */
[----:B------:R-:W0:Y:S01]  /*13980*/  S2R R12, SR_TID.X ;  /* 0x00000000000c7919 */ /* 0x000e220000002100 */
[----:B------:R-:W-:-:S02]  /*13990*/  SEL R40, R3, R40, !P0 ;  /* 0x0000002803287207 */ /* 0x000fc40004000000 */
[C---:B------:R-:W-:Y:S01]  /*139a0*/  SEL R41, R3.reuse, R41, !P0 ;  /* 0x0000002903297207 */ /* 0x040fe20004000000 */
[----:B------:R-:W-:Y:S01]  /*139b0*/  @!P2 IMAD.MOV R5, RZ, RZ, -R5 ;  /* 0x000000ffff05a224 */ /* 0x000fe200078e0a05 */
[C---:B------:R-:W-:Y:S01]  /*139c0*/  SEL R42, R3.reuse, R42, !P0 ;  /* 0x0000002a032a7207 */ /* 0x040fe20004000000 */
[----:B------:R-:W-:Y:S01]  /*139d0*/  STL [R1+0x2604], R26 ;  /* 0x0026041a01007387 */ /* 0x000fe20000100800 */
[C---:B------:R-:W-:Y:S02]  /*139e0*/  SEL R43, R3.reuse, R43, !P0 ;  /* 0x0000002b032b7207 */ /* 0x040fe40004000000 */
[C---:B------:R-:W-:Y:S01]  /*139f0*/  SEL R44, R3.reuse, R44, !P0 ;  /* 0x0000002c032c7207 */ /* 0x040fe20004000000 */
[----:B------:R-:W-:Y:S01]  /*13a00*/  STL [R1+0x2608], R40 ;  /* 0x0026082801007387 */ /* 0x000fe20000100800 */
[C---:B------:R-:W-:Y:S01]  /*13a10*/  SEL R45, R3.reuse, R45, !P0 ;  /* 0x0000002d032d7207 */ /* 0x040fe20004000000 */
[----:B------:R-:W-:Y:S01]  /*13a20*/  @!P5 IMAD.MOV R9, RZ, RZ, -R9 ;  /* 0x000000ffff09d224 */ /* 0x000fe200078e0a09 */
[C---:B------:R-:W-:Y:S01]  /*13a30*/  SEL R46, R3.reuse, R46, !P0 ;  /* 0x0000002e032e7207 */ /* 0x040fe20004000000 */
[----:B------:R-:W-:Y:S01]  /*13a40*/  STL [R1+0x260c], R41 ;  /* 0x00260c2901007387 */ /* 0x000fe20000100800 */
[----:B------:R-:W-:Y:S01]  /*13a50*/  @!P1 IMAD.MOV R8, RZ, RZ, -R8 ;  /* 0x000000ffff089224 */ /* 0x000fe200078e0a08 */
[C---:B------:R-:W-:Y:S01]  /*13a60*/  SEL R47, R3.reuse, R47, !P0 ;  /* 0x0000002f032f7207 */ /* 0x040fe20004000000 */
[----:B------:R-:W-:Y:S01]  /*13a70*/  @!P4 IMAD.MOV R7, RZ, RZ, -R7 ;  /* 0x000000ffff07c224 */ /* 0x000fe200078e0a07 */
[----:B------:R-:W-:Y:S01]  /*13a80*/  STL [R1+0x2610], R42 ;  /* 0x0026102a01007387 */ /* 0x000fe20000100800 */
[----:B------:R-:W-:Y:S01]  /*13a90*/  @!P3 IMAD.MOV R6, RZ, RZ, -R6 ;  /* 0x000000ffff06b224 */ /* 0x000fe200078e0a06 */
[C---:B------:R-:W-:Y:S01]  /*13aa0*/  SEL R48, R3.reuse, R48, !P0 ;  /* 0x0000003003307207 */ /* 0x040fe20004000000 */
[----:B------:R-:W-:Y:S01]  /*13ab0*/  @!P6 IMAD.MOV R2, RZ, RZ, -R2 ;  /* 0x000000ffff02e224 */ /* 0x000fe200078e0a02 */
[----:B------:R-:W-:Y:S01]  /*13ac0*/  STL [R1+0x2614], R43 ;  /* 0x0026142b01007387 */ /* 0x000fe20000100800 */
[----:B------:R-:W-:-:S02]  /*13ad0*/  SEL R31, R3, R5, !P0 ;  /* 0x00000005031f7207 */ /* 0x000fc40004000000 */
[----:B0-----:R-:W-:Y:S01]  /*13ae0*/  LOP3.LUT R12, R12, 0x1f, RZ, 0xc0, !PT ;  /* 0x0000001f0c0c7812 */ /* 0x001fe200078ec0ff */
[----:B------:R-:W-:Y:S01]  /*13af0*/  STL [R1+0x2618], R44 ;  /* 0x0026182c01007387 */ /* 0x000fe20000100800 */
[----:B------:R-:W-:-:S03]  /*13b00*/  SEL R49, R3, R49, !P0 ;  /* 0x0000003103317207 */ /* 0x000fc60004000000 */
[----:B-1----:R-:W-:Y:S01]  /*13b10*/  IMAD R12, R12, R13, RZ ;  /* 0x0000000d0c0c7224 */ /* 0x002fe200078e02ff */
[----:B------:R-:W-:Y:S01]  /*13b20*/  STL [R1+0x261c], R45 ;  /* 0x00261c2d01007387 */ /* 0x000fe20000100800 */
[----:B------:R-:W-:Y:S02]  /*13b30*/  SEL R50, R3, R50, !P0 ;  /* 0x0000003203327207 */ /* 0x000fe40004000000 */
[----:B------:R-:W-:Y:S01]  /*13b40*/  IMAD R15, R13, 0x20, R12 ;  /* 0x000000200d0f7824 */ /* 0x000fe200078e020c */
[----:B------:R-:W-:Y:S01]  /*13b50*/  STL [R1+0x2620], R46 ;  /* 0x0026202e01007387 */ /* 0x000fe20000100800 */
[C---:B------:R-:W-:Y:S02]  /*13b60*/  SEL R51, R3.reuse, R51, !P0 ;  /* 0x0000003303337207 */ /* 0x040fe40004000000 */
[C---:B------:R-:W-:Y:S01]  /*13b70*/  SEL R52, R3.reuse, R52, !P0 ;  /* 0x0000003403347207 */ /* 0x040fe20004000000 */
[----:B------:R-:W-:Y:S01]  /*13b80*/  STL [R1+0x2624], R47 ;  /* 0x0026242f01007387 */ /* 0x000fe20000100800 */
[----:B------:R-:W-:-:S02]  /*13b90*/  SEL R53, R3, R53, !P0 ;  /* 0x0000003503357207 */ /* 0x000fc40004000000 */
[C---:B------:R-:W-:Y:S01]  /*13ba0*/  SEL R54, R3.reuse, R54, !P0 ;  /* 0x0000003603367207 */ /* 0x040fe20004000000 */
[----:B------:R-:W-:Y:S01]  /*13bb0*/  STL [R1+0x2628], R48 ;  /* 0x0026283001007387 */ /* 0x000fe20000100800 */
[C---:B------:R-:W-:Y:S02]  /*13bc0*/  SEL R55, R3.reuse, R55, !P0 ;  /* 0x0000003703377207 */ /* 0x040fe40004000000 */
[C---:B------:R-:W-:Y:S02]  /*13bd0*/  SEL R56, R3.reuse, R56, !P0 ;  /* 0x0000003803387207 */ /* 0x040fe40004000000 */
[C---:B------:R-:W-:Y:S02]  /*13be0*/  SEL R27, R3.reuse, R9, !P0 ;  /* 0x00000009031b7207 */ /* 0x040fe40004000000 */
[C---:B------:R-:W-:Y:S02]  /*13bf0*/  SEL R28, R3.reuse, R8, !P0 ;  /* 0x00000008031c7207 */ /* 0x040fe40004000000 */
[----:B------:R-:W-:-:S02]  /*13c00*/  SEL R29, R3, R7, !P0 ;  /* 0x00000007031d7207 */ /* 0x000fc40004000000 */
[C---:B------:R-:W-:Y:S02]  /*13c10*/  SEL R30, R3.reuse, R6, !P0 ;  /* 0x00000006031e7207 */ /* 0x040fe40004000000 */
[----:B------:R-:W-:Y:S01]  /*13c20*/  SEL R32, R3, R2, !P0 ;  /* 0x0000000203207207 */ /* 0x000fe20004000000 */
[----:B------:R-:W-:Y:S01]  /*13c30*/  STL [R1+0x262c], R49 ;  /* 0x00262c3101007387 */ /* 0x000fe20000100800 */
[C---:B------:R-:W-:Y:S02]  /*13c40*/  IADD3 R3, P2, PT, R12.reuse, UR10, RZ ;  /* 0x0000000a0c037c10 */ /* 0x040fe4000ff5e0ff */
[----:B------:R-:W-:Y:S01]  /*13c50*/  IADD3 R23, P3, PT, R15, UR10, RZ ;  /* 0x0000000a0f177c10 */ /* 0x000fe2000ff7e0ff */
[----:B------:R-:W-:Y:S01]  /*13c60*/  STL [R1+0x2630], R50 ;  /* 0x0026303201007387 */ /* 0x000fe20000100800 */
[----:B------:R-:W-:-:S03]  /*13c70*/  LEA.HI.X.SX32 R16, R12, UR11, 0x1, P2 ;  /* 0x0000000b0c107c11 */ /* 0x000fc600090f0eff */
[----:B------:R-:W-:Y:S04]  /*13c80*/  STL [R1+0x2634], R51 ;  /* 0x0026343301007387 */ /* 0x000fe80000100800 */
[----:B------:R-:W-:Y:S01]  /*13c90*/  STL [R1+0x2638], R52 ;  /* 0x0026383401007387 */ /* 0x000fe20000100800 */
[----:B------:R-:W-:-:S03]  /*13ca0*/  LEA.HI.X.SX32 R15, R15, UR11, 0x1, P3 ;  /* 0x0000000b0f0f7c11 */ /* 0x000fc600098f0eff */
[----:B------:R-:W-:Y:S01]  /*13cb0*/  STL [R1+0x2558], R3 ;  /* 0x0025580301007387 */ /* 0x000fe20000100800 */
[----:B--2---:R-:W-:-:S05]  /*13cc0*/  IMAD R5, R14, UR6, RZ ;  /* 0x000000060e057c24 */ /* 0x004fca000f8e02ff */
[----:B------:R-:W-:-:S05]  /*13cd0*/  IADD3 R2, P0, PT, R5, UR8, RZ ;  /* 0x0000000805027c10 */ /* 0x000fca000ff1e0ff */
[----:B------:R0:W-:Y:S01]  /*13ce0*/  STL [R1+0xea4], R2 ;  /* 0x000ea40201007387 */ /* 0x0001e20000100800 */
[----:B---3--:R-:W-:-:S03]  /*13cf0*/  IMAD R4, R4, UR6, RZ ;  /* 0x0000000604047c24 */ /* 0x008fc6000f8e02ff */
[----:B------:R-:W-:Y:S02]  /*13d00*/  STL [R1+0x255c], R23 ;  /* 0x00255c1701007387 */ /* 0x000fe40000100800 */
[----:B------:R-:W-:Y:S02]  /*13d10*/  IADD3 R0, P1, PT, R4, UR8, RZ ;  /* 0x0000000804007c10 */ /* 0x000fe4000ff3e0ff */
[----:B0-----:R-:W-:-:S03]  /*13d20*/  LEA.HI.X.SX32 R2, R5, UR9, 0x1, P0 ;  /* 0x0000000905027c11 */ /* 0x001fc600080f0eff */
[----:B------:R0:W-:Y:S04]  /*13d30*/  STL [R1+0xeac], R0 ;  /* 0x000eac0001007387 */ /* 0x0001e80000100800 */
[----:B------:R-:W-:Y:S01]  /*13d40*/  STL [R1+0x2554], R16 ;  /* 0x0025541001007387 */ /* 0x000fe20000100800 */
[----:B0-----:R-:W-:-:S03]  /*13d50*/  LEA.HI.X.SX32 R0, R4, UR9, 0x1, P1 ;  /* 0x0000000904007c11 */ /* 0x001fc600088f0eff */
[----:B------:R-:W-:Y:S04]  /*13d60*/  STL [R1+0xea0], R2 ;  /* 0x000ea00201007387 */ /* 0x000fe80000100800 */
[----:B------:R-:W-:Y:S04]  /*13d70*/  STL [R1+0x2560], R15 ;  /* 0x0025600f01007387 */ /* 0x000fe80000100800 */
[----:B------:R0:W-:Y:S04]  /*13d80*/  STL [R1+0xea8], R0 ;  /* 0x000ea80001007387 */ /* 0x0001e80000100800 */
[----:B------:R-:W2:Y:S04]  /*13d90*/  LDL.LU R45, [R1+0x2e4] ;  /* 0x0002e400012d7983 */ /* 0x000ea80000300800 */
[----:B------:R-:W3:Y:S04]  /*13da0*/  LDL.LU R44, [R1+0x2ec] ;  /* 0x0002ec00012c7983 */ /* 0x000ee80000300800 */
[----:B------:R-:W4:Y:S04]  /*13db0*/  LDL.LU R25, [R1+0x2f0] ;  /* 0x0002f00001197983 */ /* 0x000f280000300800 */
[----:B------:R-:W4:Y:S04]  /*13dc0*/  LDL.LU R17, [R1+0x2f8] ;  /* 0x0002f80001117983 */ /* 0x000f280000300800 */
[----:B------:R-:W4:Y:S04]  /*13dd0*/  LDL.LU R43, [R1+0x2fc] ;  /* 0x0002fc00012b7983 */ /* 0x000f280000300800 */
[----:B------:R-:W4:Y:S04]  /*13de0*/  LDL.LU R42, [R1+0x304] ;  /* 0x00030400012a7983 */ /* 0x000f280000300800 */
[----:B------:R-:W4:Y:S04]  /*13df0*/  LDL.LU R21, [R1+0x308] ;  /* 0x0003080001157983 */ /* 0x000f280000300800 */
[----:B------:R-:W4:Y:S04]  /*13e00*/  LDL.LU R41, [R1+0x30c] ;  /* 0x00030c0001297983 */ /* 0x000f280000300800 */
[----:B------:R-:W4:Y:S04]  /*13e10*/  LDL.LU R22, [R1+0x314] ;  /* 0x0003140001167983 */ /* 0x000f280000300800 */
[----:B------:R-:W4:Y:S04]  /*13e20*/  LDL.LU R40, [R1+0x318] ;  /* 0x0003180001287983 */ /* 0x000f280000300800 */
[----:B------:R-:W4:Y:S01]  /*13e30*/  LDL.LU R14, [R1+0x31c] ;  /* 0x00031c00010e7983 */ /* 0x000f220000300800 */
[----:B-----5:R-:W-:-:S03]  /*13e40*/  IMAD R13, R11, UR7, RZ ;  /* 0x000000070b0d7c24 */ /* 0x020fc6000f8e02ff */
        /* <DEDUP_REMOVED lines=19> */
[----:B0-----:R-:W5:Y:S01]  /*13f80*/  LDL.LU R0, [R1+0x388] ;  /* 0x0003880001007983 */ /* 0x001f620000300800 */
[----:B--2---:R-:W-:-:S02]  /*13f90*/  IMAD R8, R45, UR7, RZ ;  /* 0x000000072d087c24 */ /* 0x004fc4000f8e02ff */
[----:B---3--:R-:W-:Y:S02]  /*13fa0*/  IMAD R2, R44, UR7, RZ ;  /* 0x000000072c027c24 */ /* 0x008fe4000f8e02ff */
[----:B----4-:R-:W-:Y:S02]  /*13fb0*/  IMAD R5, R43, UR7, RZ ;  /* 0x000000072b057c24 */ /* 0x010fe4000f8e02ff */
[----:B-----5:R-:W-:Y:S02]  /*13fc0*/  IMAD R16, R39, UR7, RZ ;  /* 0x0000000727107c24 */ /* 0x020fe4000f8e02ff */
[----:B------:R-:W-:-:S03]  /*13fd0*/  IMAD R15, R38, UR7, RZ ;  /* 0x00000007260f7c24 */ /* 0x000fc6000f8e02ff */
[----:B------:R0:W-:Y:S01]  /*13fe0*/  STL [R1+0x34], R16 ;  /* 0x0000341001007387 */ /* 0x0001e20000100800 */
[----:B------:R-:W-:-:S03]  /*13ff0*/  IMAD R3, R37, UR7, RZ ;  /* 0x0000000725037c24 */ /* 0x000fc6000f8e02ff */
[----:B------:R1:W-:Y:S01]  /*14000*/  STL [R1+0x3c], R15 ;  /* 0x00003c0f01007387 */ /* 0x0003e20000100800 */
[----:B0-----:R-:W-:-:S03]  /*14010*/  IMAD R16, R33, UR7, RZ ;  /* 0x0000000721107c24 */ /* 0x001fc6000f8e02ff */
[----:B------:R0:W-:Y:S01]  /*14020*/  STL [R1+0x40], R3 ;  /* 0x0000400301007387 */ /* 0x0001e20000100800 */
[----:B-1----:R-:W-:-:S03]  /*14030*/  IMAD R15, R34, UR7, RZ ;  /* 0x00000007220f7c24 */ /* 0x002fc6000f8e02ff */
[----:B------:R1:W-:Y:S04]  /*14040*/  STL [R1+0x4c], R16 ;  /* 0x00004c1001007387 */ /* 0x0003e80000100800 */
[----:B------:R2:W-:Y:S01]  /*14050*/  STL [R1+0x7c], R15 ;  /* 0x00007c0f01007387 */ /* 0x0005e20000100800 */
[----:B0-----:R-:W-:Y:S02]  /*14060*/  IMAD R3, R35, UR7, RZ ;  /* 0x0000000723037c24 */ /* 0x001fe4000f8e02ff */
[----:B-1----:R-:W-:-:S03]  /*14070*/  IMAD R16, R36, UR7, RZ ;  /* 0x0000000724107c24 */ /* 0x002fc6000f8e02ff */
[----:B------:R0:W-:Y:S01]  /*14080*/  STL [R1+0x98], R3 ;  /* 0x0000980301007387 */ /* 0x0001e20000100800 */
[----:B--2---:R-:W-:-:S03]  /*14090*/  IMAD R15, R57, UR7, RZ ;  /* 0x00000007390f7c24 */ /* 0x004fc6000f8e02ff */
[----:B------:R1:W-:Y:S04]  /*140a0*/  STL [R1+0x9c], R16 ;  /* 0x00009c1001007387 */ /* 0x0003e80000100800 */
[----:B------:R2:W-:Y:S01]  /*140b0*/  STL [R1+0xa0], R15 ;  /* 0x0000a00f01007387 */ /* 0x0005e20000100800 */
[----:B0-----:R-:W-:Y:S02]  /*140c0*/  IMAD R3, R58, UR7, RZ ;  /* 0x000000073a037c24 */ /* 0x001fe4000f8e02ff */
[----:B-1----:R-:W-:-:S03]  /*140d0*/  IMAD R16, R59, UR7, RZ ;  /* 0x000000073b107c24 */ /* 0x002fc6000f8e02ff */
[----:B------:R0:W-:Y:S01]  /*140e0*/  STL [R1+0xb8], R3 ;  /* 0x0000b80301007387 */ /* 0x0001e20000100800 */
[----:B--2---:R-:W-:-:S03]  /*140f0*/  IMAD R15, R60, UR7, RZ ;  /* 0x000000073c0f7c24 */ /* 0x004fc6000f8e02ff */
[----:B------:R-:W-:Y:S04]  /*14100*/  STL [R1+0xe0], R16 ;  /* 0x0000e01001007387 */ /* 0x000fe80000100800 */
[----:B------:R1:W-:Y:S01]  /*14110*/  STL [R1+0xe8], R15 ;  /* 0x0000e80f01007387 */ /* 0x0003e20000100800 */
[----:B0-----:R-:W-:Y:S02]  /*14120*/  IMAD R3, R61, UR7, RZ ;  /* 0x000000073d037c24 */ /* 0x001fe4000f8e02ff */
[----:B------:R-:W-:Y:S01]  /*14130*/  IMAD R0, R0, UR7, RZ ;  /* 0x0000000700007c24 */ /* 0x000fe2000f8e02ff */
[----:B-1----:R-:W2:Y:S04]  /*14140*/  LDL.LU R15, [R1+0x3dc] ;  /* 0x0003dc00010f7983 */ /* 0x002ea80000300800 */
[----:B------:R0:W-:Y:S04]  /*14150*/  STL [R1+0xf8], R3 ;  /* 0x0000f80301007387 */ /* 0x0001e80000100800 */
[----:B------:R-:W3:Y:S04]  /*14160*/  LDL.LU R16, [R1+0x3d8] ;  /* 0x0003d80001107983 */ /* 0x000ee80000300800 */
[----:B------:R1:W-:Y:S04]  /*14170*/  STL [R1+0x104], R0 ;  /* 0x0001040001007387 */ /* 0x0003e80000100800 */
[----:B------:R-:W4:Y:S04]  /*14180*/  LDL.LU R23, [R1+0x3d4] ;  /* 0x0003d40001177983 */ /* 0x000f280000300800 */
[----:B0-----:R-:W5:Y:S04]  /*14190*/  LDL.LU R3, [R1+0x3d0] ;  /* 0x0003d00001037983 */ /* 0x001f680000300800 */
        /* <DEDUP_REMOVED lines=8> */
[----:B------:R-:W5:Y:S01]  /*14220*/  LDL.LU R44, [R1+0x3ac] ;  /* 0x0003ac00012c7983 */ /* 0x000f620000300800 */
[----:B------:R-:W-:-:S03]  /*14230*/  IMAD R9, R42, UR7, RZ ;  /* 0x000000072a097c24 */ /* 0x000fc6000f8e02ff */
[----:B------:R-:W5:Y:S01]  /*14240*/  LDL.LU R43, [R1+0x3a8] ;  /* 0x0003a800012b7983 */ /* 0x000f620000300800 */
[----:B------:R-:W-:Y:S02]  /*14250*/  IMAD R6, R41, UR7, RZ ;  /* 0x0000000729067c24 */ /* 0x000fe4000f8e02ff */
[----:B------:R-:W-:Y:S01]  /*14260*/  IMAD R7, R40, UR7, RZ ;  /* 0x0000000728077c24 */ /* 0x000fe2000f8e02ff */
[----:B------:R-:W5:Y:S04]  /*14270*/  LDL.LU R42, [R1+0x3a4] ;  /* 0x0003a400012a7983 */ /* 0x000f680000300800 */
[----:B------:R-:W5:Y:S01]  /*14280*/  LDL.LU R41, [R1+0x3a0] ;  /* 0x0003a00001297983 */ /* 0x000f620000300800 */
[----:B------:R-:W-:-:S03]  /*14290*/  IMAD R4, R26, UR7, RZ ;  /* 0x000000071a047c24 */ /* 0x000fc6000f8e02ff */
        /* <DEDUP_REMOVED lines=14> */
[----:B-1----:R-:W5:Y:S01]  /*14380*/  LDL.LU R0, [R1+0x2f4] ;  /* 0x0002f40001007983 */ /* 0x002f620000300800 */
[----:B--2---:R-:W-:-:S05]  /*14390*/  IMAD R15, R15, UR7, RZ ;  /* 0x000000070f0f7c24 */ /* 0x004fca000f8e02ff */
[----:B------:R3:W-:Y:S02]  /*143a0*/  STL [R1+0x108], R15 ;  /* 0x0001080f01007387 */ /* 0x0007e40000100800 */
[----:B---3--:R-:W-:Y:S02]  /*143b0*/  IMAD R15, R16, UR7, RZ ;  /* 0x00000007100f7c24 */ /* 0x008fe4000f8e02ff */
[----:B----4-:R-:W-:Y:S02]  /*143c0*/  IMAD R23, R23, UR7, RZ ;  /* 0x0000000717177c24 */ /* 0x010fe4000f8e02ff */
[----:B-----5:R-:W-:Y:S01]  /*143d0*/  IMAD R16, R3, UR7, RZ ;  /* 0x0000000703107c24 */ /* 0x020fe2000f8e02ff */
[----:B------:R0:W-:Y:S04]  /*143e0*/  STL [R1+0x118], R15 ;  /* 0x0001180f01007387 */ /* 0x0001e80000100800 */
[----:B------:R-:W-:Y:S01]  /*143f0*/  STL [R1+0x140], R23 ;  /* 0x0001401701007387 */ /* 0x000fe20000100800 */
[----:B0-----:R-:W-:-:S03]  /*14400*/  IMAD R15, R52, UR7, RZ ;  /* 0x00000007340f7c24 */ /* 0x001fc6000f8e02ff */
        /* <DEDUP_REMOVED lines=371> */
[----:B------:R-:W-:-:S02]  /*15b40*/  IMAD R3, R51, UR7, RZ ;  /* 0x0000000733037c24 */ /* 0x000fc4000f8e02ff */
[----:B0-----:R-:W-:Y:S01]  /*15b50*/  IMAD R15, R52, UR7, RZ ;  /* 0x00000007340f7c24 */ /* 0x001fe2000f8e02ff */
[----:B------:R0:W-:Y:S04]  /*15b60*/  STL [R1+0x3e8], R16 ;  /* 0x0003e81001007387 */ /* 0x0001e80000100800 */
[----:B------:R1:W-:Y:S04]  /*15b70*/  STL [R1+0x3ec], R15 ;  /* 0x0003ec0f01007387 */ /* 0x0003e80000100800 */
[----:B------:R2:W-:Y:S01]  /*15b80*/  STL [R1+0x3f4], R3 ;  /* 0x0003f40301007387 */ /* 0x0005e20000100800 */
[----:B0-----:R-:W-:-:S02]  /*15b90*/  IMAD R16, R50, UR7, RZ ;  /* 0x0000000732107c24 */ /* 0x001fc4000f8e02ff */
        /* <DEDUP_REMOVED lines=39> */
[----:B------:R1:W-:Y:S01]  /*15e10*/  STL [R1+0x474], R15 ;  /* 0x0004740f01007387 */ /* 0x0003e20000100800 */
[----:B------:R-:W-:-:S03]  /*15e20*/  IMAD R0, R0, UR7, RZ ;  /* 0x0000000700007c24 */ /* 0x000fc6000f8e02ff */
[----:B------:R2:W-:Y:S01]  /*15e30*/  STL [R1+0x47c], R3 ;  /* 0x00047c0301007387 */ /* 0x0005e20000100800 */
[----:B0-----:R-:W-:Y:S02]  /*15e40*/  IMAD R16, R59, UR7, RZ ;  /* 0x000000073b107c24 */ /* 0x001fe4000f8e02ff */
[----:B-1----:R-:W-:-:S03]  /*15e50*/  IMAD R15, R60, UR7, RZ ;  /* 0x000000073c0f7c24 */ /* 0x002fc6000f8e02ff */
[----:B------:R-:W-:Y:S01]  /*15e60*/  STL [R1+0x480], R16 ;  /* 0x0004801001007387 */ /* 0x000fe20000100800 */
[----:B--2---:R-:W-:-:S03]  /*15e70*/  IMAD R3, R61, UR7, RZ ;  /* 0x000000073d037c24 */ /* 0x004fc6000f8e02ff */
[----:B------:R-:W-:Y:S04]  /*15e80*/  STL [R1+0x488], R15 ;  /* 0x0004880f01007387 */ /* 0x000fe80000100800 */
[----:B------:R-:W2:Y:S04]  /*15e90*/  LDL.LU R52, [R1+0xb4] ;  /* 0x0000b40001347983 */ /* 0x000ea80000300800 */
[----:B------:R-:W-:Y:S04]  /*15ea0*/  STL [R1+0x48c], R3 ;  /* 0x00048c0301007387 */ /* 0x000fe80000100800 */
[----:B------:R-:W3:Y:S04]  /*15eb0*/  LDL.LU R51, [R1+0xb0] ;  /* 0x0000b00001337983 */ /* 0x000ee80000300800 */
[----:B------:R0:W-:Y:S04]  /*15ec0*/  STL [R1+0x494], R0 ;  /* 0x0004940001007387 */ /* 0x0001e80000100800 */
[----:B------:R-:W4:Y:S04]  /*15ed0*/  LDL.LU R50, [R1+0xac] ;  /* 0x0000ac0001327983 */ /* 0x000f280000300800 */
        /* <DEDUP_REMOVED lines=23> */
[----:B0-----:R-:W5:Y:S04]  /*16050*/  LDL.LU R0, [R1+0x18] ;  /* 0x0000180001007983 */ /* 0x001f680000300800 */
[----:B------:R-:W5:Y:S04]  /*16060*/  LDL.LU R15, [R1+0x14] ;  /* 0x00001400010f7983 */ /* 0x000f680000300800 */
[----:B------:R-:W5:Y:S04]  /*16070*/  LDL.LU R16, [R1+0x10] ;  /* 0x0000100001107983 */ /* 0x000f680000300800 */
[----:B------:R-:W5:Y:S04]  /*16080*/  LDL.LU R23, [R1+0xc] ;  /* 0x00000c0001177983 */ /* 0x000f680000300800 */
[----:B------:R-:W5:Y:S01]  /*16090*/  LDL.LU R3, [R1+0x8] ;  /* 0x0000080001037983 */ /* 0x000f620000300800 */
[----:B--2---:R-:W-:-:S05]  /*160a0*/  IMAD R52, R52, UR7, RZ ;  /* 0x0000000734347c24 */ /* 0x004fca000f8e02ff */
[----:B------:R0:W-:Y:S01]  /*160b0*/  STL [R1+0x49c], R52 ;  /* 0x00049c3401007387 */ /* 0x0001e20000100800 */
[----:B---3--:R-:W-:-:S03]  /*160c0*/  IMAD R51, R51, UR7, RZ ;  /* 0x0000000733337c24 */ /* 0x008fc6000f8e02ff */
[----:B0-----:R-:W2:Y:S01]  /*160d0*/  LDL.LU R52, [R1+0x2638] ;  /* 0x0026380001347983 */ /* 0x001ea20000300800 */
[----:B----4-:R-:W-:-:S03]  /*160e0*/  IMAD R50, R50, UR7, RZ ;  /* 0x0000000732327c24 */ /* 0x010fc6000f8e02ff */
[----:B------:R0:W-:Y:S01]  /*160f0*/  STL [R1+0x4a0], R51 ;  /* 0x0004a03301007387 */ /* 0x0001e20000100800 */
[----:B-----5:R-:W-:Y:S02]  /*16100*/  IMAD R49, R49, UR7, RZ ;  /* 0x0000000731317c24 */ /* 0x020fe4000f8e02ff */
[----:B------:R-:W-:Y:S01]  /*16110*/  IMAD R48, R48, UR7, RZ ;  /* 0x0000000730307c24 */ /* 0x000fe2000f8e02ff */
[----:B0-----:R-:W3:Y:S01]  /*16120*/  LDL.LU R51, [R1+0x2634] ;  /* 0x0026340001337983 */ /* 0x001ee20000300800 */
[----:B------:R-:W-:-:S03]  /*16130*/  IMAD R47, R47, UR7, RZ ;  /* 0x000000072f2f7c24 */ /* 0x000fc6000f8e02ff */
[----:B------:R0:W-:Y:S01]  /*16140*/  STL [R1+0x4a8], R50 ;  /* 0x0004a83201007387 */ /* 0x0001e20000100800 */
[----:B------:R-:W-:Y:S02]  /*16150*/  IMAD R46, R46, UR7, RZ ;  /* 0x000000072e2e7c24 */ /* 0x000fe4000f8e02ff */
[----:B------:R-:W-:Y:S01]  /*16160*/  IMAD R45, R45, UR7, RZ ;  /* 0x000000072d2d7c24 */ /* 0x000fe2000f8e02ff */
[----:B0-----:R-:W4:Y:S04]  /*16170*/  LDL.LU R50, [R1+0x2630] ;  /* 0x0026300001327983 */ /* 0x001f280000300800 */
[----:B------:R0:W-:Y:S01]  /*16180*/  STL [R1+0x4ac], R49 ;  /* 0x0004ac3101007387 */ /* 0x0001e20000100800 */
[----:B------:R-:W-:Y:S02]  /*16190*/  IMAD R44, R44, UR7, RZ ;  /* 0x000000072c2c7c24 */ /* 0x000fe4000f8e02ff */
[----:B------:R-:W-:Y:S01]  /*161a0*/  IMAD R43, R43, UR7, RZ ;  /* 0x000000072b2b7c24 */ /* 0x000fe2000f8e02ff */
[----:B0-----:R-:W5:Y:S04]  /*161b0*/  LDL.LU R49, [R1+0x262c] ;  /* 0x00262c0001317983 */ /* 0x001f680000300800 */
[----:B------:R0:W-:Y:S01]  /*161c0*/  STL [R1+0x4b4], R48 ;  /* 0x0004b43001007387 */ /* 0x0001e20000100800 */
[----:B------:R-:W-:-:S03]  /*161d0*/  IMAD R42, R42, UR7, RZ ;  /* 0x000000072a2a7c24 */ /* 0x000fc6000f8e02ff */
[----:B0-----:R-:W2:Y:S04]  /*161e0*/  LDL.LU R48, [R1+0x2628] ;  /* 0x0026280001307983 */ /* 0x001ea80000300800 */
        /* <DEDUP_REMOVED lines=48> */
[----:B------:R0:W-:Y:S04]  /*164f0*/  STL [R1+0x520], R57 ;  /* 0x0005203901007387 */ /* 0x0001e80000100800 */
        /* <DEDUP_REMOVED lines=10> */
[----:B0-----:R-:W4:Y:S01]  /*165a0*/  LDL.LU R0, [R1+0x25d0] ;  /* 0x0025d00001007983 */ /* 0x001f220000300800 */
[----:B------:R-:W-:-:S02]  /*165b0*/  IMAD R15, R15, UR7, RZ ;  /* 0x000000070f0f7c24 */ /* 0x000fc4000f8e02ff */
[----:B------:R-:W-:-:S03]  /*165c0*/  IMAD R16, R16, UR7, RZ ;  /* 0x0000000710107c24 */ /* 0x000fc6000f8e02ff */
[----:B------:R0:W-:Y:S01]  /*165d0*/  STL [R1+0x544], R15 ;  /* 0x0005440f01007387 */ /* 0x0001e20000100800 */
[----:B------:R-:W-:-:S03]  /*165e0*/  IMAD R3, R3, UR7, RZ ;  /* 0x0000000703037c24 */ /* 0x000fc6000f8e02ff */
[----:B------:R1:W-:Y:S01]  /*165f0*/  STL [R1+0x54c], R16 ;  /* 0x00054c1001007387 */ /* 0x0003e20000100800 */
[----:B0-----:R-:W-:-:S05]  /*16600*/  IMAD R15, R23, UR7, RZ ;  /* 0x00000007170f7c24 */ /* 0x001fca000f8e02ff */
[----:B------:R-:W-:Y:S04]  /*16610*/  STL [R1+0x550], R15 ;  /* 0x0005500f01007387 */ /* 0x000fe80000100800 */
[----:B------:R2:W-:Y:S01]  /*16620*/  STL [R1+0x558], R3 ;  /* 0x0005580301007387 */ /* 0x0005e20000100800 */
[----:B------:R-:W-:Y:S02]  /*16630*/  IMAD R23, R28, UR7, RZ ;  /* 0x000000071c177c24 */ /* 0x000fe4000f8e02ff */
[----:B------:R-:W-:Y:S02]  /*16640*/  IMAD R10, R10, UR7, RZ ;  /* 0x000000070a0a7c24 */ /* 0x000fe4000f8e02ff */
[----:B-1----:R-:W-:Y:S02]  /*16650*/  IMAD R16, R30, UR7, RZ ;  /* 0x000000071e107c24 */ /* 0x002fe4000f8e02ff */
[----:B------:R-:W-:-:S02]  /*16660*/  IMAD R25, R25, UR7, RZ ;  /* 0x0000000719197c24 */ /* 0x000fc4000f8e02ff */
[----:B------:R-:W-:Y:S02]  /*16670*/  IMAD R17, R17, UR7, RZ ;  /* 0x0000000711117c24 */ /* 0x000fe4000f8e02ff */
[----:B------:R-:W-:Y:S02]  /*16680*/  IMAD R21, R21, UR7, RZ ;  /* 0x0000000715157c24 */ /* 0x000fe4000f8e02ff */
[----:B------:R-:W-:Y:S02]  /*16690*/  IMAD R22, R22, UR7, RZ ;  /* 0x0000000716167c24 */ /* 0x000fe4000f8e02ff */
[----:B------:R-:W-:Y:S02]  /*166a0*/  IMAD R14, R14, UR7, RZ ;  /* 0x000000070e0e7c24 */ /* 0x000fe4000f8e02ff */
[----:B------:R-:W-:Y:S02]  /*166b0*/  IMAD R19, R19, UR7, RZ ;  /* 0x0000000713137c24 */ /* 0x000fe4000f8e02ff */
[----:B------:R-:W-:-:S03]  /*166c0*/  IMAD R24, R24, UR7, RZ ;  /* 0x0000000718187c24 */ /* 0x000fc6000f8e02ff */
[----:B------:R-:W-:Y:S01]  /*166d0*/  SHF.R.S32.HI R28, RZ, 0x1f, R19 ;  /* 0x0000001fff1c7819 */ /* 0x000fe20000011413 */
[----:B--2---:R-:W-:Y:S02]  /*166e0*/  IMAD R3, R60, UR7, RZ ;  /* 0x000000073c037c24 */ /* 0x004fe4000f8e02ff */
[----:B---3--:R-:W-:Y:S02]  /*166f0*/  IMAD R15, R61, UR7, RZ ;  /* 0x000000073d0f7c24 */ /* 0x008fe4000f8e02ff */
[----:B----4-:R-:W-:-:S05]  /*16700*/  IMAD R0, R0, UR7, RZ ;  /* 0x0000000700007c24 */ /* 0x010fca000f8e02ff */
[----:B------:R0:W-:Y:S04]  /*16710*/  STL [R1+0x560], R0 ;  /* 0x0005600001007387 */ /* 0x0001e80000100800 */
        /* <DEDUP_REMOVED lines=42> */
[----:B-----5:R-:W-:Y:S02]  /*169c0*/  IMAD R3, R49, UR7, RZ ;  /* 0x0000000731037c24 */ /* 0x020fe4000f8e02ff */
        /* <DEDUP_REMOVED lines=16> */
[----:B------:R-:W-:Y:S01]  /*16ad0*/  STL [R1+0x624], R15 ;  /* 0x0006240f01007387 */ /* 0x000fe20000100800 */
[----:B0-----:R-:W-:-:S03]  /*16ae0*/  IMAD R3, R29, UR7, RZ ;  /* 0x000000071d037c24 */ /* 0x001fc6000f8e02ff */
[----:B------:R0:W-:Y:S04]  /*16af0*/  STL [R1+0x2564], R15 ;  /* 0x0025640f01007387 */ /* 0x0001e80000100800 */
[----:B------:R-:W-:Y:S04]  /*16b00*/  STL [R1+0x62c], R23 ;  /* 0x00062c1701007387 */ /* 0x000fe80000100800 */
[----:B------:R-:W-:Y:S01]  /*16b10*/  STL [R1+0x2568], R23 ;  /* 0x0025681701007387 */ /* 0x000fe20000100800 */
[----:B0-----:R-:W-:-:S03]  /*16b20*/  IMAD R15, R32, UR7, RZ ;  /* 0x00000007200f7c24 */ /* 0x001fc6000f8e02ff */
[----:B------:R-:W-:Y:S04]  /*16b30*/  STL [R1+0x630], R3 ;  /* 0x0006300301007387 */ /* 0x000fe80000100800 */
[----:B------:R0:W-:Y:S01]  /*16b40*/  STL [R1+0x256c], R3 ;  /* 0x00256c0301007387 */ /* 0x0001e20000100800 */
[----:B------:R-:W-:-:S03]  /*16b50*/  IMAD R0, R31, UR7, RZ ;  /* 0x000000071f007c24 */ /* 0x000fc6000f8e02ff */
[----:B------:R-:W-:Y:S01]  /*16b60*/  STL [R1+0x644], R15 ;  /* 0x0006440f01007387 */ /* 0x000fe20000100800 */
[----:B0-----:R-:W-:-:S03]  /*16b70*/  SHF.R.S32.HI R3, RZ, 0x1f, R10 ;  /* 0x0000001fff037819 */ /* 0x001fc6000001140a */
[----:B------:R-:W-:Y:S04]  /*16b80*/  STL [R1+0x2570], R10 ;  /* 0x0025700a01007387 */ /* 0x000fe80000100800 */
[----:B------:R-:W-:Y:S04]  /*16b90*/  STL [R1+0x638], R16 ;  /* 0x0006381001007387 */ /* 0x000fe80000100800 */
[----:B------:R0:W-:Y:S04]  /*16ba0*/  STL [R1+0x14], R3 ;  /* 0x0000140301007387 */ /* 0x0001e80000100800 */
[----:B------:R-:W-:Y:S01]  /*16bb0*/  STL [R1+0x2574], R16 ;  /* 0x0025741001007387 */ /* 0x000fe20000100800 */
[----:B0-----:R-:W-:-:S03]  /*16bc0*/  SHF.R.S32.HI R3, RZ, 0x1f, R13 ;  /* 0x0000001fff037819 */ /* 0x001fc6000001140d */
[----:B------:R-:W-:Y:S04]  /*16bd0*/  STL [R1+0x2578], R13 ;  /* 0x0025780d01007387 */ /* 0x000fe80000100800 */
[----:B------:R-:W-:Y:S04]  /*16be0*/  STL [R1+0x63c], R0 ;  /* 0x00063c0001007387 */ /* 0x000fe80000100800 */
[----:B------:R0:W-:Y:S04]  /*16bf0*/  STL [R1+0x10], R3 ;  /* 0x0000100301007387 */ /* 0x0001e80000100800 */
[----:B------:R1:W-:Y:S01]  /*16c00*/  STL [R1+0x257c], R0 ;  /* 0x00257c0001007387 */ /* 0x0003e20000100800 */
[----:B0-----:R-:W-:-:S03]  /*16c10*/  SHF.R.S32.HI R3, RZ, 0x1f, R8 ;  /* 0x0000001fff037819 */ /* 0x001fc60000011408 */
[----:B------:R-:W-:Y:S01]  /*16c20*/  STL [R1+0x2580], R8 ;  /* 0x0025800801007387 */ /* 0x000fe20000100800 */
[----:B-1----:R-:W-:-:S03]  /*16c30*/  SHF.R.S32.HI R0, RZ, 0x1f, R2 ;  /* 0x0000001fff007819 */ /* 0x002fc60000011402 */
[----:B------:R-:W-:Y:S04]  /*16c40*/  STL [R1+0xc], R3 ;  /* 0x00000c0301007387 */ /* 0x000fe80000100800 */
[----:B------:R0:W-:Y:S04]  /*16c50*/  STL [R1+0x2584], R2 ;  /* 0x0025840201007387 */ /* 0x0001e80000100800 */
[----:B------:R1:W-:Y:S01]  /*16c60*/  STL [R1+0x8], R0 ;  /* 0x0000080001007387 */ /* 0x0003e20000100800 */
[----:B------:R-:W-:Y:S02]  /*16c70*/  SHF.R.S32.HI R61, RZ, 0x1f, R5 ;  /* 0x0000001fff3d7819 */ /* 0x000fe40000011405 */
[----:B0-----:R-:W-:Y:S01]  /*16c80*/  SHF.R.S32.HI R2, RZ, 0x1f, R25 ;  /* 0x0000001fff027819 */ /* 0x001fe20000011419 */
[----:B------:R-:W-:Y:S01]  /*16c90*/  STL [R1+0x2588], R25 ;  /* 0x0025881901007387 */ /* 0x000fe20000100800 */
[----:B-1----:R-:W-:-:S03]  /*16ca0*/  SHF.R.S32.HI R0, RZ, 0x1f, R17 ;  /* 0x0000001fff007819 */ /* 0x002fc60000011411 */
[----:B------:R-:W-:Y:S01]  /*16cb0*/  STL [R1+0x4], R2 ;  /* 0x0000040201007387 */ /* 0x000fe20000100800 */
[----:B------:R-:W-:-:S03]  /*16cc0*/  SHF.R.S32.HI R60, RZ, 0x1f, R9 ;  /* 0x0000001fff3c7819 */ /* 0x000fc60000011409 */
[----:B------:R-:W2:Y:S01]  /*16cd0*/  LDL R35, [R1+0x34] ;  /* 0x0000340001237983 */ /* 0x000ea20000100800 */
[----:B------:R-:W-:-:S03]  /*16ce0*/  SHF.R.S32.HI R59, RZ, 0x1f, R21 ;  /* 0x0000001fff3b7819 */ /* 0x000fc60000011415 */
[----:B------:R-:W3:Y:S04]  /*16cf0*/  LDL R36, [R1+0x3c] ;  /* 0x00003c0001247983 */ /* 0x000ee80000100800 */
[----:B------:R-:W-:Y:S01]  /*16d00*/  STL [R1], R0 ;  /* 0x0000000001007387 */ /* 0x000fe20000100800 */
[----:B------:R-:W-:-:S03]  /*16d10*/  SHF.R.S32.HI R58, RZ, 0x1f, R6 ;  /* 0x0000001fff3a7819 */ /* 0x000fc60000011406 */
[----:B------:R-:W4:Y:S04]  /*16d20*/  LDL R37, [R1+0x40] ;  /* 0x0000400001257983 */ /* 0x000f280000100800 */
[----:B------:R-:W5:Y:S04]  /*16d30*/  LDL R38, [R1+0x4c] ;  /* 0x00004c0001267983 */ /* 0x000f680000100800 */
[----:B------:R-:W2:Y:S04]  /*16d40*/  LDL R39, [R1+0x7c] ;  /* 0x00007c0001277983 */ /* 0x000ea80000100800 */
        /* <DEDUP_REMOVED lines=9> */
[----:B------:R-:W-:Y:S01]  /*16de0*/  STL [R1+0x254c], R17 ;  /* 0x00254c1101007387 */ /* 0x000fe20000100800 */
[----:B------:R-:W-:-:S03]  /*16df0*/  SHF.R.S32.HI R57, RZ, 0x1f, R22 ;  /* 0x0000001fff397819 */ /* 0x000fc60000011416 */
[----:B------:R-:W-:Y:S04]  /*16e00*/  STL [R1+0x258c], R61 ;  /* 0x00258c3d01007387 */ /* 0x000fe80000100800 */
[----:B------:R-:W-:Y:S01]  /*16e10*/  STL [R1+0x2550], R5 ;  /* 0x0025500501007387 */ /* 0x000fe20000100800 */
[----:B------:R-:W-:-:S03]  /*16e20*/  SHF.R.S32.HI R26, RZ, 0x1f, R7 ;  /* 0x0000001fff1a7819 */ /* 0x000fc60000011407 */
[----:B------:R-:W-:Y:S04]  /*16e30*/  STL [R1+0x2594], R60 ;  /* 0x0025943c01007387 */ /* 0x000fe80000100800 */
[----:B------:R-:W-:Y:S01]  /*16e40*/  STL [R1+0x2590], R9 ;  /* 0x0025900901007387 */ /* 0x000fe20000100800 */
[----:B------:R-:W-:-:S03]  /*16e50*/  SHF.R.S32.HI R27, RZ, 0x1f, R14 ;  /* 0x0000001fff1b7819 */ /* 0x000fc6000001140e */
[----:B------:R-:W-:Y:S04]  /*16e60*/  STL [R1+0x259c], R59 ;  /* 0x00259c3b01007387 */ /* 0x000fe80000100800 */
[----:B------:R-:W-:Y:S04]  /*16e70*/  STL [R1+0x2598], R21 ;  /* 0x0025981501007387 */ /* 0x000fe80000100800 */
[----:B------:R-:W-:Y:S04]  /*16e80*/  STL [R1+0x25a4], R58 ;  /* 0x0025a43a01007387 */ /* 0x000fe80000100800 */
[----:B------:R-:W-:Y:S01]  /*16e90*/  STL [R1+0x25a0], R6 ;  /* 0x0025a00601007387 */ /* 0x000fe20000100800 */
[----:B------:R-:W-:-:S03]  /*16ea0*/  SHF.R.S32.HI R29, RZ, 0x1f, R24 ;  /* 0x0000001fff1d7819 */ /* 0x000fc60000011418 */
[----:B------:R-:W-:Y:S04]  /*16eb0*/  STL [R1+0x25ac], R57 ;  /* 0x0025ac3901007387 */ /* 0x000fe80000100800 */
[----:B------:R-:W-:Y:S04]  /*16ec0*/  STL [R1+0x25a8], R22 ;  /* 0x0025a81601007387 */ /* 0x000fe80000100800 */
[----:B------:R0:W-:Y:S04]  /*16ed0*/  STL [R1+0x25b4], R26 ;  /* 0x0025b41a01007387 */ /* 0x0001e80000100800 */
[----:B------:R1:W-:Y:S04]  /*16ee0*/  STL [R1+0x25b0], R7 ;  /* 0x0025b00701007387 */ /* 0x0003e80000100800 */
[----:B------:R-:W-:Y:S04]  /*16ef0*/  STL [R1+0x25bc], R27 ;  /* 0x0025bc1b01007387 */ /* 0x000fe80000100800 */
[----:B------:R0:W-:Y:S04]  /*16f00*/  STL [R1+0x25b8], R14 ;  /* 0x0025b80e01007387 */ /* 0x0001e80000100800 */
[----:B------:R-:W-:Y:S04]  /*16f10*/  STL [R1+0x25c4], R28 ;  /* 0x0025c41c01007387 */ /* 0x000fe80000100800 */
[----:B------:R0:W-:Y:S04]  /*16f20*/  STL [R1+0x25c0], R19 ;  /* 0x0025c01301007387 */ /* 0x0001e80000100800 */
[----:B------:R-:W-:Y:S04]  /*16f30*/  STL [R1+0x25cc], R29 ;  /* 0x0025cc1d01007387 */ /* 0x000fe80000100800 */
[----:B------:R-:W-:Y:S04]  /*16f40*/  STL [R1+0x25c8], R24 ;  /* 0x0025c81801007387 */ /* 0x000fe80000100800 */
[----:B0-----:R-:W1:Y:S04]  /*16f50*/  LDL R26, [R1+0x2dc] ;  /* 0x0002dc00011a7983 */ /* 0x001e680000100800 */
[----:B------:R-:W2:Y:S04]  /*16f60*/  LDL R22, [R1+0x2e0] ;  /* 0x0002e00001167983 */ /* 0x000ea80000100800 */
[----:B------:R-:W3:Y:S04]  /*16f70*/  LDL R57, [R1+0x2e4] ;  /* 0x0002e40001397983 */ /* 0x000ee80000100800 */
[----:B------:R-:W4:Y:S04]  /*16f80*/  LDL R6, [R1+0x2ec] ;  /* 0x0002ec0001067983 */ /* 0x000f280000100800 */
[----:B------:R-:W5:Y:S04]  /*16f90*/  LDL R58, [R1+0x2f0] ;  /* 0x0002f000013a7983 */ /* 0x000f680000100800 */
        /* <DEDUP_REMOVED lines=24> */
[----:B------:R-:W5:Y:S01]  /*17120*/  LDL R56, [R1+0x2d0] ;  /* 0x0002d00001387983 */ /* 0x000f620000100800 */
[----:B-1----:R-:W-:-:S02]  /*17130*/  SHF.R.S32.HI R7, RZ, 0x1f, R26 ;  /* 0x0000001fff077819 */ /* 0x002fc4000001141a */
[----:B--2---:R-:W-:-:S03]  /*17140*/  SHF.R.S32.HI R14, RZ, 0x1f, R22 ;  /* 0x0000001fff0e7819 */ /* 0x004fc60000011416 */
[----:B------:R4:W-:Y:S01]  /*17150*/  STL [R1+0x18], R7 ;  /* 0x0000180701007387 */ /* 0x0009e20000100800 */
[----:B---3--:R-:W-:-:S03]  /*17160*/  SHF.R.S32.HI R19, RZ, 0x1f, R57 ;  /* 0x0000001fff137819 */ /* 0x008fc60000011439 */
[----:B------:R5:W-:Y:S01]  /*17170*/  STL [R1+0x1c], R14 ;  /* 0x00001c0e01007387 */ /* 0x000be20000100800 */
[----:B----4-:R-:W-:-:S03]  /*17180*/  SHF.R.S32.HI R7, RZ, 0x1f, R6 ;  /* 0x0000001fff077819 */ /* 0x010fc60000011406 */
[----:B------:R-:W-:Y:S01]  /*17190*/  STL [R1+0x20], R19 ;  /* 0x0000201301007387 */ /* 0x000fe20000100800 */
[----:B-----5:R-:W-:Y:S02]  /*171a0*/  SHF.R.S32.HI R14, RZ, 0x1f, R58 ;  /* 0x0000001fff0e7819 */ /* 0x020fe4000001143a */
[----:B------:R-:W-:Y:S01]  /*171b0*/  SHF.R.S32.HI R6, RZ, 0x1f, R21 ;  /* 0x0000001fff067819 */ /* 0x000fe20000011415 */
[----:B------:R0:W-:Y:S04]  /*171c0*/  STL [R1+0x28], R7 ;  /* 0x0000280701007387 */ /* 0x0001e80000100800 */
[----:B------:R-:W-:Y:S01]  /*171d0*/  STL [R1+0x2c], R14 ;  /* 0x00002c0e01007387 */ /* 0x000fe20000100800 */
[----:B0-----:R-:W-:-:S03]  /*171e0*/  SHF.R.S32.HI R7, RZ, 0x1f, R3 ;  /* 0x0000001fff077819 */ /* 0x001fc60000011403 */
[----:B------:R-:W2:Y:S01]  /*171f0*/  LDL R3, [R1+0x2e8] ;  /* 0x0002e80001037983 */ /* 0x000ea20000100800 */
[----:B------:R-:W-:-:S03]  /*17200*/  SHF.R.S32.HI R9, RZ, 0x1f, R9 ;  /* 0x0000001fff097819 */ /* 0x000fc60000011409 */
[----:B------:R0:W-:Y:S04]  /*17210*/  STL [R1+0x30], R6 ;  /* 0x0000300601007387 */ /* 0x0001e80000100800 */
[----:B------:R1:W-:Y:S01]  /*17220*/  STL [R1+0x38], R7 ;  /* 0x0000380701007387 */ /* 0x0003e20000100800 */
[----:B0-----:R-:W-:-:S05]  /*17230*/  SHF.R.S32.HI R6, RZ, 0x1f, R59 ;  /* 0x0000001fff067819 */ /* 0x001fca000001143b */
[----:B------:R0:W-:Y:S01]  /*17240*/  STL [R1+0x44], R6 ;  /* 0x0000440601007387 */ /* 0x0001e20000100800 */
[----:B-1----:R-:W-:-:S03]  /*17250*/  SHF.R.S32.HI R7, RZ, 0x1f, R60 ;  /* 0x0000001fff077819 */ /* 0x002fc6000001143c */
[----:B------:R-:W-:Y:S01]  /*17260*/  STL [R1+0x48], R9 ;  /* 0x0000480901007387 */ /* 0x000fe20000100800 */
[----:B0-----:R-:W-:-:S03]  /*17270*/  SHF.R.S32.HI R6, RZ, 0x1f, R23 ;  /* 0x0000001fff067819 */ /* 0x001fc60000011417 */
[----:B------:R-:W3:Y:S04]  /*17280*/  LDL R23, [R1+0x2d8] ;  /* 0x0002d80001177983 */ /* 0x000ee80000100800 */
[----:B------:R0:W-:Y:S04]  /*17290*/  STL [R1+0x50], R7 ;  /* 0x0000500701007387 */ /* 0x0001e80000100800 */
[----:B------:R1:W-:Y:S01]  /*172a0*/  STL [R1+0x54], R6 ;  /* 0x0000540601007387 */ /* 0x0003e20000100800 */
[----:B0-----:R-:W-:Y:S02]  /*172b0*/  SHF.R.S32.HI R7, RZ, 0x1f, R5 ;  /* 0x0000001fff077819 */ /* 0x001fe40000011405 */
[----:B------:R-:W-:-:S02]  /*172c0*/  SHF.R.S32.HI R5, RZ, 0x1f, R17 ;  /* 0x0000001fff057819 */ /* 0x000fc40000011411 */
[----:B-1----:R-:W-:Y:S01]  /*172d0*/  SHF.R.S32.HI R6, RZ, 0x1f, R61 ;  /* 0x0000001fff067819 */ /* 0x002fe2000001143d */
[----:B------:R0:W-:Y:S04]  /*172e0*/  STL [R1+0x58], R7 ;  /* 0x0000580701007387 */ /* 0x0001e80000100800 */
[----:B------:R1:W-:Y:S04]  /*172f0*/  STL [R1+0x5c], R6 ;  /* 0x00005c0601007387 */ /* 0x0003e80000100800 */
[----:B------:R4:W-:Y:S01]  /*17300*/  STL [R1+0x60], R5 ;  /* 0x0000600501007387 */ /* 0x0009e20000100800 */
[----:B0-----:R-:W-:-:S02]  /*17310*/  SHF.R.S32.HI R7, RZ, 0x1f, R25 ;  /* 0x0000001fff077819 */ /* 0x001fc40000011419 */
[----:B-1----:R-:W-:-:S03]  /*17320*/  SHF.R.S32.HI R6, RZ, 0x1f, R2 ;  /* 0x0000001fff067819 */ /* 0x002fc60000011402 */
[----:B------:R-:W-:Y:S01]  /*17330*/  STL [R1+0x64], R7 ;  /* 0x0000640701007387 */ /* 0x000fe20000100800 */
[----:B----4-:R-:W-:-:S03]  /*17340*/  SHF.R.S32.HI R5, RZ, 0x1f, R8 ;  /* 0x0000001fff057819 */ /* 0x010fc60000011408 */
[----:B------:R-:W-:Y:S01]  /*17350*/  STL [R1+0x68], R6 ;  /* 0x0000680601007387 */ /* 0x000fe20000100800 */
[----:B------:R-:W-:Y:S02]  /*17360*/  SHF.R.S32.HI R2, RZ, 0x1f, R0 ;  /* 0x0000001fff027819 */ /* 0x000fe40000011400 */
[----:B------:R-:W-:Y:S01]  /*17370*/  SHF.R.S32.HI R0, RZ, 0x1f, R13 ;  /* 0x0000001fff007819 */ /* 0x000fe2000001140d */
[----:B------:R0:W-:Y:S04]  /*17380*/  STL [R1+0x6c], R5 ;  /* 0x00006c0501007387 */ /* 0x0001e80000100800 */
[----:B------:R1:W-:Y:S01]  /*17390*/  STL [R1+0x70], R2 ;  /* 0x0000700201007387 */ /* 0x0003e20000100800 */
[----:B0-----:R-:W-:-:S03]  /*173a0*/  SHF.R.S32.HI R5, RZ, 0x1f, R16 ;  /* 0x0000001fff057819 */ /* 0x001fc60000011410 */
[----:B------:R0:W-:Y:S01]  /*173b0*/  STL [R1+0x74], R0 ;  /* 0x0000740001007387 */ /* 0x0001e20000100800 */
[----:B-1----:R-:W-:-:S03]  /*173c0*/  SHF.R.S32.HI R2, RZ, 0x1f, R10 ;  /* 0x0000001fff027819 */ /* 0x002fc6000001140a */
[----:B------:R-:W-:Y:S04]  /*173d0*/  STL [R1+0x78], R5 ;  /* 0x0000780501007387 */ /* 0x000fe80000100800 */
[----:B------:R-:W4:Y:S01]  /*173e0*/  LDL R24, [R1+0x2d4] ;  /* 0x0002d40001187983 */ /* 0x000f220000100800 */
[----:B0-----:R-:W-:-:S03]  /*173f0*/  SHF.R.S32.HI R0, RZ, 0x1f, R15 ;  /* 0x0000001fff007819 */ /* 0x001fc6000001140f */
[----:B------:R-:W-:Y:S04]  /*17400*/  STL [R1+0x80], R2 ;  /* 0x0000800201007387 */ /* 0x000fe80000100800 */
[----:B------:R-:W5:Y:S04]  /*17410*/  LDL R29, [R1+0x2cc] ;  /* 0x0002cc00011d7983 */ /* 0x000f680000100800 */
[----:B------:R2:W-:Y:S04]  /*17420*/  STL [R1+0x84], R0 ;  /* 0x0000840001007387 */ /* 0x0005e80000100800 */
        /* <DEDUP_REMOVED lines=14> */
[----:B--2---:R-:W-:-:S05]  /*17510*/  SHF.R.S32.HI R0, RZ, 0x1f, R3 ;  /* 0x0000001fff007819 */ /* 0x004fca0000011403 */
[----:B------:R3:W-:Y:S04]  /*17520*/  STL [R1+0x88], R0 ;  /* 0x0000880001007387 */ /* 0x0007e80000100800 */
[----:B------:R-:W2:Y:S04]  /*17530*/  LDL R3, [R1+0x28c] ;  /* 0x00028c0001037983 */ /* 0x000ea80000100800 */
[----:B------:R-:W2:Y:S04]  /*17540*/  LDL R60, [R1+0x290] ;  /* 0x00029000013c7983 */ /* 0x000ea80000100800 */
[----:B------:R-:W2:Y:S04]  /*17550*/  LDL R5, [R1+0x288] ;  /* 0x0002880001057983 */ /* 0x000ea80000100800 */
[----:B------:R-:W2:Y:S01]  /*17560*/  LDL R61, [R1+0x284] ;  /* 0x00028400013d7983 */ /* 0x000ea20000100800 */
[----:B---3--:R-:W-:-:S05]  /*17570*/  SHF.R.S32.HI R0, RZ, 0x1f, R23 ;  /* 0x0000001fff007819 */ /* 0x008fca0000011417 */
[----:B------:R0:W-:Y:S04]  /*17580*/  STL [R1+0x8c], R0 ;  /* 0x00008c0001007387 */ /* 0x0001e80000100800 */
[----:B------:R-:W3:Y:S04]  /*17590*/  LDL R17, [R1+0x280] ;  /* 0x0002800001117983 */ /* 0x000ee80000100800 */
[----:B------:R-:W3:Y:S04]  /*175a0*/  LDL R25, [R1+0x27c] ;  /* 0x00027c0001197983 */ /* 0x000ee80000100800 */
[----:B------:R-:W3:Y:S04]  /*175b0*/  LDL R2, [R1+0x278] ;  /* 0x0002780001027983 */ /* 0x000ee80000100800 */
[----:B------:R-:W3:Y:S04]  /*175c0*/  LDL R8, [R1+0x274] ;  /* 0x0002740001087983 */ /* 0x000ee80000100800 */
[----:B0-----:R-:W3:Y:S04]  /*175d0*/  LDL R0, [R1+0x270] ;  /* 0x0002700001007983 */ /* 0x001ee80000100800 */
[----:B------:R-:W3:Y:S04]  /*175e0*/  LDL R13, [R1+0x26c] ;  /* 0x00026c00010d7983 */ /* 0x000ee80000100800 */
[----:B------:R-:W3:Y:S04]  /*175f0*/  LDL R16, [R1+0x268] ;  /* 0x0002680001107983 */ /* 0x000ee80000100800 */
[----:B------:R-:W3:Y:S04]  /*17600*/  LDL R10, [R1+0x264] ;  /* 0x00026400010a7983 */ /* 0x000ee80000100800 */
[----:B------:R-:W3:Y:S01]  /*17610*/  LDL R23, [R1+0x260] ;  /* 0x0002600001177983 */ /* 0x000ee20000100800 */
[----:B----4-:R-:W-:-:S05]  /*17620*/  SHF.R.S32.HI R24, RZ, 0x1f, R24 ;  /* 0x0000001fff187819 */ /* 0x010fca0000011418 */
[----:B------:R5:W-:Y:S02]  /*17630*/  STL [R1+0x90], R24 ;  /* 0x0000901801007387 */ /* 0x000be40000100800 */
[----:B-----5:R-:W-:Y:S02]  /*17640*/  SHF.R.S32.HI R24, RZ, 0x1f, R29 ;  /* 0x0000001fff187819 */ /* 0x020fe4000001141d */
[----:B------:R-:W-:Y:S02]  /*17650*/  SHF.R.S32.HI R29, RZ, 0x1f, R19 ;  /* 0x0000001fff1d7819 */ /* 0x000fe40000011413 */
[----:B------:R-:W-:Y:S01]  /*17660*/  SHF.R.S32.HI R19, RZ, 0x1f, R28 ;  /* 0x0000001fff137819 */ /* 0x000fe2000001141c */
[----:B------:R0:W-:Y:S04]  /*17670*/  STL [R1+0x94], R24 ;  /* 0x0000941801007387 */ /* 0x0001e80000100800 */
[----:B------:R-:W-:Y:S01]  /*17680*/  STL [R1+0xa4], R29 ;  /* 0x0000a41d01007387 */ /* 0x000fe20000100800 */
[----:B0-----:R-:W-:-:S02]  /*17690*/  SHF.R.S32.HI R24, RZ, 0x1f, R14 ;  /* 0x0000001fff187819 */ /* 0x001fc4000001140e */
[----:B------:R-:W-:Y:S01]  /*176a0*/  SHF.R.S32.HI R14, RZ, 0x1f, R27 ;  /* 0x0000001fff0e7819 */ /* 0x000fe2000001141b */
[----:B------:R0:W-:Y:S04]  /*176b0*/  STL [R1+0xa8], R19 ;  /* 0x0000a81301007387 */ /* 0x0001e80000100800 */
[----:B------:R-:W-:Y:S04]  /*176c0*/  STL [R1+0xac], R24 ;  /* 0x0000ac1801007387 */ /* 0x000fe80000100800 */
[----:B------:R1:W-:Y:S01]  /*176d0*/  STL [R1+0xb0], R14 ;  /* 0x0000b00e01007387 */ /* 0x0003e20000100800 */
[----:B0-----:R-:W-:-:S02]  /*176e0*/  SHF.R.S32.HI R19, RZ, 0x1f, R7 ;  /* 0x0000001fff137819 */ /* 0x001fc40000011407 */
[----:B------:R-:W-:-:S03]  /*176f0*/  SHF.R.S32.HI R7, RZ, 0x1f, R26 ;  /* 0x0000001fff077819 */ /* 0x000fc6000001141a */
[----:B------:R0:W-:Y:S01]  /*17700*/  STL [R1+0xb4], R19 ;  /* 0x0000b41301007387 */ /* 0x0001e20000100800 */
[----:B-1----:R-:W-:-:S03]  /*17710*/  SHF.R.S32.HI R14, RZ, 0x1f, R22 ;  /* 0x0000001fff0e7819 */ /* 0x002fc60000011416 */
[----:B------:R1:W-:Y:S04]  /*17720*/  STL [R1+0xbc], R7 ;  /* 0x0000bc0701007387 */ /* 0x0003e80000100800 */
[----:B------:R4:W-:Y:S01]  /*17730*/  STL [R1+0xc0], R14 ;  /* 0x0000c00e01007387 */ /* 0x0009e20000100800 */
[----:B0-----:R-:W-:Y:S02]  /*17740*/  SHF.R.S32.HI R19, RZ, 0x1f, R57 ;  /* 0x0000001fff137819 */ /* 0x001fe40000011439 */
[----:B-1----:R-:W-:-:S03]  /*17750*/  SHF.R.S32.HI R7, RZ, 0x1f, R6 ;  /* 0x0000001fff077819 */ /* 0x002fc60000011406 */
[----:B------:R-:W-:Y:S01]  /*17760*/  STL [R1+0xc4], R19 ;  /* 0x0000c41301007387 */ /* 0x000fe20000100800 */
[----:B----4-:R-:W-:-:S03]  /*17770*/  SHF.R.S32.HI R14, RZ, 0x1f, R58 ;  /* 0x0000001fff0e7819 */ /* 0x010fc6000001143a */
[----:B------:R0:W-:Y:S04]  /*17780*/  STL [R1+0xc8], R7 ;  /* 0x0000c80701007387 */ /* 0x0001e80000100800 */
[----:B------:R-:W-:Y:S01]  /*17790*/  STL [R1+0xcc], R14 ;  /* 0x0000cc0e01007387 */ /* 0x000fe20000100800 */
[----:B0-----:R-:W-:-:S03]  /*177a0*/  SHF.R.S32.HI R7, RZ, 0x1f, R15 ;  /* 0x0000001fff077819 */ /* 0x001fc6000001140f */
[----:B------:R-:W4:Y:S01]  /*177b0*/  LDL R15, [R1+0x25c] ;  /* 0x00025c00010f7983 */ /* 0x000f220000100800 */
[----:B------:R-:W-:Y:S02]  /*177c0*/  SHF.R.S32.HI R6, RZ, 0x1f, R21 ;  /* 0x0000001fff067819 */ /* 0x000fe40000011415 */
[----:B------:R-:W-:-:S03]  /*177d0*/  SHF.R.S32.HI R9, RZ, 0x1f, R9 ;  /* 0x0000001fff097819 */ /* 0x000fc60000011409 */
[----:B------:R0:W-:Y:S04]  /*177e0*/  STL [R1+0xd0], R6 ;  /* 0x0000d00601007387 */ /* 0x0001e80000100800 */
[----:B------:R-:W-:Y:S01]  /*177f0*/  STL [R1+0xd4], R7 ;  /* 0x0000d40701007387 */ /* 0x000fe20000100800 */
[----:B0-----:R-:W-:-:S05]  /*17800*/  SHF.R.S32.HI R6, RZ, 0x1f, R59 ;  /* 0x0000001fff067819 */ /* 0x001fca000001143b */
[----:B------:R2:W-:Y:S04]  /*17810*/  STL [R1+0xd8], R6 ;  /* 0x0000d80601007387 */ /* 0x0005e80000100800 */
[----:B------:R-:W-:Y:S01]  /*17820*/  STL [R1+0xdc], R9 ;  /* 0x0000dc0901007387 */ /* 0x000fe20000100800 */
[----:B--2---:R-:W-:-:S03]  /*17830*/  SHF.R.S32.HI R6, RZ, 0x1f, R3 ;  /* 0x0000001fff067819 */ /* 0x004fc60000011403 */
[----:B------:R-:W2:Y:S01]  /*17840*/  LDL R3, [R1+0x258] ;  /* 0x0002580001037983 */ /* 0x000ea20000100800 */
[----:B------:R-:W-:-:S05]  /*17850*/  SHF.R.S32.HI R7, RZ, 0x1f, R60 ;  /* 0x0000001fff077819 */ /* 0x000fca000001143c */
[----:B------:R0:W-:Y:S04]  /*17860*/  STL [R1+0xe4], R7 ;  /* 0x0000e40701007387 */ /* 0x0001e80000100800 */
[----:B------:R1:W-:Y:S01]  /*17870*/  STL [R1+0xec], R6 ;  /* 0x0000ec0601007387 */ /* 0x0003e20000100800 */
[----:B0-----:R-:W-:Y:S02]  /*17880*/  SHF.R.S32.HI R7, RZ, 0x1f, R5 ;  /* 0x0000001fff077819 */ /* 0x001fe40000011405 */
[----:B-1----:R-:W-:-:S03]  /*17890*/  SHF.R.S32.HI R6, RZ, 0x1f, R61 ;  /* 0x0000001fff067819 */ /* 0x002fc6000001143d */
[----:B------:R0:W-:Y:S01]  /*178a0*/  STL [R1+0xf0], R7 ;  /* 0x0000f00701007387 */ /* 0x0001e20000100800 */
[----:B---3--:R-:W-:-:S03]  /*178b0*/  SHF.R.S32.HI R5, RZ, 0x1f, R17 ;  /* 0x0000001fff057819 */ /* 0x008fc60000011411 */
[----:B------:R1:W-:Y:S01]  /*178c0*/  STL [R1+0xf4], R6 ;  /* 0x0000f40601007387 */ /* 0x0003e20000100800 */
[----:B0-----:R-:W-:-:S03]  /*178d0*/  SHF.R.S32.HI R7, RZ, 0x1f, R25 ;  /* 0x0000001fff077819 */ /* 0x001fc60000011419 */
[----:B------:R0:W-:Y:S01]  /*178e0*/  STL [R1+0xfc], R5 ;  /* 0x0000fc0501007387 */ /* 0x0001e20000100800 */
[----:B-1----:R-:W-:-:S03]  /*178f0*/  SHF.R.S32.HI R6, RZ, 0x1f, R2 ;  /* 0x0000001fff067819 */ /* 0x002fc60000011402 */
[----:B------:R-:W-:Y:S01]  /*17900*/  STL [R1+0x100], R7 ;  /* 0x0001000701007387 */ /* 0x000fe20000100800 */
[----:B0-----:R-:W-:-:S03]  /*17910*/  SHF.R.S32.HI R5, RZ, 0x1f, R8 ;  /* 0x0000001fff057819 */ /* 0x001fc60000011408 */
        /* <DEDUP_REMOVED lines=9> */
[----:B------:R-:W3:Y:S01]  /*179b0*/  LDL R24, [R1+0x254] ;  /* 0x0002540001187983 */ /* 0x000ee20000100800 */
        /* <DEDUP_REMOVED lines=18> */
[----:B----4-:R-:W-:-:S05]  /*17ae0*/  SHF.R.S32.HI R0, RZ, 0x1f, R15 ;  /* 0x0000001fff007819 */ /* 0x010fca000001140f */
[----:B------:R2:W-:Y:S04]  /*17af0*/  STL [R1+0x12c], R0 ;  /* 0x00012c0001007387 */ /* 0x0005e80000100800 */
[----:B------:R-:W4:Y:S04]  /*17b00*/  LDL R15, [R1+0x210] ;  /* 0x00021000010f7983 */ /* 0x000f280000100800 */
[----:B------:R-:W4:Y:S04]  /*17b10*/  LDL R60, [R1+0x214] ;  /* 0x00021400013c7983 */ /* 0x000f280000100800 */
[----:B------:R-:W4:Y:S04]  /*17b20*/  LDL R5, [R1+0x20c] ;  /* 0x00020c0001057983 */ /* 0x000f280000100800 */
[----:B------:R-:W4:Y:S01]  /*17b30*/  LDL R61, [R1+0x208] ;  /* 0x00020800013d7983 */ /* 0x000f220000100800 */
[----:B--2---:R-:W-:-:S05]  /*17b40*/  SHF.R.S32.HI R0, RZ, 0x1f, R3 ;  /* 0x0000001fff007819 */ /* 0x004fca0000011403 */
[----:B------:R0:W-:Y:S04]  /*17b50*/  STL [R1+0x130], R0 ;  /* 0x0001300001007387 */ /* 0x0001e80000100800 */
[----:B------:R-:W2:Y:S04]  /*17b60*/  LDL R17, [R1+0x204] ;  /* 0x0002040001117983 */ /* 0x000ea80000100800 */
[----:B------:R-:W2:Y:S04]  /*17b70*/  LDL R25, [R1+0x200] ;  /* 0x0002000001197983 */ /* 0x000ea80000100800 */
[----:B------:R-:W2:Y:S04]  /*17b80*/  LDL R2, [R1+0x1fc] ;  /* 0x0001fc0001027983 */ /* 0x000ea80000100800 */
[----:B------:R-:W2:Y:S04]  /*17b90*/  LDL R8, [R1+0x1f8] ;  /* 0x0001f80001087983 */ /* 0x000ea80000100800 */
[----:B0-----:R-:W2:Y:S04]  /*17ba0*/  LDL R0, [R1+0x1f4] ;  /* 0x0001f40001007983 */ /* 0x001ea80000100800 */
[----:B------:R-:W2:Y:S04]  /*17bb0*/  LDL R13, [R1+0x1f0] ;  /* 0x0001f000010d7983 */ /* 0x000ea80000100800 */
[----:B------:R-:W2:Y:S04]  /*17bc0*/  LDL R16, [R1+0x1ec] ;  /* 0x0001ec0001107983 */ /* 0x000ea80000100800 */
[----:B------:R-:W2:Y:S04]  /*17bd0*/  LDL R10, [R1+0x1e8] ;  /* 0x0001e800010a7983 */ /* 0x000ea80000100800 */
[----:B------:R-:W2:Y:S01]  /*17be0*/  LDL R3, [R1+0x1e4] ;  /* 0x0001e40001037983 */ /* 0x000ea20000100800 */
[----:B---3--:R-:W-:-:S05]  /*17bf0*/  SHF.R.S32.HI R24, RZ, 0x1f, R24 ;  /* 0x0000001fff187819 */ /* 0x008fca0000011418 */
        /* <DEDUP_REMOVED lines=20> */
[----:B------:R-:W-:Y:S02]  /*17d40*/  SHF.R.S32.HI R6, RZ, 0x1f, R21 ;  /* 0x0000001fff067819 */ /* 0x000fe40000011415 */
[----:B---3--:R-:W-:Y:S01]  /*17d50*/  SHF.R.S32.HI R14, RZ, 0x1f, R58 ;  /* 0x0000001fff0e7819 */ /* 0x008fe2000001143a */
[----:B------:R0:W-:Y:S04]  /*17d60*/  STL [R1+0x168], R7 ;  /* 0x0001680701007387 */ /* 0x0001e80000100800 */
[----:B------:R-:W-:Y:S01]  /*17d70*/  STL [R1+0x170], R14 ;  /* 0x0001700e01007387 */ /* 0x000fe20000100800 */
[----:B------:R-:W-:Y:S02]  /*17d80*/  SHF.R.S32.HI R9, RZ, 0x1f, R9 ;  /* 0x0000001fff097819 */ /* 0x000fe40000011409 */
[----:B0-----:R-:W-:-:S02]  /*17d90*/  SHF.R.S32.HI R7, RZ, 0x1f, R23 ;  /* 0x0000001fff077819 */ /* 0x001fc40000011417 */
[----:B------:R-:W3:Y:S04]  /*17da0*/  LDL R23, [R1+0x1e0] ;  /* 0x0001e00001177983 */ /* 0x000ee80000100800 */
[----:B------:R0:W-:Y:S04]  /*17db0*/  STL [R1+0x174], R6 ;  /* 0x0001740601007387 */ /* 0x0001e80000100800 */
[----:B------:R-:W-:Y:S01]  /*17dc0*/  STL [R1+0x178], R7 ;  /* 0x0001780701007387 */ /* 0x000fe20000100800 */
[----:B0-----:R-:W-:-:S05]  /*17dd0*/  SHF.R.S32.HI R6, RZ, 0x1f, R59 ;  /* 0x0000001fff067819 */ /* 0x001fca000001143b */
[----:B------:R4:W-:Y:S04]  /*17de0*/  STL [R1+0x17c], R6 ;  /* 0x00017c0601007387 */ /* 0x0009e80000100800 */
[----:B------:R-:W-:Y:S01]  /*17df0*/  STL [R1+0x180], R9 ;  /* 0x0001800901007387 */ /* 0x000fe20000100800 */
[----:B----4-:R-:W-:-:S03]  /*17e00*/  SHF.R.S32.HI R6, RZ, 0x1f, R15 ;  /* 0x0000001fff067819 */ /* 0x010fc6000001140f */
[----:B------:R-:W4:Y:S01]  /*17e10*/  LDL R15, [R1+0x1dc] ;  /* 0x0001dc00010f7983 */ /* 0x000f220000100800 */
[----:B------:R-:W-:-:S05]  /*17e20*/  SHF.R.S32.HI R7, RZ, 0x1f, R60 ;  /* 0x0000001fff077819 */ /* 0x000fca000001143c */
[----:B------:R0:W-:Y:S04]  /*17e30*/  STL [R1+0x188], R7 ;  /* 0x0001880701007387 */ /* 0x0001e80000100800 */
[----:B------:R1:W-:Y:S01]  /*17e40*/  STL [R1+0x190], R6 ;  /* 0x0001900601007387 */ /* 0x0003e20000100800 */
[----:B0-----:R-:W-:Y:S02]  /*17e50*/  SHF.R.S32.HI R7, RZ, 0x1f, R5 ;  /* 0x0000001fff077819 */ /* 0x001fe40000011405 */
[----:B-1----:R-:W-:-:S03]  /*17e60*/  SHF.R.S32.HI R6, RZ, 0x1f, R61 ;  /* 0x0000001fff067819 */ /* 0x002fc6000001143d */
[----:B------:R0:W-:Y:S04]  /*17e70*/  STL [R1+0x194], R7 ;  /* 0x0001940701007387 */ /* 0x0001e80000100800 */
[----:B------:R1:W-:Y:S01]  /*17e80*/  STL [R1+0x198], R6 ;  /* 0x0001980601007387 */ /* 0x0003e20000100800 */
[----:B--2---:R-:W-:Y:S02]  /*17e90*/  SHF.R.S32.HI R5, RZ, 0x1f, R17 ;  /* 0x0000001fff057819 */ /* 0x004fe40000011411 */
        /* <DEDUP_REMOVED lines=14> */
[----:B------:R-:W2:Y:S01]  /*17f80*/  LDL R24, [R1+0x1d8] ;  /* 0x0001d80001187983 */ /* 0x000ea20000100800 */
        /* <DEDUP_REMOVED lines=18> */
[----:B---3--:R-:W-:-:S05]  /*180b0*/  SHF.R.S32.HI R0, RZ, 0x1f, R23 ;  /* 0x0000001fff007819 */ /* 0x008fca0000011417 */
[----:B------:R4:W-:Y:S04]  /*180c0*/  STL [R1+0x1c0], R0 ;  /* 0x0001c00001007387 */ /* 0x0009e80000100800 */
[----:B------:R-:W3:Y:S04]  /*180d0*/  LDL R23, [R1+0x388] ;  /* 0x0003880001177983 */ /* 0x000ee80000100800 */
[----:B------:R-:W3:Y:S04]  /*180e0*/  LDL R60, [R1+0x384] ;  /* 0x00038400013c7983 */ /* 0x000ee80000100800 */
[----:B------:R-:W3:Y:S04]  /*180f0*/  LDL R5, [R1+0x390] ;  /* 0x0003900001057983 */ /* 0x000ee80000100800 */
[----:B------:R-:W3:Y:S01]  /*18100*/  LDL R61, [R1+0x394] ;  /* 0x00039400013d7983 */ /* 0x000ee20000100800 */
[----:B----4-:R-:W-:-:S05]  /*18110*/  SHF.R.S32.HI R0, RZ, 0x1f, R15 ;  /* 0x0000001fff007819 */ /* 0x010fca000001140f */
[----:B------:R0:W-:Y:S04]  /*18120*/  STL [R1+0x1c4], R0 ;  /* 0x0001c40001007387 */ /* 0x0001e80000100800 */
[----:B------:R-:W4:Y:S04]  /*18130*/  LDL R17, [R1+0x39c] ;  /* 0x00039c0001117983 */ /* 0x000f280000100800 */
[----:B------:R-:W4:Y:S04]  /*18140*/  LDL R25, [R1+0x3a4] ;  /* 0x0003a40001197983 */ /* 0x000f280000100800 */
[----:B------:R-:W4:Y:S04]  /*18150*/  LDL R2, [R1+0x3a8] ;  /* 0x0003a80001027983 */ /* 0x000f280000100800 */
[----:B------:R-:W4:Y:S04]  /*18160*/  LDL R8, [R1+0x3b0] ;  /* 0x0003b00001087983 */ /* 0x000f280000100800 */
[----:B0-----:R-:W4:Y:S04]  /*18170*/  LDL R0, [R1+0x3b4] ;  /* 0x0003b40001007983 */ /* 0x001f280000100800 */
[----:B------:R-:W4:Y:S04]  /*18180*/  LDL R13, [R1+0x3bc] ;  /* 0x0003bc00010d7983 */ /* 0x000f280000100800 */
[----:B------:R-:W4:Y:S04]  /*18190*/  LDL R16, [R1+0x3c0] ;  /* 0x0003c00001107983 */ /* 0x000f280000100800 */
[----:B------:R-:W4:Y:S04]  /*181a0*/  LDL R10, [R1+0x3c8] ;  /* 0x0003c800010a7983 */ /* 0x000f280000100800 */
[----:B------:R-:W4:Y:S01]  /*181b0*/  LDL R15, [R1+0x3d0] ;  /* 0x0003d000010f7983 */ /* 0x000f220000100800 */
[----:B--2---:R-:W-:-:S05]  /*181c0*/  SHF.R.S32.HI R24, RZ, 0x1f, R24 ;  /* 0x0000001fff187819 */ /* 0x004fca0000011418 */
        /* <DEDUP_REMOVED lines=21> */
[----:B--2---:R-:W-:Y:S01]  /*18320*/  SHF.R.S32.HI R14, RZ, 0x1f, R58 ;  /* 0x0000001fff0e7819 */ /* 0x004fe2000001143a */
[----:B------:R0:W-:Y:S04]  /*18330*/  STL [R1+0x3a0], R7 ;  /* 0x0003a00701007387 */ /* 0x0001e80000100800 */
[----:B------:R-:W-:Y:S01]  /*18340*/  STL [R1+0x3ac], R14 ;  /* 0x0003ac0e01007387 */ /* 0x000fe20000100800 */
[----:B------:R-:W-:Y:S02]  /*18350*/  SHF.R.S32.HI R9, RZ, 0x1f, R9 ;  /* 0x0000001fff097819 */ /* 0x000fe40000011409 */
[----:B0-----:R-:W-:-:S02]  /*18360*/  SHF.R.S32.HI R7, RZ, 0x1f, R3 ;  /* 0x0000001fff077819 */ /* 0x001fc40000011403 */
[----:B------:R-:W2:Y:S04]  /*18370*/  LDL R3, [R1+0x3d4] ;  /* 0x0003d40001037983 */ /* 0x000ea80000100800 */
[----:B------:R0:W-:Y:S04]  /*18380*/  STL [R1+0x3b8], R6 ;  /* 0x0003b80601007387 */ /* 0x0001e80000100800 */
[----:B------:R-:W-:Y:S01]  /*18390*/  STL [R1+0x3c4], R7 ;  /* 0x0003c40701007387 */ /* 0x000fe20000100800 */
[----:B0-----:R-:W-:-:S05]  /*183a0*/  SHF.R.S32.HI R6, RZ, 0x1f, R59 ;  /* 0x0000001fff067819 */ /* 0x001fca000001143b */
[----:B------:R3:W-:Y:S04]  /*183b0*/  STL [R1+0x3cc], R6 ;  /* 0x0003cc0601007387 */ /* 0x0007e80000100800 */
[----:B------:R-:W-:Y:S01]  /*183c0*/  STL [R1+0x3d8], R9 ;  /* 0x0003d80901007387 */ /* 0x000fe20000100800 */
[----:B---3--:R-:W-:-:S03]  /*183d0*/  SHF.R.S32.HI R6, RZ, 0x1f, R23 ;  /* 0x0000001fff067819 */ /* 0x008fc60000011417 */
[----:B------:R-:W3:Y:S01]  /*183e0*/  LDL R23, [R1+0x3dc] ;  /* 0x0003dc0001177983 */ /* 0x000ee20000100800 */
[----:B------:R-:W-:-:S05]  /*183f0*/  SHF.R.S32.HI R7, RZ, 0x1f, R60 ;  /* 0x0000001fff077819 */ /* 0x000fca000001143c */
[----:B------:R0:W-:Y:S04]  /*18400*/  STL [R1+0x3e4], R7 ;  /* 0x0003e40701007387 */ /* 0x0001e80000100800 */
[----:B------:R1:W-:Y:S01]  /*18410*/  STL [R1+0x3f0], R6 ;  /* 0x0003f00601007387 */ /* 0x0003e20000100800 */
[----:B0-----:R-:W-:Y:S02]  /*18420*/  SHF.R.S32.HI R7, RZ, 0x1f, R5 ;  /* 0x0000001fff077819 */ /* 0x001fe40000011405 */
[----:B-1----:R-:W-:-:S03]  /*18430*/  SHF.R.S32.HI R6, RZ, 0x1f, R61 ;  /* 0x0000001fff067819 */ /* 0x002fc6000001143d */
[----:B------:R0:W-:Y:S01]  /*18440*/  STL [R1+0x3f8], R7 ;  /* 0x0003f80701007387 */ /* 0x0001e20000100800 */
[----:B----4-:R-:W-:-:S03]  /*18450*/  SHF.R.S32.HI R5, RZ, 0x1f, R17 ;  /* 0x0000001fff057819 */ /* 0x010fc60000011411 */
        /* <DEDUP_REMOVED lines=77> */
[----:B------:R-:W-:-:S05]  /*18930*/  SHF.R.S32.HI R6, RZ, 0x1f, R21 ;  /* 0x0000001fff067819 */ /* 0x000fca0000011415 */
[----:B------:R0:W-:Y:S01]  /*18940*/  STL [R1+0x508], R6 ;  /* 0x0005080601007387 */ /* 0x0001e20000100800 */
[----:B------:R-:W-:-:S03]  /*18950*/  SHF.R.S32.HI R9, RZ, 0x1f, R9 ;  /* 0x0000001fff097819 */ /* 0x000fc60000011409 */
[----:B------:R2:W-:Y:S01]  /*18960*/  STL [R1+0x510], R7 ;  /* 0x0005100701007387 */ /* 0x0005e20000100800 */
[----:B0-----:R-:W-:-:S05]  /*18970*/  SHF.R.S32.HI R6, RZ, 0x1f, R59 ;  /* 0x0000001fff067819 */ /* 0x001fca000001143b */
[----:B------:R0:W-:Y:S04]  /*18980*/  STL [R1+0x51c], R6 ;  /* 0x00051c0601007387 */ /* 0x0001e80000100800 */
[----:B------:R-:W-:Y:S01]  /*18990*/  STL [R1+0x528], R9 ;  /* 0x0005280901007387 */ /* 0x000fe20000100800 */
[----:B--2---:R-:W-:Y:S02]  /*189a0*/  SHF.R.S32.HI R7, RZ, 0x1f, R60 ;  /* 0x0000001fff077819 */ /* 0x004fe4000001143c */
[----:B0-----:R-:W-:Y:S02]  /*189b0*/  SHF.R.S32.HI R6, RZ, 0x1f, R3 ;  /* 0x0000001fff067819 */ /* 0x001fe40000011403 */
[----:B------:R-:W2:Y:S04]  /*189c0*/  LDL R3, [R1+0x4a0] ;  /* 0x0004a00001037983 */ /* 0x000ea80000100800 */
[----:B------:R0:W-:Y:S04]  /*189d0*/  STL [R1+0x530], R7 ;  /* 0x0005300701007387 */ /* 0x0001e80000100800 */
[----:B------:R1:W-:Y:S01]  /*189e0*/  STL [R1+0x53c], R6 ;  /* 0x00053c0601007387 */ /* 0x0003e20000100800 */
[----:B0-----:R-:W-:-:S02]  /*189f0*/  SHF.R.S32.HI R7, RZ, 0x1f, R5 ;  /* 0x0000001fff077819 */ /* 0x001fc40000011405 */
        /* <DEDUP_REMOVED lines=101> */
[----:B0-----:R-:W-:Y:S02]  /*19050*/  SHF.R.S32.HI R5, RZ, 0x1f, R8 ;  /* 0x0000001fff057819 */ /* 0x001fe40000011408 */
[----:B------:R-:W-:Y:S01]  /*19060*/  SHF.R.S32.HI R2, RZ, 0x1f, R0 ;  /* 0x0000001fff027819 */ /* 0x000fe20000011400 */
[----:B------:R-:W-:Y:S01]  /*19070*/  STL [R1+0x670], R6 ;  /* 0x0006700601007387 */ /* 0x000fe20000100800 */
[----:B------:R-:W-:-:S03]  /*19080*/  SHF.R.S32.HI R0, RZ, 0x1f, R13 ;  /* 0x0000001fff007819 */ /* 0x000fc6000001140d */
[----:B------:R0:W-:Y:S04]  /*19090*/  STL [R1+0x678], R5 ;  /* 0x0006780501007387 */ /* 0x0001e80000100800 */
[----:B------:R1:W-:Y:S01]  /*190a0*/  STL [R1+0x67c], R2 ;  /* 0x00067c0201007387 */ /* 0x0003e20000100800 */
[----:B0-----:R-:W-:-:S03]  /*190b0*/  SHF.R.S32.HI R5, RZ, 0x1f, R16 ;  /* 0x0000001fff057819 */ /* 0x001fc60000011410 */
[----:B------:R0:W-:Y:S01]  /*190c0*/  STL [R1+0x680], R0 ;  /* 0x0006800001007387 */ /* 0x0001e20000100800 */
[----:B-1----:R-:W-:-:S03]  /*190d0*/  SHF.R.S32.HI R2, RZ, 0x1f, R10 ;  /* 0x0000001fff027819 */ /* 0x002fc6000001140a */
[----:B------:R1:W-:Y:S04]  /*190e0*/  STL [R1+0x684], R5 ;  /* 0x0006840501007387 */ /* 0x0003e80000100800 */
        /* <DEDUP_REMOVED lines=16> */
[----:B-1----:R-:W5:Y:S04]  /*191f0*/  LDL R5, [R1+0x5bc] ;  /* 0x0005bc0001057983 */ /* 0x002f680000100800 */
        /* <DEDUP_REMOVED lines=12> */
[----:B0-----:R-:W4:Y:S04]  /*192c0*/  LDL R0, [R1+0x5f8] ;  /* 0x0005f80001007983 */ /* 0x001f280000100800 */
[----:B------:R-:W4:Y:S04]  /*192d0*/  LDL R13, [R1+0x5fc] ;  /* 0x0005fc00010d7983 */ /* 0x000f280000100800 */
[----:B------:R-:W4:Y:S04]  /*192e0*/  LDL R16, [R1+0x604] ;  /* 0x0006040001107983 */ /* 0x000f280000100800 */
[----:B------:R-:W4:Y:S04]  /*192f0*/  LDL R10, [R1+0x60c] ;  /* 0x00060c00010a7983 */ /* 0x000f280000100800 */
[----:B------:R-:W4:Y:S04]  /*19300*/  LDL R3, [R1+0x610] ;  /* 0x0006100001037983 */ /* 0x000f280000100800 */
[----:B------:R-:W4:Y:S04]  /*19310*/  LDL R23, [R1+0x618] ;  /* 0x0006180001177983 */ /* 0x000f280000100800 */
[----:B------:R-:W4:Y:S01]  /*19320*/  LDL R15, [R1+0x61c] ;  /* 0x00061c00010f7983 */ /* 0x000f220000100800 */
[----:B--2---:R-:W-:-:S05]  /*19330*/  SHF.R.S32.HI R29, RZ, 0x1f, R29 ;  /* 0x0000001fff1d7819 */ /* 0x004fca000001141d */
[----:B------:R0:W-:Y:S01]  /*19340*/  STL [R1+0x698], R29 ;  /* 0x0006981d01007387 */ /* 0x0001e20000100800 */
[----:B-----5:R-:W-:-:S03]  /*19350*/  SHF.R.S32.HI R24, RZ, 0x1f, R24 ;  /* 0x0000001fff187819 */ /* 0x020fc60000011418 */
[----:B0-----:R-:W2:Y:S01]  /*19360*/  LDL.LU R29, [R1+0x25cc] ;  /* 0x0025cc00011d7983 */ /* 0x001ea20000300800 */
[----:B------:R-:W-:-:S03]  /*19370*/  SHF.R.S32.HI R28, RZ, 0x1f, R28 ;  /* 0x0000001fff1c7819 */ /* 0x000fc6000001141c */
[----:B------:R0:W-:Y:S01]  /*19380*/  STL [R1+0x69c], R24 ;  /* 0x00069c1801007387 */ /* 0x0001e20000100800 */
[----:B------:R-:W-:Y:S02]  /*19390*/  SHF.R.S32.HI R19, RZ, 0x1f, R19 ;  /* 0x0000001fff137819 */ /* 0x000fe40000011413 */
[----:B------:R-:W-:Y:S01]  /*193a0*/  SHF.R.S32.HI R27, RZ, 0x1f, R27 ;  /* 0x0000001fff1b7819 */ /* 0x000fe2000001141b */
[----:B0-----:R-:W5:Y:S01]  /*193b0*/  LDL.LU R24, [R1+0x25c8] ;  /* 0x0025c80001187983 */ /* 0x001f620000300800 */
[----:B------:R-:W-:-:S03]  /*193c0*/  SHF.R.S32.HI R14, RZ, 0x1f, R14 ;  /* 0x0000001fff0e7819 */ /* 0x000fc6000001140e */
[----:B------:R0:W-:Y:S01]  /*193d0*/  STL [R1+0x6a0], R28 ;  /* 0x0006a01c01007387 */ /* 0x0001e20000100800 */
[----:B------:R-:W-:Y:S02]  /*193e0*/  SHF.R.S32.HI R26, RZ, 0x1f, R26 ;  /* 0x0000001fff1a7819 */ /* 0x000fe4000001141a */
[----:B------:R-:W-:Y:S01]  /*193f0*/  SHF.R.S32.HI R7, RZ, 0x1f, R7 ;  /* 0x0000001fff077819 */ /* 0x000fe20000011407 */
[----:B0-----:R-:W2:Y:S04]  /*19400*/  LDL.LU R28, [R1+0x25c4] ;  /* 0x0025c400011c7983 */ /* 0x001ea80000300800 */
[----:B------:R0:W-:Y:S01]  /*19410*/  STL [R1+0x6a4], R19 ;  /* 0x0006a41301007387 */ /* 0x0001e20000100800 */
[----:B------:R-:W-:Y:S02]  /*19420*/  SHF.R.S32.HI R57, RZ, 0x1f, R57 ;  /* 0x0000001fff397819 */ /* 0x000fe40000011439 */
[----:B------:R-:W-:Y:S01]  /*19430*/  SHF.R.S32.HI R22, RZ, 0x1f, R22 ;  /* 0x0000001fff167819 */ /* 0x000fe20000011416 */
[----:B0-----:R-:W2:Y:S04]  /*19440*/  LDL.LU R19, [R1+0x25c0] ;  /* 0x0025c00001137983 */ /* 0x001ea80000300800 */
[----:B------:R0:W-:Y:S01]  /*19450*/  STL [R1+0x6a8], R27 ;  /* 0x0006a81b01007387 */ /* 0x0001e20000100800 */
[----:B------:R-:W-:-:S03]  /*19460*/  SHF.R.S32.HI R58, RZ, 0x1f, R58 ;  /* 0x0000001fff3a7819 */ /* 0x000fc6000001143a */
        /* <DEDUP_REMOVED lines=17> */
[----:B---3--:R-:W-:-:S03]  /*19580*/  SHF.R.S32.HI R9, RZ, 0x1f, R9 ;  /* 0x0000001fff097819 */ /* 0x008fc60000011409 */
[----:B0-----:R-:W3:Y:S04]  /*19590*/  LDL.LU R58, [R1+0x25a4] ;  /* 0x0025a400013a7983 */ /* 0x001ee80000300800 */
        /* <DEDUP_REMOVED lines=10> */
[----:B----4-:R-:W-:-:S03]  /*19640*/  SHF.R.S32.HI R2, RZ, 0x1f, R2 ;  /* 0x0000001fff027819 */ /* 0x010fc60000011402 */
[----:B0-----:R-:W4:Y:S04]  /*19650*/  LDL.LU R21, [R1+0x2598] ;  /* 0x0025980001157983 */ /* 0x001f280000300800 */
        /* <DEDUP_REMOVED lines=36> */
[----:B--2---:R-:W-:-:S02]  /*198a0*/  SHF.R.S32.HI R3, RZ, 0x1f, R3 ;  /* 0x0000001fff037819 */ /* 0x004fc40000011403 */
[----:B---3--:R-:W-:Y:S02]  /*198b0*/  SHF.R.S32.HI R23, RZ, 0x1f, R23 ;  /* 0x0000001fff177819 */ /* 0x008fe40000011417 */
[----:B----4-:R-:W-:-:S05]  /*198c0*/  SHF.R.S32.HI R15, RZ, 0x1f, R15 ;  /* 0x0000001fff0f7819 */ /* 0x010fca000001140f */
[----:B------:R0:W-:Y:S04]  /*198d0*/  STL [R1+0x70c], R15 ;  /* 0x00070c0f01007387 */ /* 0x0001e80000100800 */
[----:B0-----:R-:W2:Y:S04]  /*198e0*/  LDL.LU R15, [R1+0x2560] ;  /* 0x00256000010f7983 */ /* 0x001ea80000300800 */
[----:B------:R0:W-:Y:S04]  /*198f0*/  STL [R1+0x710], R23 ;  /* 0x0007101701007387 */ /* 0x0001e80000100800 */
[----:B0-----:R-:W3:Y:S04]  /*19900*/  LDL.LU R23, [R1+0x255c] ;  /* 0x00255c0001177983 */ /* 0x001ee80000300800 */
[----:B------:R0:W-:Y:S04]  /*19910*/  STL [R1+0x714], R3 ;  /* 0x0007140301007387 */ /* 0x0001e80000100800 */
[----:B0-----:R-:W4:Y:S01]  /*19920*/  LDL.LU R3, [R1+0x2558] ;  /* 0x0025580001037983 */ /* 0x001f220000300800 */
[----:B------:R-:W-:-:S05]  /*19930*/  SHF.R.S32.HI R16, RZ, 0x1f, R16 ;  /* 0x0000001fff107819 */ /* 0x000fca0000011410 */
[----:B------:R3:W-:Y:S02]  /*19940*/  STL [R1+0x718], R16 ;  /* 0x0007181001007387 */ /* 0x0007e40000100800 */
[----:B---3--:R-:W-:-:S05]  /*19950*/  IADD3 R16, P0, PT, R10, R23, RZ ;  /* 0x000000170a107210 */ /* 0x008fca0007f1e0ff */
[----:B------:R4:W-:Y:S02]  /*19960*/  STL [R1+0x2458], R16 ;  /* 0x0024581001007387 */ /* 0x0009e40000100800 */
[----:B----4-:R-:W-:Y:S02]  /*19970*/  IADD3 R16, P6, PT, R10, R3, RZ ;  /* 0x000000030a107210 */ /* 0x010fe40007fde0ff */
[----:B------:R-:W3:Y:S04]  /*19980*/  LDL.LU R10, [R1] ;  /* 0x00000000010a7983 */ /* 0x000ee80000300800 */
[----:B------:R0:W-:Y:S02]  /*19990*/  STL [R1+0x2450], R16 ;  /* 0x0024501001007387 */ /* 0x0001e40000100800 */
[----:B0-----:R-:W-:-:S05]  /*199a0*/  IADD3 R16, P1, PT, R13, R23, RZ ;  /* 0x000000170d107210 */ /* 0x001fca0007f3e0ff */
[----:B------:R0:W-:Y:S02]  /*199b0*/  STL [R1+0x2454], R16 ;  /* 0x0024541001007387 */ /* 0x0001e40000100800 */
[----:B0-----:R-:W-:Y:S02]  /*199c0*/  IADD3 R16, P2, PT, R13, R3, RZ ;  /* 0x000000030d107210 */ /* 0x001fe40007f5e0ff */
[----:B------:R-:W4:Y:S04]  /*199d0*/  LDL.LU R13, [R1+0x4] ;  /* 0x00000400010d7983 */ /* 0x000f280000300800 */
[----:B------:R0:W-:Y:S02]  /*199e0*/  STL [R1+0x2448], R16 ;  /* 0x0024481001007387 */ /* 0x0001e40000100800 */
[----:B0-----:R-:W-:-:S05]  /*199f0*/  IADD3 R16, P3, PT, R8, R23, RZ ;  /* 0x0000001708107210 */ /* 0x001fca0007f7e0ff */
[----:B------:R0:W-:Y:S02]  /*19a00*/  STL [R1+0x244c], R16 ;  /* 0x00244c1001007387 */ /* 0x0001e40000100800 */
[----:B0-----:R-:W-:Y:S02]  /*19a10*/  IADD3 R16, P5, PT, R8, R3, RZ ;  /* 0x0000000308107210 */ /* 0x001fe40007fbe0ff */
[----:B------:R-:W3:Y:S04]  /*19a20*/  LDL.LU R8, [R1+0x8] ;  /* 0x0000080001087983 */ /* 0x000ee80000300800 */
[----:B------:R2:W-:Y:S02]  /*19a30*/  STL [R1+0x2440], R16 ;  /* 0x0024401001007387 */ /* 0x0005e40000100800 */
[----:B--2---:R-:W-:-:S05]  /*19a40*/  IMAD.X R16, R5, 0x1, R15, P0 ;  /* 0x0000000105107824 */ /* 0x004fca00000e060f */
[----:B------:R0:W-:Y:S02]  /*19a50*/  STL [R1+0x243c], R16 ;  /* 0x00243c1001007387 */ /* 0x0001e40000100800 */
[----:B0-----:R-:W-:-:S05]  /*19a60*/  IADD3 R16, P4, PT, R2, R23, RZ ;  /* 0x0000001702107210 */ /* 0x001fca0007f9e0ff */
[----:B------:R0:W-:Y:S04]  /*19a70*/  STL [R1+0x2444], R16 ;  /* 0x0024441001007387 */ /* 0x0001e80000100800 */
[----:B0-----:R-:W2:Y:S02]  /*19a80*/  LDL.LU R16, [R1+0x2554] ;  /* 0x0025540001107983 */ /* 0x001ea40000300800 */
[----:B--2---:R-:W-:-:S05]  /*19a90*/  IMAD.X R5, R5, 0x1, R16, P6 ;  /* 0x0000000105057824 */ /* 0x004fca00030e0610 */
[----:B------:R0:W-:Y:S02]  /*19aa0*/  STL [R1+0x2438], R5 ;  /* 0x0024380501007387 */ /* 0x0001e40000100800 */
[----:B0-----:R-:W-:Y:S02]  /*19ab0*/  IADD3 R5, P0, PT, R2, R3, RZ ;  /* 0x0000000302057210 */ /* 0x001fe40007f1e0ff */
[----:B------:R-:W2:Y:S04]  /*19ac0*/  LDL.LU R2, [R1+0xc] ;  /* 0x00000c0001027983 */ /* 0x000ea80000300800 */
[----:B------:R0:W-:Y:S02]  /*19ad0*/  STL [R1+0x2430], R5 ;  /* 0x0024300501007387 */ /* 0x0001e40000100800 */
[----:B0-----:R-:W-:-:S02]  /*19ae0*/  IMAD.X R5, R17, 0x1, R15, P1 ;  /* 0x0000000111057824 */ /* 0x001fc400008e060f */
[----:B------:R-:W-:-:S03]  /*19af0*/  IMAD.X R17, R17, 0x1, R16, P2 ;  /* 0x0000000111117824 */ /* 0x000fc600010e0610 */
[----:B------:R0:W-:Y:S02]  /*19b00*/  STL [R1+0x242c], R5 ;  /* 0x00242c0501007387 */ /* 0x0001e40000100800 */
[----:B0-----:R-:W-:-:S05]  /*19b10*/  IADD3 R5, P1, PT, R25, R23, RZ ;  /* 0x0000001719057210 */ /* 0x001fca0007f3e0ff */
[----:B------:R0:W-:Y:S04]  /*19b20*/  STL [R1+0x2434], R5 ;  /* 0x0024340501007387 */ /* 0x0001e80000100800 */
[----:B0-----:R-:W3:Y:S04]  /*19b30*/  LDL.LU R5, [R1+0x2550] ;  /* 0x0025500001057983 */ /* 0x001ee80000300800 */
[----:B------:R0:W-:Y:S04]  /*19b40*/  STL [R1+0x2428], R17 ;  /* 0x0024281101007387 */ /* 0x0001e80000100800 */
[----:B0-----:R-:W3:Y:S01]  /*19b50*/  LDL.LU R17, [R1+0x254c] ;  /* 0x00254c0001117983 */ /* 0x001ee20000300800 */
[----:B------:R-:W-:-:S05]  /*19b60*/  IADD3 R25, P2, PT, R25, R3, RZ ;  /* 0x0000000319197210 */ /* 0x000fca0007f5e0ff */
[----:B------:R2:W-:Y:S01]  /*19b70*/  STL [R1+0x2420], R25 ;  /* 0x0024201901007387 */ /* 0x0005e20000100800 */
[----:B------:R-:W-:Y:S02]  /*19b80*/  IMAD R12, R12, UR7, RZ ;  /* 0x000000070c0c7c24 */ /* 0x000fe4000f8e02ff */
[----:B------:R-:W-:Y:S02]  /*19b90*/  IMAD R18, R18, UR7, RZ ;  /* 0x0000000712127c24 */ /* 0x000fe4000f8e02ff */
[----:B------:R-:W-:Y:S01]  /*19ba0*/  IMAD R11, R11, UR7, RZ ;  /* 0x000000070b0b7c24 */ /* 0x000fe2000f8e02ff */
[----:B------:R-:W-:Y:S01]  /*19bb0*/  SHF.R.S32.HI R30, RZ, 0x1f, R12 ;  /* 0x0000001fff1e7819 */ /* 0x000fe2000001140c */
[----:B------:R-:W-:Y:S02]  /*19bc0*/  IMAD R20, R20, UR7, RZ ;  /* 0x0000000714147c24 */ /* 0x000fe4000f8e02ff */
[----:B--2---:R-:W-:-:S05]  /*19bd0*/  IMAD.X R25, R2, 0x1, R15, P3 ;  /* 0x0000000102197824 */ /* 0x004fca00018e060f */
[----:B------:R3:W-:Y:S02]  /*19be0*/  STL [R1+0x241c], R25 ;  /* 0x00241c1901007387 */ /* 0x0007e40000100800 */
[----:B---3--:R-:W-:-:S05]  /*19bf0*/  IADD3 R25, P3, PT, R17, R23, RZ ;  /* 0x0000001711197210 */ /* 0x008fca0007f7e0ff */
[----:B------:R0:W-:Y:S02]  /*19c00*/  STL [R1+0x2424], R25 ;  /* 0x0024241901007387 */ /* 0x0001e40000100800 */
[----:B0-----:R-:W-:Y:S01]  /*19c10*/  IMAD.X R25, R2, 0x1, R16, P5 ;  /* 0x0000000102197824 */ /* 0x001fe200028e0610 */
[----:B------:R-:W-:-:S04]  /*19c20*/  IADD3 R2, P5, PT, R17, R3, RZ ;  /* 0x0000000311027210 */ /* 0x000fc80007fbe0ff */
[----:B------:R0:W-:Y:S04]  /*19c30*/  STL [R1+0x2418], R25 ;  /* 0x0024181901007387 */ /* 0x0001e80000100800 */
[----:B------:R1:W-:Y:S01]  /*19c40*/  STL [R1+0x2410], R2 ;  /* 0x0024100201007387 */ /* 0x0003e20000100800 */
[C---:B0-----:R-:W-:Y:S01]  /*19c50*/  IMAD.X R25, R8.reuse, 0x1, R15, P4 ;  /* 0x0000000108197824 */ /* 0x041fe200020e060f */
[----:B------:R-:W-:Y:S01]  /*19c60*/  IADD3 R17, P4, PT, R5, R23, RZ ;  /* 0x0000001705117210 */ /* 0x000fe20007f9e0ff */
[----:B-1----:R-:W-:-:S03]  /*19c70*/  IMAD.X R2, R8, 0x1, R16, P0 ;  /* 0x0000000108027824 */ /* 0x002fc600000e0610 */
[----:B------:R-:W-:Y:S01]  /*19c80*/  STL [R1+0x240c], R25 ;  /* 0x00240c1901007387 */ /* 0x000fe20000100800 */
[----:B------:R-:W-:Y:S01]  /*19c90*/  IADD3 R8, P0, PT, R5, R3, RZ ;  /* 0x0000000305087210 */ /* 0x000fe20007f1e0ff */
[----:B----4-:R-:W-:Y:S02]  /*19ca0*/  IMAD.X R5, R13, 0x1, R15, P1 ;  /* 0x000000010d057824 */ /* 0x010fe400008e060f */
[----:B------:R-:W-:Y:S04]  /*19cb0*/  STL [R1+0x2414], R17 ;  /* 0x0024141101007387 */ /* 0x000fe80000100800 */
[----:B------:R0:W-:Y:S04]  /*19cc0*/  STL [R1+0x2408], R2 ;  /* 0x0024080201007387 */ /* 0x0001e80000100800 */
[----:B------:R1:W-:Y:S01]  /*19cd0*/  STL [R1+0x2400], R8 ;  /* 0x0024000801007387 */ /* 0x0003e20000100800 */
[----:B0-----:R-:W-:-:S03]  /*19ce0*/  IADD3 R2, P1, PT, R9, R23, RZ ;  /* 0x0000001709027210 */ /* 0x001fc60007f3e0ff */
[----:B------:R0:W-:Y:S01]  /*19cf0*/  STL [R1+0x23fc], R5 ;  /* 0x0023fc0501007387 */ /* 0x0001e20000100800 */
[----:B-1----:R-:W-:-:S03]  /*19d00*/  IMAD.X R8, R13, 0x1, R16, P2 ;  /* 0x000000010d087824 */ /* 0x002fc600010e0610 */
[----:B------:R1:W-:Y:S01]  /*19d10*/  STL [R1+0x2404], R2 ;  /* 0x0024040201007387 */ /* 0x0003e20000100800 */
[----:B0-----:R-:W-:-:S03]  /*19d20*/  IADD3 R5, P2, PT, R9, R3, RZ ;  /* 0x0000000309057210 */ /* 0x001fc60007f5e0ff */
[----:B------:R0:W-:Y:S01]  /*19d30*/  STL [R1+0x23f8], R8 ;  /* 0x0023f80801007387 */ /* 0x0001e20000100800 */
[----:B-1----:R-:W-:-:S03]  /*19d40*/  IMAD.X R2, R10, 0x1, R15, P3 ;  /* 0x000000010a027824 */ /* 0x002fc600018e060f */
[----:B------:R1:W-:Y:S04]  /*19d50*/  STL [R1+0x23f0], R5 ;  /* 0x0023f00501007387 */ /* 0x0003e80000100800 */
[----:B------:R2:W-:Y:S01]  /*19d60*/  STL [R1+0x23ec], R2 ;  /* 0x0023ec0201007387 */ /* 0x0005e20000100800 */
[----:B0-----:R-:W-:Y:S01]  /*19d70*/  IADD3 R8, P3, PT, R21, R23, RZ ;  /* 0x0000001715087210 */ /* 0x001fe20007f7e0ff */
[----:B-1----:R-:W-:-:S04]  /*19d80*/  IMAD.X R5, R10, 0x1, R16, P5 ;  /* 0x000000010a057824 */ /* 0x002fc800028e0610 */
[----:B------:R0:W-:Y:S01]  /*19d90*/  STL [R1+0x23f4], R8 ;  /* 0x0023f40801007387 */ /* 0x0001e20000100800 */
[----:B--2---:R-:W-:-:S03]  /*19da0*/  IADD3 R2, P5, PT, R21, R3, RZ ;  /* 0x0000000315027210 */ /* 0x004fc60007fbe0ff */
[----:B------:R1:W-:Y:S04]  /*19db0*/  STL [R1+0x23e8], R5 ;  /* 0x0023e80501007387 */ /* 0x0003e80000100800 */
[----:B------:R2:W-:Y:S01]  /*19dc0*/  STL [R1+0x23e0], R2 ;  /* 0x0023e00201007387 */ /* 0x0005e20000100800 */
[----:B0-----:R-:W-:Y:S01]  /*19dd0*/  IMAD.X R8, R61, 0x1, R15, P4 ;  /* 0x000000013d087824 */ /* 0x001fe200020e060f */
[----:B-1----:R-:W-:-:S04]  /*19de0*/  IADD3 R5, P4, PT, R6, R23, RZ ;  /* 0x0000001706057210 */ /* 0x002fc80007f9e0ff */
[----:B------:R-:W-:Y:S01]  /*19df0*/  STL [R1+0x23dc], R8 ;  /* 0x0023dc0801007387 */ /* 0x000fe20000100800 */
[----:B--2---:R-:W-:Y:S01]  /*19e00*/  IMAD.X R2, R61, 0x1, R16, P0 ;  /* 0x000000013d027824 */ /* 0x004fe200000e0610 */
[----:B------:R-:W-:Y:S02]  /*19e10*/  IADD3 R6, P0, PT, R6, R3, RZ ;  /* 0x0000000306067210 */ /* 0x000fe40007f1e0ff */
[----:B------:R0:W-:Y:S04]  /*19e20*/  STL [R1+0x23e4], R5 ;  /* 0x0023e40501007387 */ /* 0x0001e80000100800 */
[----:B------:R1:W-:Y:S01]  /*19e30*/  STL [R1+0x23d8], R2 ;  /* 0x0023d80201007387 */ /* 0x0003e20000100800 */
[----:B0-----:R-:W-:-:S03]  /*19e40*/  IMAD.X R5, R60, 0x1, R15, P1 ;  /* 0x000000013c057824 */ /* 0x001fc600008e060f */
[----:B------:R0:W-:Y:S01]  /*19e50*/  STL [R1+0x23d0], R6 ;  /* 0x0023d00601007387 */ /* 0x0001e20000100800 */
[----:B-1----:R-:W-:-:S03]  /*19e60*/  IADD3 R2, P1, PT, R22, R23, RZ ;  /* 0x0000001716027210 */ /* 0x002fc60007f3e0ff */
        /* <DEDUP_REMOVED lines=28> */
[----:B------:R-:W-:Y:S04]  /*1a030*/  STL [R1+0x2398], R6 ;  /* 0x0023980601007387 */ /* 0x000fe80000100800 */
[----:B------:R-:W2:Y:S01]  /*1a040*/  LDL.LU R25, [R1+0x34] ;  /* 0x0000340001197983 */ /* 0x000ea20000300800 */
[----:B0-----:R-:W-:-:S03]  /*1a050*/  IMAD.X R2, R26, 0x1, R15, P3 ;  /* 0x000000011a027824 */ /* 0x001fc600018e060f */
[----:B------:R5:W-:Y:S04]  /*1a060*/  STL [R1+0x2390], R5 ;  /* 0x0023900501007387 */ /* 0x000be80000100800 */
[----:B------:R0:W-:Y:S01]  /*1a070*/  STL [R1+0x238c], R2 ;  /* 0x00238c0201007387 */ /* 0x0001e20000100800 */
[----:B-----5:R-:W-:Y:S01]  /*1a080*/  IADD3 R5, P3, PT, R24, R23, RZ ;  /* 0x0000001718057210 */ /* 0x020fe20007f7e0ff */
[----:B0-----:R-:W-:Y:S01]  /*1a090*/  IMAD.X R2, R26, 0x1, R16, P5 ;  /* 0x000000011a027824 */ /* 0x001fe200028e0610 */
[----:B------:R-:W-:-:S03]  /*1a0a0*/  IADD3 R6, P5, PT, R24, R3, RZ ;  /* 0x0000000318067210 */ /* 0x000fc60007fbe0ff */
[----:B------:R0:W-:Y:S04]  /*1a0b0*/  STL [R1+0x2394], R5 ;  /* 0x0023940501007387 */ /* 0x0001e80000100800 */
[----:B------:R1:W-:Y:S01]  /*1a0c0*/  STL [R1+0x2388], R2 ;  /* 0x0023880201007387 */ /* 0x0003e20000100800 */
[C---:B0-----:R-:W-:Y:S01]  /*1a0d0*/  IMAD.X R5, R27.reuse, 0x1, R15, P4 ;  /* 0x000000011b057824 */ /* 0x041fe200020e060f */
[C---:B------:R-:W-:Y:S02]  /*1a0e0*/  IADD3 R7, P4, PT, R12.reuse, R23, RZ ;  /* 0x000000170c077210 */ /* 0x040fe40007f9e0ff */
[----:B-1----:R-:W3:Y:S04]  /*1a0f0*/  LDL.LU R2, [R1+0x3c] ;  /* 0x00003c0001027983 */ /* 0x002ee80000300800 */
[----:B------:R-:W-:Y:S04]  /*1a100*/  STL [R1+0x2380], R6 ;  /* 0x0023800601007387 */ /* 0x000fe80000100800 */
[----:B------:R0:W-:Y:S04]  /*1a110*/  STL [R1+0x237c], R5 ;  /* 0x00237c0501007387 */ /* 0x0001e80000100800 */
[----:B------:R1:W-:Y:S01]  /*1a120*/  STL [R1+0x2384], R7 ;  /* 0x0023840701007387 */ /* 0x0003e20000100800 */
[----:B0-----:R-:W-:Y:S01]  /*1a130*/  IMAD.X R5, R27, 0x1, R16, P0 ;  /* 0x000000011b057824 */ /* 0x001fe200000e0610 */
[----:B------:R-:W-:-:S04]  /*1a140*/  IADD3 R6, P0, PT, R12, R3, RZ ;  /* 0x000000030c067210 */ /* 0x000fc80007f1e0ff */
[----:B------:R0:W-:Y:S01]  /*1a150*/  STL [R1+0x2378], R5 ;  /* 0x0023780501007387 */ /* 0x0001e20000100800 */
[C---:B-1----:R-:W-:Y:S02]  /*1a160*/  IMAD.X R7, R28.reuse, 0x1, R15, P1 ;  /* 0x000000011c077824 */ /* 0x042fe400008e060f */
[----:B------:R-:W-:Y:S01]  /*1a170*/  IMAD.X R8, R28, 0x1, R16, P2 ;  /* 0x000000011c087824 */ /* 0x000fe200010e0610 */
[----:B0-----:R-:W4:Y:S04]  /*1a180*/  LDL.LU R5, [R1+0x40] ;  /* 0x0000400001057983 */ /* 0x001f280000300800 */
[----:B------:R0:W-:Y:S04]  /*1a190*/  STL [R1+0x2370], R6 ;  /* 0x0023700601007387 */ /* 0x0001e80000100800 */
[----:B------:R1:W-:Y:S01]  /*1a1a0*/  STL [R1+0x236c], R7 ;  /* 0x00236c0701007387 */ /* 0x0003e20000100800 */
[----:B0-----:R-:W-:-:S02]  /*1a1b0*/  IADD3 R6, P1, PT, R18, R23, RZ ;  /* 0x0000001712067210 */ /* 0x001fc40007f3e0ff */
[----:B-1----:R-:W-:-:S03]  /*1a1c0*/  IADD3 R7, P2, PT, R18, R3, RZ ;  /* 0x0000000312077210 */ /* 0x002fc60007f5e0ff */
[----:B------:R0:W-:Y:S04]  /*1a1d0*/  STL [R1+0x2374], R6 ;  /* 0x0023740601007387 */ /* 0x0001e80000100800 */
[----:B------:R1:W-:Y:S01]  /*1a1e0*/  STL [R1+0x2368], R8 ;  /* 0x0023680801007387 */ /* 0x0003e20000100800 */
[C---:B------:R-:W-:Y:S02]  /*1a1f0*/  IMAD.X R9, R29.reuse, 0x1, R16, P5 ;  /* 0x000000011d097824 */ /* 0x040fe400028e0610 */
[----:B0-----:R-:W-:Y:S01]  /*1a200*/  IMAD.X R6, R29, 0x1, R15, P3 ;  /* 0x000000011d067824 */ /* 0x001fe200018e060f */
[----:B-1----:R-:W5:Y:S04]  /*1a210*/  LDL.LU R8, [R1+0x4c] ;  /* 0x00004c0001087983 */ /* 0x002f680000300800 */
[----:B------:R0:W-:Y:S04]  /*1a220*/  STL [R1+0x2360], R7 ;  /* 0x0023600701007387 */ /* 0x0001e80000100800 */
[----:B------:R1:W-:Y:S01]  /*1a230*/  STL [R1+0x235c], R6 ;  /* 0x00235c0601007387 */ /* 0x0003e20000100800 */
[----:B0-----:R-:W-:-:S02]  /*1a240*/  IADD3 R7, P3, PT, R11, R23, RZ ;  /* 0x000000170b077210 */ /* 0x001fc40007f7e0ff */
[----:B-1----:R-:W-:-:S03]  /*1a250*/  IADD3 R6, P5, PT, R11, R3, RZ ;  /* 0x000000030b067210 */ /* 0x002fc60007fbe0ff */
[----:B------:R0:W-:Y:S04]  /*1a260*/  STL [R1+0x2364], R7 ;  /* 0x0023640701007387 */ /* 0x0001e80000100800 */
[----:B------:R1:W-:Y:S04]  /*1a270*/  STL [R1+0x2358], R9 ;  /* 0x0023580901007387 */ /* 0x0003e80000100800 */
[----:B------:R-:W5:Y:S01]  /*1a280*/  LDL.LU R13, [R1+0x7c] ;  /* 0x00007c00010d7983 */ /* 0x000f620000300800 */
[----:B0-----:R-:W-:-:S03]  /*1a290*/  IMAD.X R7, R30, 0x1, R15, P4 ;  /* 0x000000011e077824 */ /* 0x001fc600020e060f */
[----:B------:R0:W-:Y:S01]  /*1a2a0*/  STL [R1+0x2350], R6 ;  /* 0x0023500601007387 */ /* 0x0001e20000100800 */
[----:B-1----:R-:W-:-:S03]  /*1a2b0*/  IMAD.X R9, R30, 0x1, R16, P0 ;  /* 0x000000011e097824 */ /* 0x002fc600000e0610 */
[----:B------:R1:W-:Y:S01]  /*1a2c0*/  STL [R1+0x234c], R7 ;  /* 0x00234c0701007387 */ /* 0x0003e20000100800 */
[----:B0-----:R-:W-:-:S05]  /*1a2d0*/  IADD3 R6, P4, PT, R20, R23, RZ ;  /* 0x0000001714067210 */ /* 0x001fca0007f9e0ff */
[----:B------:R0:W-:Y:S04]  /*1a2e0*/  STL [R1+0x2354], R6 ;  /* 0x0023540601007387 */ /* 0x0001e80000100800 */
[----:B------:R0:W-:Y:S04]  /*1a2f0*/  STL [R1+0x2348], R9 ;  /* 0x0023480901007387 */ /* 0x0001e80000100800 */
[----:B------:R-:W5:Y:S01]  /*1a300*/  LDL.LU R10, [R1+0x98] ;  /* 0x00009800010a7983 */ /* 0x000f620000300800 */
[----:B------:R-:W-:Y:S02]  /*1a310*/  SHF.R.S32.HI R31, RZ, 0x1f, R18 ;  /* 0x0000001fff1f7819 */ /* 0x000fe40000011412 */
[----:B-1----:R-:W-:-:S03]  /*1a320*/  IADD3 R7, P0, PT, R20, R3, RZ ;  /* 0x0000000314077210 */ /* 0x002fc60007f1e0ff */
[----:B0-----:R-:W-:Y:S01]  /*1a330*/  IMAD.X R6, R31, 0x1, R15, P1 ;  /* 0x000000011f067824 */ /* 0x001fe200008e060f */
[----:B------:R-:W-:Y:S01]  /*1a340*/  IADD3 R9, P1, PT, R4, R23, RZ ;  /* 0x0000001704097210 */ /* 0x000fe20007f3e0ff */
[----:B------:R0:W-:Y:S01]  /*1a350*/  STL [R1+0x2340], R7 ;  /* 0x0023400701007387 */ /* 0x0001e20000100800 */
[----:B------:R-:W-:-:S03]  /*1a360*/  SHF.R.S32.HI R32, RZ, 0x1f, R11 ;  /* 0x0000001fff207819 */ /* 0x000fc6000001140b */
[----:B------:R1:W-:Y:S01]  /*1a370*/  STL [R1+0x233c], R6 ;  /* 0x00233c0601007387 */ /* 0x0003e20000100800 */
[----:B0-----:R-:W-:-:S03]  /*1a380*/  IMAD.X R7, R31, 0x1, R16, P2 ;  /* 0x000000011f077824 */ /* 0x001fc600010e0610 */
[----:B------:R-:W-:Y:S01]  /*1a390*/  STL [R1+0x2344], R9 ;  /* 0x0023440901007387 */ /* 0x000fe20000100800 */
[----:B-1----:R-:W-:-:S03]  /*1a3a0*/  IADD3 R6, P2, PT, R4, R3, RZ ;  /* 0x0000000304067210 */ /* 0x002fc60007f5e0ff */
[----:B------:R0:W-:Y:S01]  /*1a3b0*/  STL [R1+0x2338], R7 ;  /* 0x0023380701007387 */ /* 0x0001e20000100800 */
[----:B------:R-:W-:Y:S01]  /*1a3c0*/  SHF.R.S32.HI R34, RZ, 0x1f, R4 ;  /* 0x0000001fff227819 */ /* 0x000fe20000011404 */
[C---:B------:R-:W-:Y:S02]  /*1a3d0*/  IMAD.X R4, R32.reuse, 0x1, R15, P3 ;  /* 0x0000000120047824 */ /* 0x040fe400018e060f */
[----:B------:R-:W5:Y:S04]  /*1a3e0*/  LDL.LU R17, [R1+0x9c] ;  /* 0x00009c0001117983 */ /* 0x000f680000300800 */
[----:B------:R2:W-:Y:S01]  /*1a3f0*/  STL [R1+0x2330], R6 ;  /* 0x0023300601007387 */ /* 0x0005e20000100800 */
[----:B0-----:R-:W-:Y:S01]  /*1a400*/  IMAD.X R7, R32, 0x1, R16, P5 ;  /* 0x0000000120077824 */ /* 0x001fe200028e0610 */
[----:B------:R-:W-:-:S02]  /*1a410*/  SHF.R.S32.HI R33, RZ, 0x1f, R20 ;  /* 0x0000001fff217819 */ /* 0x000fc40000011414 */
[----:B------:R0:W-:Y:S01]  /*1a420*/  STL [R1+0x232c], R4 ;  /* 0x00232c0401007387 */ /* 0x0001e20000100800 */
[----:B------:R-:W-:Y:S02]  /*1a430*/  SHF.R.S32.HI R35, RZ, 0x1f, R35 ;  /* 0x0000001fff237819 */ /* 0x000fe40000011423 */
[----:B------:R-:W-:Y:S02]  /*1a440*/  SHF.R.S32.HI R36, RZ, 0x1f, R36 ;  /* 0x0000001fff247819 */ /* 0x000fe40000011424 */
[----:B------:R-:W-:Y:S02]  /*1a450*/  SHF.R.S32.HI R37, RZ, 0x1f, R37 ;  /* 0x0000001fff257819 */ /* 0x000fe40000011425 */
[C---:B--2---:R-:W-:Y:S02]  /*1a460*/  IADD3 R6, P3, PT, R25.reuse, R23, RZ ;  /* 0x0000001719067210 */ /* 0x044fe40007f7e0ff */
[----:B0-----:R-:W-:-:S03]  /*1a470*/  IADD3 R4, P5, PT, R25, R3, RZ ;  /* 0x0000000319047210 */ /* 0x001fc60007fbe0ff */
[----:B------:R0:W-:Y:S04]  /*1a480*/  STL [R1+0x2334], R6 ;  /* 0x0023340601007387 */ /* 0x0001e80000100800 */
[----:B------:R1:W-:Y:S04]  /*1a490*/  STL [R1+0x231c], R7 ;  /* 0x00231c0701007387 */ /* 0x0003e80000100800 */
[----:B------:R-:W2:Y:S01]  /*1a4a0*/  LDL.LU R25, [R1+0xa0] ;  /* 0x0000a00001197983 */ /* 0x000ea20000300800 */
[----:B0-----:R-:W-:-:S03]  /*1a4b0*/  IMAD.X R6, R33, 0x1, R15, P4 ;  /* 0x0000000121067824 */ /* 0x001fc600020e060f */
[----:B------:R3:W-:Y:S01]  /*1a4c0*/  STL [R1+0x2324], R4 ;  /* 0x0023240401007387 */ /* 0x0007e20000100800 */
[----:B-1----:R-:W-:-:S03]  /*1a4d0*/  IMAD.X R7, R33, 0x1, R16, P0 ;  /* 0x0000000121077824 */ /* 0x002fc600000e0610 */
[----:B------:R0:W-:Y:S01]  /*1a4e0*/  STL [R1+0x2320], R6 ;  /* 0x0023200601007387 */ /* 0x0001e20000100800 */
[C---:B---3--:R-:W-:Y:S02]  /*1a4f0*/  IADD3 R4, P4, PT, R2.reuse, R23, RZ ;  /* 0x0000001702047210 */ /* 0x048fe40007f9e0ff */
[----:B0-----:R-:W-:-:S03]  /*1a500*/  IADD3 R6, P0, PT, R2, R3, RZ ;  /* 0x0000000302067210 */ /* 0x001fc60007f1e0ff */
[----:B------:R0:W-:Y:S04]  /*1a510*/  STL [R1+0x2328], R4 ;  /* 0x0023280401007387 */ /* 0x0001e80000100800 */
[----:B------:R1:W-:Y:S04]  /*1a520*/  STL [R1+0x230c], R7 ;  /* 0x00230c0701007387 */ /* 0x0003e80000100800 */
[----:B------:R-:W3:Y:S01]  /*1a530*/  LDL.LU R2, [R1+0xb8] ;  /* 0x0000b80001027983 */ /* 0x000ee20000300800 */
[----:B0-----:R-:W-:-:S03]  /*1a540*/  IMAD.X R4, R34, 0x1, R15, P1 ;  /* 0x0000000122047824 */ /* 0x001fc600008e060f */
[----:B------:R4:W-:Y:S01]  /*1a550*/  STL [R1+0x2314], R6 ;  /* 0x0023140601007387 */ /* 0x0009e20000100800 */
[----:B-1----:R-:W-:-:S03]  /*1a560*/  IMAD.X R7, R34, 0x1, R16, P2 ;  /* 0x0000000122077824 */ /* 0x002fc600010e0610 */
[----:B------:R0:W-:Y:S01]  /*1a570*/  STL [R1+0x2310], R4 ;  /* 0x0023100401007387 */ /* 0x0001e20000100800 */
[C---:B----4-:R-:W-:Y:S02]  /*1a580*/  IADD3 R6, P1, PT, R5.reuse, R23, RZ ;  /* 0x0000001705067210 */ /* 0x050fe40007f3e0ff */
[----:B0-----:R-:W-:-:S03]  /*1a590*/  IADD3 R4, P2, PT, R5, R3, RZ ;  /* 0x0000000305047210 */ /* 0x001fc60007f5e0ff */
[----:B------:R0:W-:Y:S04]  /*1a5a0*/  STL [R1+0x2318], R6 ;  /* 0x0023180601007387 */ /* 0x0001e80000100800 */
[----:B------:R1:W-:Y:S04]  /*1a5b0*/  STL [R1+0x22fc], R7 ;  /* 0x0022fc0701007387 */ /* 0x0003e80000100800 */
[----:B------:R-:W4:Y:S01]  /*1a5c0*/  LDL.LU R5, [R1+0xe0] ;  /* 0x0000e00001057983 */ /* 0x000f220000300800 */
[----:B0-----:R-:W-:-:S03]  /*1a5d0*/  IMAD.X R6, R35, 0x1, R15, P3 ;  /* 0x0000000123067824 */ /* 0x001fc600018e060f */
[----:B------:R5:W-:Y:S01]  /*1a5e0*/  STL [R1+0x2304], R4 ;  /* 0x0023040401007387 */ /* 0x000be20000100800 */
[----:B-1----:R-:W-:-:S03]  /*1a5f0*/  IMAD.X R7, R35, 0x1, R16, P5 ;  /* 0x0000000123077824 */ /* 0x002fc600028e0610 */
[----:B------:R0:W-:Y:S01]  /*1a600*/  STL [R1+0x2300], R6 ;  /* 0x0023000601007387 */ /* 0x0001e20000100800 */
[C---:B-----5:R-:W-:Y:S02]  /*1a610*/  IADD3 R4, P3, PT, R8.reuse, R23, RZ ;  /* 0x0000001708047210 */ /* 0x060fe40007f7e0ff */
[----:B0-----:R-:W-:-:S03]  /*1a620*/  IADD3 R6, P5, PT, R8, R3, RZ ;  /* 0x0000000308067210 */ /* 0x001fc60007fbe0ff */
[----:B------:R0:W-:Y:S04]  /*1a630*/  STL [R1+0x2308], R4 ;  /* 0x0023080401007387 */ /* 0x0001e80000100800 */
[----:B------:R1:W-:Y:S04]  /*1a640*/  STL [R1+0x22ec], R7 ;  /* 0x0022ec0701007387 */ /* 0x0003e80000100800 */
[----:B------:R-:W5:Y:S01]  /*1a650*/  LDL.LU R8, [R1+0xe8] ;  /* 0x0000e80001087983 */ /* 0x000f620000300800 */
[----:B0-----:R-:W-:-:S03]  /*1a660*/  IMAD.X R4, R36, 0x1, R15, P4 ;  /* 0x0000000124047824 */ /* 0x001fc600020e060f */
[----:B------:R0:W-:Y:S01]  /*1a670*/  STL [R1+0x22f4], R6 ;  /* 0x0022f40601007387 */ /* 0x0001e20000100800 */
[----:B-1----:R-:W-:-:S03]  /*1a680*/  IMAD.X R7, R36, 0x1, R16, P0 ;  /* 0x0000000124077824 */ /* 0x002fc600000e0610 */
[----:B------:R1:W-:Y:S01]  /*1a690*/  STL [R1+0x22f0], R4 ;  /* 0x0022f00401007387 */ /* 0x0003e20000100800 */
[C---:B0-----:R-:W-:Y:S02]  /*1a6a0*/  IADD3 R6, P4, PT, R13.reuse, R23, RZ ;  /* 0x000000170d067210 */ /* 0x041fe40007f9e0ff */
        /* <DEDUP_REMOVED lines=13> */
[----:B------:R-:W-:-:S03]  /*1a780*/  SHF.R.S32.HI R38, RZ, 0x1f, R38 ;  /* 0x0000001fff267819 */ /* 0x000fc60000011426 */
[----:B------:R1:W-:Y:S02]  /*1a790*/  STL [R1+0x22d4], R6 ;  /* 0x0022d40601007387 */ /* 0x0003e40000100800 */
[C---:B0-----:R-:W-:Y:S02]  /*1a7a0*/  IMAD.X R4, R38.reuse, 0x1, R15, P3 ;  /* 0x0000000126047824 */ /* 0x041fe400018e060f */
[----:B-1----:R-:W-:Y:S01]  /*1a7b0*/  IMAD.X R7, R38, 0x1, R16, P5 ;  /* 0x0000000126077824 */ /* 0x002fe200028e0610 */
[----:B------:R-:W-:Y:S02]  /*1a7c0*/  SHF.R.S32.HI R39, RZ, 0x1f, R39 ;  /* 0x0000001fff277819 */ /* 0x000fe40000011427 */
[C---:B------:R-:W-:Y:S01]  /*1a7d0*/  IADD3 R6, P3, PT, R17.reuse, R23, RZ ;  /* 0x0000001711067210 */ /* 0x040fe20007f7e0ff */
[----:B------:R0:W-:Y:S04]  /*1a7e0*/  STL [R1+0x22d0], R4 ;  /* 0x0022d00401007387 */ /* 0x0001e80000100800 */
[----:B------:R1:W-:Y:S04]  /*1a7f0*/  STL [R1+0x22d8], R6 ;  /* 0x0022d80601007387 */ /* 0x0003e80000100800 */
[----:B------:R1:W-:Y:S01]  /*1a800*/  STL [R1+0x22bc], R7 ;  /* 0x0022bc0701007387 */ /* 0x0003e20000100800 */
[----:B0-----:R-:W-:-:S03]  /*1a810*/  IADD3 R4, P5, PT, R17, R3, RZ ;  /* 0x0000000311047210 */ /* 0x001fc60007fbe0ff */
[----:B------:R-:W5:Y:S01]  /*1a820*/  LDL.LU R17, [R1+0x108] ;  /* 0x0001080001117983 */ /* 0x000f620000300800 */
[----:B-1----:R-:W-:-:S03]  /*1a830*/  IMAD.X R6, R39, 0x1, R15, P4 ;  /* 0x0000000127067824 */ /* 0x002fc600020e060f */
[----:B------:R2:W-:Y:S01]  /*1a840*/  STL [R1+0x22c4], R4 ;  /* 0x0022c40401007387 */ /* 0x0005e20000100800 */
[----:B------:R-:W-:Y:S01]  /*1a850*/  IMAD.X R7, R39, 0x1, R16, P0 ;  /* 0x0000000127077824 */ /* 0x000fe200000e0610 */
[----:B------:R-:W-:Y:S02]  /*1a860*/  SHF.R.S32.HI R40, RZ, 0x1f, R40 ;  /* 0x0000001fff287819 */ /* 0x000fe40000011428 */
[----:B------:R0:W-:Y:S01]  /*1a870*/  STL [R1+0x22c0], R6 ;  /* 0x0022c00601007387 */ /* 0x0001e20000100800 */
[----:B------:R-:W-:Y:S02]  /*1a880*/  SHF.R.S32.HI R41, RZ, 0x1f, R41 ;  /* 0x0000001fff297819 */ /* 0x000fe40000011429 */
[----:B------:R-:W-:Y:S02]  /*1a890*/  SHF.R.S32.HI R42, RZ, 0x1f, R42 ;  /* 0x0000001fff2a7819 */ /* 0x000fe4000001142a */
[----:B------:R-:W-:Y:S02]  /*1a8a0*/  SHF.R.S32.HI R43, RZ, 0x1f, R43 ;  /* 0x0000001fff2b7819 */ /* 0x000fe4000001142b */
[----:B------:R-:W-:-:S02]  /*1a8b0*/  SHF.R.S32.HI R44, RZ, 0x1f, R44 ;  /* 0x0000001fff2c7819 */ /* 0x000fc4000001142c */
[C---:B--2---:R-:W-:Y:S02]  /*1a8c0*/  IADD3 R4, P4, PT, R25.reuse, R23, RZ ;  /* 0x0000001719047210 */ /* 0x044fe40007f9e0ff */
[----:B0-----:R-:W-:-:S03]  /*1a8d0*/  IADD3 R6, P0, PT, R25, R3, RZ ;  /* 0x0000000319067210 */ /* 0x001fc60007f1e0ff */
[----:B------:R0:W-:Y:S04]  /*1a8e0*/  STL [R1+0x22c8], R4 ;  /* 0x0022c80401007387 */ /* 0x0001e80000100800 */
[----:B------:R-:W-:Y:S04]  /*1a8f0*/  STL [R1+0x22ac], R7 ;  /* 0x0022ac0701007387 */ /* 0x000fe80000100800 */
[----:B------:R-:W2:Y:S01]  /*1a900*/  LDL.LU R25, [R1+0x118] ;  /* 0x0001180001197983 */ /* 0x000ea20000300800 */
[----:B0-----:R-:W-:-:S03]  /*1a910*/  IMAD.X R4, R40, 0x1, R15, P1 ;  /* 0x0000000128047824 */ /* 0x001fc600008e060f */
[----:B------:R0:W-:Y:S04]  /*1a920*/  STL [R1+0x22b4], R6 ;  /* 0x0022b40601007387 */ /* 0x0001e80000100800 */
[----:B------:R1:W-:Y:S01]  /*1a930*/  STL [R1+0x22b0], R4 ;  /* 0x0022b00401007387 */ /* 0x0003e20000100800 */
[----:B0-----:R-:W-:Y:S01]  /*1a940*/  IMAD.X R6, R40, 0x1, R16, P2 ;  /* 0x0000000128067824 */ /* 0x001fe200010e0610 */
[C---:B---3--:R-:W-:Y:S02]  /*1a950*/  IADD3 R7, P1, PT, R2.reuse, R23, RZ ;  /* 0x0000001702077210 */ /* 0x048fe40007f3e0ff */
[----:B-1----:R-:W-:-:S03]  /*1a960*/  IADD3 R4, P2, PT, R2, R3, RZ ;  /* 0x0000000302047210 */ /* 0x002fc60007f5e0ff */
[----:B------:R-:W-:Y:S04]  /*1a970*/  STL [R1+0x22b8], R7 ;  /* 0x0022b80701007387 */ /* 0x000fe80000100800 */
[----:B------:R-:W3:Y:S04]  /*1a980*/  LDL.LU R2, [R1+0x140] ;  /* 0x0001400001027983 */ /* 0x000ee80000300800 */
[----:B------:R0:W-:Y:S04]  /*1a990*/  STL [R1+0x229c], R6 ;  /* 0x00229c0601007387 */ /* 0x0001e80000100800 */
[----:B------:R1:W-:Y:S01]  /*1a9a0*/  STL [R1+0x22a4], R4 ;  /* 0x0022a40401007387 */ /* 0x0003e20000100800 */
[----:B0-----:R-:W-:-:S02]  /*1a9b0*/  IMAD.X R6, R41, 0x1, R15, P3 ;  /* 0x0000000129067824 */ /* 0x001fc400018e060f */
[----:B-1----:R-:W-:-:S03]  /*1a9c0*/  IMAD.X R4, R41, 0x1, R16, P5 ;  /* 0x0000000129047824 */ /* 0x002fc600028e0610 */
[----:B------:R0:W-:Y:S01]  /*1a9d0*/  STL [R1+0x22a0], R6 ;  /* 0x0022a00601007387 */ /* 0x0001e20000100800 */
[C---:B----4-:R-:W-:Y:S02]  /*1a9e0*/  IADD3 R7, P3, PT, R5.reuse, R23, RZ ;  /* 0x0000001705077210 */ /* 0x050fe40007f7e0ff */
[----:B0-----:R-:W-:-:S03]  /*1a9f0*/  IADD3 R6, P5, PT, R5, R3, RZ ;  /* 0x0000000305067210 */ /* 0x001fc60007fbe0ff */
[----:B------:R-:W-:Y:S04]  /*1aa00*/  STL [R1+0x22a8], R7 ;  /* 0x0022a80701007387 */ /* 0x000fe80000100800 */
[----:B------:R-:W4:Y:S04]  /*1aa10*/  LDL.LU R5, [R1+0x148] ;  /* 0x0001480001057983 */ /* 0x000f280000300800 */
[----:B------:R0:W-:Y:S04]  /*1aa20*/  STL [R1+0x228c], R4 ;  /* 0x00228c0401007387 */ /* 0x0001e80000100800 */
[----:B------:R1:W-:Y:S01]  /*1aa30*/  STL [R1+0x2294], R6 ;  /* 0x0022940601007387 */ /* 0x0003e20000100800 */
[----:B0-----:R-:W-:-:S02]  /*1aa40*/  IMAD.X R4, R42, 0x1, R15, P4 ;  /* 0x000000012a047824 */ /* 0x001fc400020e060f */
[----:B-1----:R-:W-:-:S03]  /*1aa50*/  IMAD.X R6, R42, 0x1, R16, P0 ;  /* 0x000000012a067824 */ /* 0x002fc600000e0610 */
[----:B------:R0:W-:Y:S01]  /*1aa60*/  STL [R1+0x2290], R4 ;  /* 0x0022900401007387 */ /* 0x0001e20000100800 */
[----:B-----5:R-:W-:-:S05]  /*1aa70*/  IADD3 R7, P4, PT, R8, R23, RZ ;  /* 0x0000001708077210 */ /* 0x020fca0007f9e0ff */
[----:B------:R-:W-:Y:S01]  /*1aa80*/  STL [R1+0x2298], R7 ;  /* 0x0022980701007387 */ /* 0x000fe20000100800 */
[----:B0-----:R-:W-:-:S03]  /*1aa90*/  IADD3 R4, P0, PT, R8, R3, RZ ;  /* 0x0000000308047210 */ /* 0x001fc60007f1e0ff */
[----:B------:R-:W5:Y:S04]  /*1aaa0*/  LDL.LU R8, [R1+0x160] ;  /* 0x0001600001087983 */ /* 0x000f680000300800 */
[----:B------:R0:W-:Y:S04]  /*1aab0*/  STL [R1+0x227c], R6 ;  /* 0x00227c0601007387 */ /* 0x0001e80000100800 */
[----:B------:R1:W-:Y:S01]  /*1aac0*/  STL [R1+0x2284], R4 ;  /* 0x0022840401007387 */ /* 0x0003e20000100800 */
[----:B0-----:R-:W-:Y:S01]  /*1aad0*/  IMAD.X R6, R43, 0x1, R15, P1 ;  /* 0x000000012b067824 */ /* 0x001fe200008e060f */
[----:B------:R-:W-:Y:S01]  /*1aae0*/  IADD3 R7, P1, PT, R13, R23, RZ ;  /* 0x000000170d077210 */ /* 0x000fe20007f3e0ff */
[----:B-1----:R-:W-:-:S03]  /*1aaf0*/  IMAD.X R4, R43, 0x1, R16, P2 ;  /* 0x000000012b047824 */ /* 0x002fc600010e0610 */
[----:B------:R0:W-:Y:S04]  /*1ab00*/  STL [R1+0x2280], R6 ;  /* 0x0022800601007387 */ /* 0x0001e80000100800 */
        /* <DEDUP_REMOVED lines=9> */
[----:B------:R1:W-:Y:S01]  /*1aba0*/  STL [R1+0x2278], R7 ;  /* 0x0022780701007387 */ /* 0x0003e20000100800 */
[----:B0-----:R-:W-:-:S03]  /*1abb0*/  IADD3 R4, P5, PT, R10, R3, RZ ;  /* 0x000000030a047210 */ /* 0x001fc60007fbe0ff */
[----:B------:R-:W5:Y:S01]  /*1abc0*/  LDL.LU R10, [R1+0x184] ;  /* 0x00018400010a7983 */ /* 0x000f620000300800 */
[----:B------:R-:W-:-:S03]  /*1abd0*/  SHF.R.S32.HI R45, RZ, 0x1f, R45 ;  /* 0x0000001fff2d7819 */ /* 0x000fc6000001142d */
[----:B------:R0:W-:Y:S01]  /*1abe0*/  STL [R1+0x225c], R6 ;  /* 0x00225c0601007387 */ /* 0x0001e20000100800 */
[----:B------:R-:W-:Y:S01]  /*1abf0*/  SHF.R.S32.HI R46, RZ, 0x1f, R46 ;  /* 0x0000001fff2e7819 */ /* 0x000fe2000001142e */
[C---:B-1----:R-:W-:Y:S02]  /*1ac00*/  IMAD.X R7, R45.reuse, 0x1, R16, P0 ;  /* 0x000000012d077824 */ /* 0x042fe400000e0610 */
[----:B------:R1:W-:Y:S01]  /*1ac10*/  STL [R1+0x2264], R4 ;  /* 0x0022640401007387 */ /* 0x0003e20000100800 */
[----:B0-----:R-:W-:Y:S01]  /*1ac20*/  IMAD.X R6, R45, 0x1, R15, P4 ;  /* 0x000000012d067824 */ /* 0x001fe200020e060f */
[----:B-1----:R-:W-:-:S04]  /*1ac30*/  IADD3 R4, P4, PT, R17, R23, RZ ;  /* 0x0000001711047210 */ /* 0x002fc80007f9e0ff */
[----:B------:R0:W-:Y:S04]  /*1ac40*/  STL [R1+0x2260], R6 ;  /* 0x0022600601007387 */ /* 0x0001e80000100800 */
[----:B------:R1:W-:Y:S04]  /*1ac50*/  STL [R1+0x2268], R4 ;  /* 0x0022680401007387 */ /* 0x0003e80000100800 */
[----:B------:R-:W-:Y:S01]  /*1ac60*/  STL [R1+0x224c], R7 ;  /* 0x00224c0701007387 */ /* 0x000fe20000100800 */
[----:B0-----:R-:W-:-:S03]  /*1ac70*/  IADD3 R6, P0, PT, R17, R3, RZ ;  /* 0x0000000311067210 */ /* 0x001fc60007f1e0ff */
[----:B------:R-:W5:Y:S01]  /*1ac80*/  LDL.LU R17, [R1+0x18c] ;  /* 0x00018c0001117983 */ /* 0x000f620000300800 */
[----:B-1----:R-:W-:-:S03]  /*1ac90*/  IMAD.X R4, R46, 0x1, R15, P1 ;  /* 0x000000012e047824 */ /* 0x002fc600008e060f */
[----:B------:R-:W-:Y:S01]  /*1aca0*/  STL [R1+0x2254], R6 ;  /* 0x0022540601007387 */ /* 0x000fe20000100800 */
[----:B------:R-:W-:-:S03]  /*1acb0*/  SHF.R.S32.HI R47, RZ, 0x1f, R47 ;  /* 0x0000001fff2f7819 */ /* 0x000fc6000001142f */
[----:B------:R0:W-:Y:S02]  /*1acc0*/  STL [R1+0x2250], R4 ;  /* 0x0022500401007387 */ /* 0x0001e40000100800 */
[----:B0-----:R-:W-:Y:S01]  /*1acd0*/  IMAD.X R4, R46, 0x1, R16, P2 ;  /* 0x000000012e047824 */ /* 0x001fe200010e0610 */
[----:B------:R-:W-:Y:S02]  /*1ace0*/  SHF.R.S32.HI R48, RZ, 0x1f, R48 ;  /* 0x0000001fff307819 */ /* 0x000fe40000011430 */
[----:B------:R-:W-:Y:S02]  /*1acf0*/  SHF.R.S32.HI R49, RZ, 0x1f, R49 ;  /* 0x0000001fff317819 */ /* 0x000fe40000011431 */
[----:B------:R-:W-:Y:S02]  /*1ad00*/  SHF.R.S32.HI R50, RZ, 0x1f, R50 ;  /* 0x0000001fff327819 */ /* 0x000fe40000011432 */
[----:B------:R-:W-:Y:S02]  /*1ad10*/  SHF.R.S32.HI R51, RZ, 0x1f, R51 ;  /* 0x0000001fff337819 */ /* 0x000fe40000011433 */
[----:B--2---:R-:W-:-:S02]  /*1ad20*/  IADD3 R6, P1, PT, R25, R23, RZ ;  /* 0x0000001719067210 */ /* 0x004fc40007f3e0ff */
[----:B------:R-:W-:-:S03]  /*1ad30*/  IADD3 R7, P2, PT, R25, R3, RZ ;  /* 0x0000000319077210 */ /* 0x000fc60007f5e0ff */
[----:B------:R0:W-:Y:S04]  /*1ad40*/  STL [R1+0x2258], R6 ;  /* 0x0022580601007387 */ /* 0x0001e80000100800 */
[----:B------:R3:W-:Y:S04]  /*1ad50*/  STL [R1+0x223c], R4 ;  /* 0x00223c0401007387 */ /* 0x0007e80000100800 */
[----:B------:R-:W-:Y:S01]  /*1ad60*/  STL [R1+0x2244], R7 ;  /* 0x0022440701007387 */ /* 0x000fe20000100800 */
[----:B0-----:R-:W-:-:S03]  /*1ad70*/  IMAD.X R6, R47, 0x1, R15, P3 ;  /* 0x000000012f067824 */ /* 0x001fc600018e060f */
[----:B------:R-:W2:Y:S04]  /*1ad80*/  LDL.LU R25, [R1+0x2d0] ;  /* 0x0002d00001197983 */ /* 0x000ea80000300800 */
[----:B------:R0:W-:Y:S01]  /*1ad90*/  STL [R1+0x2240], R6 ;  /* 0x0022400601007387 */ /* 0x0001e20000100800 */
[----:B---3--:R-:W-:Y:S01]  /*1ada0*/  IADD3 R4, P3, PT, R2, R23, RZ ;  /* 0x0000001702047210 */ /* 0x008fe20007f7e0ff */
[----:B0-----:R-:W-:-:S04]  /*1adb0*/  IMAD.X R6, R47, 0x1, R16, P5 ;  /* 0x000000012f067824 */ /* 0x001fc800028e0610 */
[----:B------:R0:W-:Y:S04]  /*1adc0*/  STL [R1+0x2248], R4 ;  /* 0x0022480401007387 */ /* 0x0001e80000100800 */
[----:B------:R-:W-:Y:S01]  /*1add0*/  STL [R1+0x222c], R6 ;  /* 0x00222c0601007387 */ /* 0x000fe20000100800 */
[----:B0-----:R-:W-:Y:S01]  /*1ade0*/  IADD3 R4, P5, PT, R2, R3, RZ ;  /* 0x0000000302047210 */ /* 0x001fe20007fbe0ff */
[----:B------:R-:W-:-:S04]  /*1adf0*/  IMAD.X R2, R48, 0x1, R15, P4 ;  /* 0x0000000130027824 */ /* 0x000fc800020e060f */
[----:B------:R0:W-:Y:S04]  /*1ae00*/  STL [R1+0x2234], R4 ;  /* 0x0022340401007387 */ /* 0x0001e80000100800 */
[----:B------:R1:W-:Y:S01]  /*1ae10*/  STL [R1+0x2230], R2 ;  /* 0x0022300201007387 */ /* 0x0003e20000100800 */
[----:B0-----:R-:W-:Y:S01]  /*1ae20*/  IMAD.X R4, R48, 0x1, R16, P0 ;  /* 0x0000000130047824 */ /* 0x001fe200000e0610 */
[C---:B----4-:R-:W-:Y:S02]  /*1ae30*/  IADD3 R6, P4, PT, R5.reuse, R23, RZ ;  /* 0x0000001705067210 */ /* 0x050fe40007f9e0ff */
[----:B-1----:R-:W3:Y:S01]  /*1ae40*/  LDL.LU R2, [R1+0x2dc] ;  /* 0x0002dc0001027983 */ /* 0x002ee20000300800 */
[----:B------:R-:W-:-:S03]  /*1ae50*/  IADD3 R5, P0, PT, R5, R3, RZ ;  /* 0x0000000305057210 */ /* 0x000fc60007f1e0ff */
[----:B------:R-:W-:Y:S04]  /*1ae60*/  STL [R1+0x2238], R6 ;  /* 0x0022380601007387 */ /* 0x000fe80000100800 */
[----:B------:R0:W-:Y:S04]  /*1ae70*/  STL [R1+0x221c], R4 ;  /* 0x00221c0401007387 */ /* 0x0001e80000100800 */
[----:B------:R1:W-:Y:S01]  /*1ae80*/  STL [R1+0x2224], R5 ;  /* 0x0022240501007387 */ /* 0x0003e20000100800 */
[C---:B0-----:R-:W-:Y:S02]  /*1ae90*/  IMAD.X R4, R49.reuse, 0x1, R15, P1 ;  /* 0x0000000131047824 */ /* 0x041fe400008e060f */
[----:B-1----:R-:W-:-:S03]  /*1aea0*/  IMAD.X R5, R49, 0x1, R16, P2 ;  /* 0x0000000131057824 */ /* 0x002fc600010e0610 */
[----:B------:R0:W-:Y:S01]  /*1aeb0*/  STL [R1+0x2220], R4 ;  /* 0x0022200401007387 */ /* 0x0001e20000100800 */
[C---:B-----5:R-:W-:Y:S02]  /*1aec0*/  IADD3 R6, P1, PT, R8.reuse, R23, RZ ;  /* 0x0000001708067210 */ /* 0x060fe40007f3e0ff */
[----:B0-----:R-:W-:-:S03]  /*1aed0*/  IADD3 R4, P2, PT, R8, R3, RZ ;  /* 0x0000000308047210 */ /* 0x001fc60007f5e0ff */
[----:B------:R0:W-:Y:S04]  /*1aee0*/  STL [R1+0x2228], R6 ;  /* 0x0022280601007387 */ /* 0x0001e80000100800 */
[----:B------:R-:W4:Y:S04]  /*1aef0*/  LDL.LU R8, [R1+0x2e0] ;  /* 0x0002e00001087983 */ /* 0x000f280000300800 */
[----:B------:R1:W-:Y:S01]  /*1af00*/  STL [R1+0x220c], R5 ;  /* 0x00220c0501007387 */ /* 0x0003e20000100800 */
[----:B0-----:R-:W-:-:S03]  /*1af10*/  IMAD.X R6, R50, 0x1, R16, P5 ;  /* 0x0000000132067824 */ /* 0x001fc600028e0610 */
[----:B------:R0:W-:Y:S01]  /*1af20*/  STL [R1+0x2214], R4 ;  /* 0x0022140401007387 */ /* 0x0001e20000100800 */
[----:B-1----:R-:W-:-:S05]  /*1af30*/  IMAD.X R5, R50, 0x1, R15, P3 ;  /* 0x0000000132057824 */ /* 0x002fca00018e060f */
[----:B------:R1:W-:Y:S01]  /*1af40*/  STL [R1+0x2210], R5 ;  /* 0x0022100501007387 */ /* 0x0003e20000100800 */
[----:B0-----:R-:W-:-:S05]  /*1af50*/  IADD3 R4, P3, PT, R13, R23, RZ ;  /* 0x000000170d047210 */ /* 0x001fca0007f7e0ff */
[----:B------:R0:W-:Y:S01]  /*1af60*/  STL [R1+0x2218], R4 ;  /* 0x0022180401007387 */ /* 0x0001e20000100800 */
[----:B-1----:R-:W-:-:S03]  /*1af70*/  IADD3 R5, P5, PT, R13, R3, RZ ;  /* 0x000000030d057210 */ /* 0x002fc60007fbe0ff */
[----:B------:R-:W-:Y:S04]  /*1af80*/  STL [R1+0x21fc], R6 ;  /* 0x0021fc0601007387 */ /* 0x000fe80000100800 */
[----:B------:R-:W5:Y:S01]  /*1af90*/  LDL.LU R13, [R1+0x2e4] ;  /* 0x0002e400010d7983 */ /* 0x000f620000300800 */
[----:B0-----:R-:W-:-:S03]  /*1afa0*/  IMAD.X R4, R51, 0x1, R15, P4 ;  /* 0x0000000133047824 */ /* 0x001fc600020e060f */
[----:B------:R0:W-:Y:S04]  /*1afb0*/  STL [R1+0x2204], R5 ;  /* 0x0022040501007387 */ /* 0x0001e80000100800 */
[----:B------:R1:W-:Y:S01]  /*1afc0*/  STL [R1+0x2200], R4 ;  /* 0x0022000401007387 */ /* 0x0003e20000100800 */
[C---:B0-----:R-:W-:Y:S01]  /*1afd0*/  IADD3 R5, P4, PT, R10.reuse, R23, RZ ;  /* 0x000000170a057210 */ /* 0x041fe20007f9e0ff */
[----:B-1----:R-:W-:Y:S01]  /*1afe0*/  IMAD.X R4, R51, 0x1, R16, P0 ;  /* 0x0000000133047824 */ /* 0x002fe200000e0610 */
[----:B------:R-:W-:-:S03]  /*1aff0*/  IADD3 R6, P0, PT, R10, R3, RZ ;  /* 0x000000030a067210 */ /* 0x000fc60007f1e0ff */
[----:B------:R0:W-:Y:S04]  /*1b000*/  STL [R1+0x2208], R5 ;  /* 0x0022080501007387 */ /* 0x0001e80000100800 */
[----:B0-----:R-:W5:Y:S04]  /*1b010*/  LDL.LU R5, [R1+0x18] ;  /* 0x0000180001057983 */ /* 0x001f680000300800 */
[----:B------:R0:W-:Y:S04]  /*1b020*/  STL [R1+0x21ec], R4 ;  /* 0x0021ec0401007387 */ /* 0x0001e80000100800 */
[----:B------:R-:W-:Y:S04]  /*1b030*/  STL [R1+0x21f4], R6 ;  /* 0x0021f40601007387 */ /* 0x000fe80000100800 */
[----:B------:R-:W5:Y:S01]  /*1b040*/  LDL.LU R10, [R1+0x2ec] ;  /* 0x0002ec00010a7983 */ /* 0x000f620000300800 */
[----:B------:R-:W-:-:S05]  /*1b050*/  SHF.R.S32.HI R52, RZ, 0x1f, R52 ;  /* 0x0000001fff347819 */ /* 0x000fca0000011434 */
[C---:B0-----:R-:W-:Y:S01]  /*1b060*/  IMAD.X R4, R52.reuse, 0x1, R15, P1 ;  /* 0x0000000134047824 */ /* 0x041fe200008e060f */
[C---:B------:R-:W-:Y:S02]  /*1b070*/  IADD3 R7, P1, PT, R17.reuse, R23, RZ ;  /* 0x0000001711077210 */ /* 0x040fe40007f3e0ff */
[----:B------:R-:W-:Y:S02]  /*1b080*/  SHF.R.S32.HI R53, RZ, 0x1f, R53 ;  /* 0x0000001fff357819 */ /* 0x000fe40000011435 */
[----:B------:R0:W-:Y:S04]  /*1b090*/  STL [R1+0x21f0], R4 ;  /* 0x0021f00401007387 */ /* 0x0001e80000100800 */
[----:B------:R-:W-:Y:S04]  /*1b0a0*/  STL [R1+0x21f8], R7 ;  /* 0x0021f80701007387 */ /* 0x000fe80000100800 */
[----:B------:R-:W5:Y:S01]  /*1b0b0*/  LDL.LU R60, [R1+0x1c] ;  /* 0x00001c00013c7983 */ /* 0x000f620000300800 */
[----:B0-----:R-:W-:Y:S01]  /*1b0c0*/  IMAD.X R4, R52, 0x1, R16, P2 ;  /* 0x0000000134047824 */ /* 0x001fe200010e0610 */
[----:B------:R-:W-:-:S04]  /*1b0d0*/  IADD3 R6, P2, PT, R17, R3, RZ ;  /* 0x0000000311067210 */ /* 0x000fc80007f5e0ff */
[----:B------:R0:W-:Y:S04]  /*1b0e0*/  STL [R1+0x21dc], R4 ;  /* 0x0021dc0401007387 */ /* 0x0001e80000100800 */
[----:B------:R-:W-:Y:S04]  /*1b0f0*/  STL [R1+0x21e4], R6 ;  /* 0x0021e40601007387 */ /* 0x000fe80000100800 */
[----:B------:R-:W5:Y:S01]  /*1b100*/  LDL.LU R17, [R1+0x2f0] ;  /* 0x0002f00001117983 */ /* 0x000f620000300800 */
[----:B0-----:R-:W-:Y:S01]  /*1b110*/  IMAD.X R4, R53, 0x1, R15, P3 ;  /* 0x0000000135047824 */ /* 0x001fe200018e060f */
[----:B------:R-:W-:-:S04]  /*1b120*/  SHF.R.S32.HI R54, RZ, 0x1f, R54 ;  /* 0x0000001fff367819 */ /* 0x000fc80000011436 */
[----:B------:R0:W-:Y:S02]  /*1b130*/  STL [R1+0x21e0], R4 ;  /* 0x0021e00401007387 */ /* 0x0001e40000100800 */
[----:B0-----:R-:W-:Y:S01]  /*1b140*/  IMAD.X R4, R53, 0x1, R16, P5 ;  /* 0x0000000135047824 */ /* 0x001fe200028e0610 */
[----:B------:R-:W-:Y:S02]  /*1b150*/  SHF.R.S32.HI R55, RZ, 0x1f, R55 ;  /* 0x0000001fff377819 */ /* 0x000fe40000011437 */
[----:B------:R-:W-:Y:S02]  /*1b160*/  SHF.R.S32.HI R56, RZ, 0x1f, R56 ;  /* 0x0000001fff387819 */ /* 0x000fe40000011438 */
[C---:B--2---:R-:W-:Y:S02]  /*1b170*/  IADD3 R6, P3, PT, R25.reuse, R23, RZ ;  /* 0x0000001719067210 */ /* 0x044fe40007f7e0ff */
[----:B------:R-:W-:-:S03]  /*1b180*/  IADD3 R7, P5, PT, R25, R3, RZ ;  /* 0x0000000319077210 */ /* 0x000fc60007fbe0ff */
[----:B------:R0:W-:Y:S04]  /*1b190*/  STL [R1+0x21e8], R6 ;  /* 0x0021e80601007387 */ /* 0x0001e80000100800 */
[----:B0-----:R-:W2:Y:S04]  /*1b1a0*/  LDL.LU R6, [R1+0x20] ;  /* 0x0000200001067983 */ /* 0x001ea80000300800 */
[----:B------:R0:W-:Y:S04]  /*1b1b0*/  STL [R1+0x21cc], R4 ;  /* 0x0021cc0401007387 */ /* 0x0001e80000100800 */
[----:B------:R-:W-:Y:S04]  /*1b1c0*/  STL [R1+0x21d4], R7 ;  /* 0x0021d40701007387 */ /* 0x000fe80000100800 */
[----:B------:R-:W2:Y:S01]  /*1b1d0*/  LDL.LU R61, [R1+0x2f8] ;  /* 0x0002f800013d7983 */ /* 0x000ea20000300800 */
[----:B0-----:R-:W-:-:S05]  /*1b1e0*/  IMAD.X R4, R54, 0x1, R15, P4 ;  /* 0x0000000136047824 */ /* 0x001fca00020e060f */
[----:B------:R0:W-:Y:S02]  /*1b1f0*/  STL [R1+0x21d0], R4 ;  /* 0x0021d00401007387 */ /* 0x0001e40000100800 */
[----:B0-----:R-:W-:Y:S01]  /*1b200*/  IMAD.X R4, R54, 0x1, R16, P0 ;  /* 0x0000000136047824 */ /* 0x001fe200000e0610 */
[C---:B---3--:R-:W-:Y:S02]  /*1b210*/  IADD3 R7, P4, PT, R2.reuse, R23, RZ ;  /* 0x0000001702077210 */ /* 0x048fe40007f9e0ff */
[----:B------:R-:W-:-:S03]  /*1b220*/  IADD3 R2, P0, PT, R2, R3, RZ ;  /* 0x0000000302027210 */ /* 0x000fc60007f1e0ff */
[----:B------:R-:W-:Y:S04]  /*1b230*/  STL [R1+0x21d8], R7 ;  /* 0x0021d80701007387 */ /* 0x000fe80000100800 */
[----:B------:R-:W3:Y:S04]  /*1b240*/  LDL.LU R25, [R1+0x28] ;  /* 0x0000280001197983 */ /* 0x000ee80000300800 */
[----:B------:R0:W-:Y:S04]  /*1b250*/  STL [R1+0x21bc], R4 ;  /* 0x0021bc0401007387 */ /* 0x0001e80000100800 */
[----:B------:R1:W-:Y:S01]  /*1b260*/  STL [R1+0x21c4], R2 ;  /* 0x0021c40201007387 */ /* 0x0003e20000100800 */
[----:B0-----:R-:W-:-:S03]  /*1b270*/  IMAD.X R4, R55, 0x1, R15, P1 ;  /* 0x0000000137047824 */ /* 0x001fc600008e060f */
[----:B-1----:R-:W3:Y:S04]  /*1b280*/  LDL.LU R2, [R1+0x2fc] ;  /* 0x0002fc0001027983 */ /* 0x002ee80000300800 */
[----:B------:R0:W-:Y:S01]  /*1b290*/  STL [R1+0x21c0], R4 ;  /* 0x0021c00401007387 */ /* 0x0001e20000100800 */
[C---:B----4-:R-:W-:Y:S01]  /*1b2a0*/  IADD3 R9, P1, PT, R8.reuse, R23, RZ ;  /* 0x0000001708097210 */ /* 0x050fe20007f3e0ff */
[----:B0-----:R-:W-:Y:S01]  /*1b2b0*/  IMAD.X R4, R55, 0x1, R16, P2 ;  /* 0x0000000137047824 */ /* 0x001fe200010e0610 */
[----:B------:R-:W-:-:S03]  /*1b2c0*/  IADD3 R7, P2, PT, R8, R3, RZ ;  /* 0x0000000308077210 */ /* 0x000fc60007f5e0ff */
[----:B------:R-:W-:Y:S04]  /*1b2d0*/  STL [R1+0x21c8], R9 ;  /* 0x0021c80901007387 */ /* 0x000fe80000100800 */
[----:B------:R-:W4:Y:S04]  /*1b2e0*/  LDL.LU R21, [R1+0x2c] ;  /* 0x00002c0001157983 */ /* 0x000f280000300800 */
[----:B------:R0:W-:Y:S04]  /*1b2f0*/  STL [R1+0x21ac], R4 ;  /* 0x0021ac0401007387 */ /* 0x0001e80000100800 */
[----:B------:R-:W-:Y:S04]  /*1b300*/  STL [R1+0x21b4], R7 ;  /* 0x0021b40701007387 */ /* 0x000fe80000100800 */
[----:B------:R-:W4:Y:S01]  /*1b310*/  LDL.LU R8, [R1+0x304] ;  /* 0x0003040001087983 */ /* 0x000f220000300800 */
[----:B0-----:R-:W-:-:S05]  /*1b320*/  IMAD.X R4, R56, 0x1, R15, P3 ;  /* 0x0000000138047824 */ /* 0x001fca00018e060f */
[----:B------:R0:W-:Y:S01]  /*1b330*/  STL [R1+0x21b0], R4 ;  /* 0x0021b00401007387 */ /* 0x0001e20000100800 */
[C---:B-----5:R-:W-:Y:S01]  /*1b340*/  IADD3 R9, P3, PT, R13.reuse, R23, RZ ;  /* 0x000000170d097210 */ /* 0x060fe20007f7e0ff */
[----:B0-----:R-:W-:Y:S01]  /*1b350*/  IMAD.X R4, R56, 0x1, R16, P5 ;  /* 0x0000000138047824 */ /* 0x001fe200028e0610 */
[----:B------:R-:W-:-:S03]  /*1b360*/  IADD3 R7, P5, PT, R13, R3, RZ ;  /* 0x000000030d077210 */ /* 0x000fc60007fbe0ff */
[----:B------:R0:W-:Y:S04]  /*1b370*/  STL [R1+0x21b8], R9 ;  /* 0x0021b80901007387 */ /* 0x0001e80000100800 */
[----:B0-----:R-:W5:Y:S04]  /*1b380*/  LDL.LU R9, [R1+0x30] ;  /* 0x0000300001097983 */ /* 0x001f680000300800 */
[----:B------:R0:W-:Y:S04]  /*1b390*/  STL [R1+0x1484], R4 ;  /* 0x0014840401007387 */ /* 0x0001e80000100800 */
[----:B------:R-:W-:Y:S04]  /*1b3a0*/  STL [R1+0x14a0], R7 ;  /* 0x0014a00701007387 */ /* 0x000fe80000100800 */
[----:B------:R-:W5:Y:S01]  /*1b3b0*/  LDL.LU R13, [R1+0x308] ;  /* 0x00030800010d7983 */ /* 0x000f620000300800 */
[----:B0-----:R-:W-:-:S05]  /*1b3c0*/  IMAD.X R4, R5, 0x1, R15, P4 ;  /* 0x0000000105047824 */ /* 0x001fca00020e060f */
[----:B------:R0:W-:Y:S01]  /*1b3d0*/  STL [R1+0x1488], R4 ;  /* 0x0014880401007387 */ /* 0x0001e20000100800 */
[C---:B------:R-:W-:Y:S01]  /*1b3e0*/  IADD3 R11, P4, PT, R10.reuse, R23, RZ ;  /* 0x000000170a0b7210 */ /* 0x040fe20007f9e0ff */
[----:B0-----:R-:W-:Y:S01]  /*1b3f0*/  IMAD.X R4, R5, 0x1, R16, P0 ;  /* 0x0000000105047824 */ /* 0x001fe200000e0610 */
[----:B------:R-:W-:-:S03]  /*1b400*/  IADD3 R7, P0, PT, R10, R3, RZ ;  /* 0x000000030a077210 */ /* 0x000fc60007f1e0ff */
[----:B------:R-:W-:Y:S04]  /*1b410*/  STL [R1+0x14a8], R11 ;  /* 0x0014a80b01007387 */ /* 0x000fe80000100800 */
[----:B------:R-:W5:Y:S04]  /*1b420*/  LDL.LU R5, [R1+0x38] ;  /* 0x0000380001057983 */ /* 0x000f680000300800 */
        /* <DEDUP_REMOVED lines=13> */
[----:B--2---:R-:W-:-:S05]  /*1b500*/  IMAD.X R4, R6, 0x1, R15, P3 ;  /* 0x0000000106047824 */ /* 0x004fca00018e060f */
[----:B------:R0:W-:Y:S01]  /*1b510*/  STL [R1+0x1498], R4 ;  /* 0x0014980401007387 */ /* 0x0001e20000100800 */
[C---:B------:R-:W-:Y:S01]  /*1b520*/  IADD3 R11, P3, PT, R61.reuse, R23, RZ ;  /* 0x000000173d0b7210 */ /* 0x040fe20007f7e0ff */
[----:B0-----:R-:W-:Y:S01]  /*1b530*/  IMAD.X R4, R6, 0x1, R16, P5 ;  /* 0x0000000106047824 */ /* 0x001fe200028e0610 */
[----:B------:R-:W-:-:S03]  /*1b540*/  IADD3 R7, P5, PT, R61, R3, RZ ;  /* 0x000000033d077210 */ /* 0x000fc60007fbe0ff */
[----:B------:R-:W-:Y:S04]  /*1b550*/  STL [R1+0x14c8], R11 ;  /* 0x0014c80b01007387 */ /* 0x000fe80000100800 */
[----:B------:R-:W2:Y:S04]  /*1b560*/  LDL.LU R6, [R1+0x48] ;  /* 0x0000480001067983 */ /* 0x000ea80000300800 */
[----:B------:R3:W-:Y:S04]  /*1b570*/  STL [R1+0x149c], R4 ;  /* 0x00149c0401007387 */ /* 0x0007e80000100800 */
[----:B------:R-:W-:Y:S04]  /*1b580*/  STL [R1+0x14d0], R7 ;  /* 0x0014d00701007387 */ /* 0x000fe80000100800 */
[----:B------:R-:W2:Y:S01]  /*1b590*/  LDL.LU R61, [R1+0x318] ;  /* 0x00031800013d7983 */ /* 0x000ea20000300800 */
[----:B---3--:R-:W-:-:S05]  /*1b5a0*/  IMAD.X R4, R25, 0x1, R15, P4 ;  /* 0x0000000119047824 */ /* 0x008fca00020e060f */
[----:B------:R0:W-:Y:S02]  /*1b5b0*/  STL [R1+0x14a4], R4 ;  /* 0x0014a40401007387 */ /* 0x0001e40000100800 */
[----:B0-----:R-:W-:Y:S01]  /*1b5c0*/  IMAD.X R4, R25, 0x1, R16, P0 ;  /* 0x0000000119047824 */ /* 0x001fe200000e0610 */
[C---:B------:R-:W-:Y:S02]  /*1b5d0*/  IADD3 R7, P4, PT, R2.reuse, R23, RZ ;  /* 0x0000001702077210 */ /* 0x040fe40007f9e0ff */
[----:B------:R-:W-:-:S03]  /*1b5e0*/  IADD3 R2, P0, PT, R2, R3, RZ ;  /* 0x0000000302027210 */ /* 0x000fc60007f1e0ff */
[----:B------:R-:W-:Y:S04]  /*1b5f0*/  STL [R1+0x14d8], R7 ;  /* 0x0014d80701007387 */ /* 0x000fe80000100800 */
[----:B------:R-:W3:Y:S04]  /*1b600*/  LDL.LU R25, [R1+0x50] ;  /* 0x0000500001197983 */ /* 0x000ee80000300800 */
[----:B------:R4:W-:Y:S04]  /*1b610*/  STL [R1+0x14ac], R4 ;  /* 0x0014ac0401007387 */ /* 0x0009e80000100800 */
[----:B------:R0:W-:Y:S01]  /*1b620*/  STL [R1+0x14e0], R2 ;  /* 0x0014e00201007387 */ /* 0x0001e20000100800 */
[----:B----4-:R-:W-:-:S03]  /*1b630*/  IMAD.X R4, R21, 0x1, R15, P1 ;  /* 0x0000000115047824 */ /* 0x010fc600008e060f */
[----:B0-----:R-:W4:Y:S04]  /*1b640*/  LDL.LU R2, [R1+0x31c] ;  /* 0x00031c0001027983 */ /* 0x001f280000300800 */
[----:B------:R0:W-:Y:S01]  /*1b650*/  STL [R1+0x14b4], R4 ;  /* 0x0014b40401007387 */ /* 0x0001e20000100800 */
[----:B------:R-:W-:-:S05]  /*1b660*/  IADD3 R11, P1, PT, R8, R23, RZ ;  /* 0x00000017080b7210 */ /* 0x000fca0007f3e0ff */
[----:B------:R-:W-:Y:S01]  /*1b670*/  STL [R1+0x14e8], R11 ;  /* 0x0014e80b01007387 */ /* 0x000fe20000100800 */
[----:B0-----:R-:W-:Y:S01]  /*1b680*/  IMAD.X R4, R21, 0x1, R16, P2 ;  /* 0x0000000115047824 */ /* 0x001fe200010e0610 */
[----:B------:R-:W-:Y:S02]  /*1b690*/  IADD3 R7, P2, PT, R8, R3, RZ ;  /* 0x0000000308077210 */ /* 0x000fe40007f5e0ff */
[----:B------:R-:W4:Y:S04]  /*1b6a0*/  LDL.LU R21, [R1+0x54] ;  /* 0x0000540001157983 */ /* 0x000f280000300800 */
[----:B------:R5:W-:Y:S04]  /*1b6b0*/  STL [R1+0x14bc], R4 ;  /* 0x0014bc0401007387 */ /* 0x000be80000100800 */
[----:B------:R-:W-:Y:S04]  /*1b6c0*/  STL [R1+0x14f0], R7 ;  /* 0x0014f00701007387 */ /* 0x000fe80000100800 */
[----:B------:R-:W4:Y:S01]  /*1b6d0*/  LDL.LU R8, [R1+0x320] ;  /* 0x0003200001087983 */ /* 0x000f220000300800 */
[----:B-----5:R-:W-:-:S05]  /*1b6e0*/  IMAD.X R4, R9, 0x1, R15, P3 ;  /* 0x0000000109047824 */ /* 0x020fca00018e060f */
[----:B------:R0:W-:Y:S01]  /*1b6f0*/  STL [R1+0x14c4], R4 ;  /* 0x0014c40401007387 */ /* 0x0001e20000100800 */
[----:B------:R-:W-:Y:S01]  /*1b700*/  IADD3 R11, P3, PT, R13, R23, RZ ;  /* 0x000000170d0b7210 */ /* 0x000fe20007f7e0ff */
        /* <DEDUP_REMOVED lines=40> */
[C---:B----4-:R-:W-:Y:S02]  /*1b990*/  IADD3 R7, P4, PT, R2.reuse, R23, RZ ;  /* 0x0000001702077210 */ /* 0x050fe40007f9e0ff */
[----:B------:R-:W-:-:S03]  /*1b9a0*/  IADD3 R2, P0, PT, R2, R3, RZ ;  /* 0x0000000302027210 */ /* 0x000fc60007f1e0ff */
[----:B------:R-:W-:Y:S04]  /*1b9b0*/  STL [R1+0x1538], R7 ;  /* 0x0015380701007387 */ /* 0x000fe80000100800 */
[----:B------:R-:W3:Y:S04]  /*1b9c0*/  LDL.LU R25, [R1+0x68] ;  /* 0x0000680001197983 */ /* 0x000ee80000300800 */
[----:B------:R0:W-:Y:S04]  /*1b9d0*/  STL [R1+0x150c], R4 ;  /* 0x00150c0401007387 */ /* 0x0001e80000100800 */
[----:B------:R1:W-:Y:S01]  /*1b9e0*/  STL [R1+0x1540], R2 ;  /* 0x0015400201007387 */ /* 0x0003e20000100800 */
[----:B0-----:R-:W-:-:S03]  /*1b9f0*/  IMAD.X R4, R21, 0x1, R15, P1 ;  /* 0x0000000115047824 */ /* 0x001fc600008e060f */
[----:B-1----:R-:W4:Y:S01]  /*1ba00*/  LDL.LU R2, [R1+0x324] ;  /* 0x0003240001027983 */ /* 0x002f220000300800 */
[----:B------:R-:W-:-:S03]  /*1ba10*/  IADD3 R11, P1, PT, R8, R23, RZ ;  /* 0x00000017080b7210 */ /* 0x000fc60007f3e0ff */
[----:B------:R0:W-:Y:S04]  /*1ba20*/  STL [R1+0x1514], R4 ;  /* 0x0015140401007387 */ /* 0x0001e80000100800 */
        /* <DEDUP_REMOVED lines=69> */
[----:B------:R-:W-:-:S05]  /*1be80*/  IADD3 R11, P3, PT, R13, R23, RZ ;  /* 0x000000170d0b7210 */ /* 0x000fca0007f7e0ff */
[----:B------:R-:W-:Y:S01]  /*1be90*/  STL [R1+0x15b8], R11 ;  /* 0x0015b80b01007387 */ /* 0x000fe20000100800 */
[----:B0-----:R-:W-:Y:S01]  /*1bea0*/  IMAD.X R4, R9, 0x1, R16, P5 ;  /* 0x0000000109047824 */ /* 0x001fe200028e0610 */
[----:B------:R-:W-:Y:S02]  /*1beb0*/  IADD3 R7, P5, PT, R13, R3, RZ ;  /* 0x000000030d077210 */ /* 0x000fe40007fbe0ff */
        /* <DEDUP_REMOVED lines=54> */
[----:B-----5:R-:W-:Y:S01]  /*1c220*/  IMAD.X R4, R9, 0x1, R15, P3 ;  /* 0x0000000109047824 */ /* 0x020fe200018e060f */
[----:B------:R-:W-:-:S04]  /*1c230*/  IADD3 R11, P3, PT, R13, R23, RZ ;  /* 0x000000170d0b7210 */ /* 0x000fc80007f7e0ff */
[----:B------:R0:W-:Y:S04]  /*1c240*/  STL [R1+0x15e4], R4 ;  /* 0x0015e40401007387 */ /* 0x0001e80000100800 */
        /* <DEDUP_REMOVED lines=127> */
[----:B0-----:R-:W-:Y:S01]  /*1ca40*/  IMAD.X R4, R5, 0x1, R15, P4 ;  /* 0x0000000105047824 */ /* 0x001fe200020e060f */
        /* <DEDUP_REMOVED lines=919> */
[----:B--2---:R-:W-:Y:S01]  /*203c0*/  IMAD.X R4, R6, 0x1, R15, P3 ;  /* 0x0000000106047824 */ /* 0x004fe200018e060f */
[----:B------:R-:W-:-:S04]  /*203d0*/  IADD3 R11, P3, PT, R61, R23, RZ ;  /* 0x000000173d0b7210 */ /* 0x000fc80007f7e0ff */
[----:B------:R0:W-:Y:S04]  /*203e0*/  STL [R1+0x1c74], R4 ;  /* 0x001c740401007387 */ /* 0x0001e80000100800 */
[----:B------:R-:W-:Y:S01]  /*203f0*/  STL [R1+0x1ca8], R11 ;  /* 0x001ca80b01007387 */ /* 0x000fe20000100800 */
[----:B0-----:R-:W-:Y:S01]  /*20400*/  IMAD.X R4, R6, 0x1, R16, P5 ;  /* 0x0000000106047824 */ /* 0x001fe200028e0610 */
[----:B------:R-:W-:Y:S02]  /*20410*/  IADD3 R7, P5, PT, R61, R3, RZ ;  /* 0x000000033d077210 */ /* 0x000fe40007fbe0ff */
        /* <DEDUP_REMOVED lines=246> */
[----:B0-----:R-:W-:Y:S02]  /*21380*/  IMAD.X R4, R25, 0x1, R16, P0 ;  /* 0x0000000119047824 */ /* 0x001fe400000e0610 */
[----:B------:R-:W3:Y:S01]  /*21390*/  LDL.LU R25, [R1+0x648] ;  /* 0x0006480001197983 */ /* 0x000ee20000300800 */
[----:B----4-:R-:W-:-:S05]  /*213a0*/  IADD3 R7, P4, PT, R2, R23, RZ ;  /* 0x0000001702077210 */ /* 0x010fca0007f9e0ff */
[----:B------:R0:W-:Y:S04]  /*213b0*/  STL [R1+0x1e38], R7 ;  /* 0x001e380701007387 */ /* 0x0001e80000100800 */
[----:B------:R1:W-:Y:S01]  /*213c0*/  STL [R1+0x1e0c], R4 ;  /* 0x001e0c0401007387 */ /* 0x0003e20000100800 */
[----:B0-----:R-:W-:-:S03]  /*213d0*/  IADD3 R7, P0, PT, R2, R3, RZ ;  /* 0x0000000302077210 */ /* 0x001fc60007f1e0ff */
[----:B------:R-:W4:Y:S01]  /*213e0*/  LDL.LU R2, [R1+0x500] ;  /* 0x0005000001027983 */ /* 0x000f220000300800 */
[----:B-1----:R-:W-:-:S03]  /*213f0*/  IMAD.X R4, R21, 0x1, R15, P1 ;  /* 0x0000000115047824 */ /* 0x002fc600008e060f */
[----:B------:R0:W-:Y:S04]  /*21400*/  STL [R1+0x1e40], R7 ;  /* 0x001e400701007387 */ /* 0x0001e80000100800 */
[----:B------:R1:W-:Y:S01]  /*21410*/  STL [R1+0x1e14], R4 ;  /* 0x001e140401007387 */ /* 0x0003e20000100800 */
[C---:B0-----:R-:W-:Y:S01]  /*21420*/  IADD3 R7, P1, PT, R8.reuse, R23, RZ ;  /* 0x0000001708077210 */ /* 0x041fe20007f3e0ff */
[----:B-1----:R-:W-:Y:S02]  /*21430*/  IMAD.X R4, R21, 0x1, R16, P2 ;  /* 0x0000000115047824 */ /* 0x002fe400010e0610 */
[----:B------:R-:W4:Y:S04]  /*21440*/  LDL.LU R21, [R1+0x64c] ;  /* 0x00064c0001157983 */ /* 0x000f280000300800 */
[----:B------:R0:W-:Y:S04]  /*21450*/  STL [R1+0x1e48], R7 ;  /* 0x001e480701007387 */ /* 0x0001e80000100800 */
[----:B------:R5:W-:Y:S01]  /*21460*/  STL [R1+0x1e1c], R4 ;  /* 0x001e1c0401007387 */ /* 0x000be20000100800 */
[----:B0-----:R-:W-:-:S03]  /*21470*/  IADD3 R7, P2, PT, R8, R3, RZ ;  /* 0x0000000308077210 */ /* 0x001fc60007f5e0ff */
[----:B------:R-:W4:Y:S01]  /*21480*/  LDL.LU R8, [R1+0x504] ;  /* 0x0005040001087983 */ /* 0x000f220000300800 */
[----:B-----5:R-:W-:-:S03]  /*21490*/  IMAD.X R4, R9, 0x1, R15, P3 ;  /* 0x0000000109047824 */ /* 0x020fc600018e060f */
[----:B------:R-:W-:Y:S01]  /*214a0*/  STL [R1+0x1e50], R7 ;  /* 0x001e500701007387 */ /* 0x000fe20000100800 */
[----:B------:R-:W-:-:S03]  /*214b0*/  IADD3 R11, P3, PT, R13, R23, RZ ;  /* 0x000000170d0b7210 */ /* 0x000fc60007f7e0ff */
        /* <DEDUP_REMOVED lines=12> */
[--C-:B0-----:R-:W-:Y:S01]  /*21580*/  IMAD.X R4, R5, 0x1, R16.reuse, P0 ;  /* 0x0000000105047824 */ /* 0x101fe200000e0610 */
[----:B------:R-:W-:Y:S02]  /*21590*/  IADD3 R7, P0, PT, R10, R3, RZ ;  /* 0x000000030a077210 */ /* 0x000fe40007f1e0ff */
[----:B------:R-:W5:Y:S04]  /*215a0*/  LDL.LU R5, [R1+0x654] ;  /* 0x0006540001057983 */ /* 0x000f680000300800 */
[----:B------:R0:W-:Y:S04]  /*215b0*/  STL [R1+0x1e3c], R4 ;  /* 0x001e3c0401007387 */ /* 0x0001e80000100800 */
[----:B------:R1:W-:Y:S04]  /*215c0*/  STL [R1+0x1e70], R7 ;  /* 0x001e700701007387 */ /* 0x0003e80000100800 */
[----:B------:R-:W5:Y:S01]  /*215d0*/  LDL.LU R10, [R1+0x514] ;  /* 0x00051400010a7983 */ /* 0x000f620000300800 */
[C---:B0-----:R-:W-:Y:S01]  /*215e0*/  IMAD.X R4, R60.reuse, 0x1, R15, P1 ;  /* 0x000000013c047824 */ /* 0x041fe200008e060f */
[----:B------:R-:W-:Y:S01]  /*215f0*/  IADD3 R11, P1, PT, R17, R23, RZ ;  /* 0x00000017110b7210 */ /* 0x000fe20007f3e0ff */
[----:B-1----:R-:W-:-:S03]  /*21600*/  IMAD.X R7, R60, 0x1, R16, P2 ;  /* 0x000000013c077824 */ /* 0x002fc600010e0610 */
[----:B------:R0:W-:Y:S04]  /*21610*/  STL [R1+0x1e44], R4 ;  /* 0x001e440401007387 */ /* 0x0001e80000100800 */
[----:B------:R-:W-:Y:S01]  /*21620*/  STL [R1+0x1e78], R11 ;  /* 0x001e780b01007387 */ /* 0x000fe20000100800 */
[----:B0-----:R-:W-:-:S03]  /*21630*/  IADD3 R4, P2, PT, R17, R3, RZ ;  /* 0x0000000311047210 */ /* 0x001fc60007f5e0ff */
[----:B------:R-:W5:Y:S04]  /*21640*/  LDL.LU R17, [R1+0x658] ;  /* 0x0006580001117983 */ /* 0x000f680000300800 */
[----:B------:R2:W-:Y:S04]  /*21650*/  STL [R1+0x1e4c], R7 ;  /* 0x001e4c0701007387 */ /* 0x0005e80000100800 */
[----:B------:R0:W-:Y:S04]  /*21660*/  STL [R1+0x1e80], R4 ;  /* 0x001e800401007387 */ /* 0x0001e80000100800 */
[----:B------:R-:W5:Y:S01]  /*21670*/  LDL.LU R22, [R1+0x518] ;  /* 0x0005180001167983 */ /* 0x000f620000300800 */
[----:B--2---:R-:W-:Y:S01]  /*21680*/  IMAD.X R7, R6, 0x1, R15, P3 ;  /* 0x0000000106077824 */ /* 0x004fe200018e060f */
[----:B0-----:R-:W-:-:S04]  /*21690*/  IADD3 R4, P3, PT, R61, R23, RZ ;  /* 0x000000173d047210 */ /* 0x001fc80007f7e0ff */
[----:B------:R0:W-:Y:S04]  /*216a0*/  STL [R1+0x1e54], R7 ;  /* 0x001e540701007387 */ /* 0x0001e80000100800 */
[----:B------:R-:W-:Y:S01]  /*216b0*/  STL [R1+0x1e88], R4 ;  /* 0x001e880401007387 */ /* 0x000fe20000100800 */
[----:B0-----:R-:W-:Y:S01]  /*216c0*/  IMAD.X R7, R6, 0x1, R16, P5 ;  /* 0x0000000106077824 */ /* 0x001fe200028e0610 */
[----:B------:R-:W-:-:S04]  /*216d0*/  IADD3 R6, P5, PT, R61, R3, RZ ;  /* 0x000000033d067210 */ /* 0x000fc80007fbe0ff */
[----:B------:R-:W-:Y:S04]  /*216e0*/  STL [R1+0x1e5c], R7 ;  /* 0x001e5c0701007387 */ /* 0x000fe80000100800 */
[----:B------:R-:W2:Y:S04]  /*216f0*/  LDL.LU R60, [R1+0x65c] ;  /* 0x00065c00013c7983 */ /* 0x000ea80000300800 */
[----:B------:R0:W-:Y:S04]  /*21700*/  STL [R1+0x1e90], R6 ;  /* 0x001e900601007387 */ /* 0x0001e80000100800 */
[----:B0-----:R-:W2:Y:S01]  /*21710*/  LDL.LU R6, [R1+0x520] ;  /* 0x0005200001067983 */ /* 0x001ea20000300800 */
[----:B---3--:R-:W-:-:S02]  /*21720*/  IMAD.X R4, R25, 0x1, R15, P4 ;  /* 0x0000000119047824 */ /* 0x008fc400020e060f */
[----:B------:R-:W-:-:S03]  /*21730*/  IMAD.X R7, R25, 0x1, R16, P0 ;  /* 0x0000000119077824 */ /* 0x000fc600000e0610 */
[----:B------:R4:W-:Y:S02]  /*21740*/  STL [R1+0x1e64], R4 ;  /* 0x001e640401007387 */ /* 0x0009e40000100800 */
[C---:B----4-:R-:W-:Y:S02]  /*21750*/  IADD3 R4, P4, PT, R2.reuse, R23, RZ ;  /* 0x0000001702047210 */ /* 0x050fe40007f9e0ff */
[----:B------:R-:W-:-:S03]  /*21760*/  IADD3 R2, P0, PT, R2, R3, RZ ;  /* 0x0000000302027210 */ /* 0x000fc60007f1e0ff */
[----:B------:R0:W-:Y:S04]  /*21770*/  STL [R1+0x1e98], R4 ;  /* 0x001e980401007387 */ /* 0x0001e80000100800 */
[----:B------:R-:W-:Y:S04]  /*21780*/  STL [R1+0x1e6c], R7 ;  /* 0x001e6c0701007387 */ /* 0x000fe80000100800 */
[----:B------:R-:W3:Y:S04]  /*21790*/  LDL.LU R25, [R1+0x660] ;  /* 0x0006600001197983 */ /* 0x000ee80000300800 */
[----:B------:R1:W-:Y:S01]  /*217a0*/  STL [R1+0x1ea0], R2 ;  /* 0x001ea00201007387 */ /* 0x0003e20000100800 */
[----:B0-----:R-:W-:-:S03]  /*217b0*/  IMAD.X R4, R21, 0x1, R15, P1 ;  /* 0x0000000115047824 */ /* 0x001fc600008e060f */
[----:B-1----:R-:W4:Y:S04]  /*217c0*/  LDL.LU R2, [R1+0x524] ;  /* 0x0005240001027983 */ /* 0x002f280000300800 */
[----:B------:R0:W-:Y:S01]  /*217d0*/  STL [R1+0x1e74], R4 ;  /* 0x001e740401007387 */ /* 0x0001e20000100800 */
[C---:B------:R-:W-:Y:S01]  /*217e0*/  IADD3 R11, P1, PT, R8.reuse, R23, RZ ;  /* 0x00000017080b7210 */ /* 0x040fe20007f3e0ff */
[----:B0-----:R-:W-:Y:S01]  /*217f0*/  IMAD.X R4, R21, 0x1, R16, P2 ;  /* 0x0000000115047824 */ /* 0x001fe200010e0610 */
[----:B------:R-:W-:-:S03]  /*21800*/  IADD3 R7, P2, PT, R8, R3, RZ ;  /* 0x0000000308077210 */ /* 0x000fc60007f5e0ff */
[----:B------:R-:W-:Y:S04]  /*21810*/  STL [R1+0x1ea8], R11 ;  /* 0x001ea80b01007387 */ /* 0x000fe80000100800 */
        /* <DEDUP_REMOVED lines=12> */
[----:B------:R1:W-:Y:S04]  /*218e0*/  STL [R1+0x1ec0], R7 ;  /* 0x001ec00701007387 */ /* 0x0003e80000100800 */
[----:B------:R-:W5:Y:S01]  /*218f0*/  LDL.LU R13, [R1+0x534] ;  /* 0x00053400010d7983 */ /* 0x000f620000300800 */
[----:B0-----:R-:W-:-:S05]  /*21900*/  IMAD.X R4, R5, 0x1, R15, P4 ;  /* 0x0000000105047824 */ /* 0x001fca00020e060f */
[----:B------:R0:W-:Y:S01]  /*21910*/  STL [R1+0x1e94], R4 ;  /* 0x001e940401007387 */ /* 0x0001e20000100800 */
[----:B-1----:R-:W-:-:S05]  /*21920*/  IADD3 R7, P4, PT, R10, R23, RZ ;  /* 0x000000170a077210 */ /* 0x002fca0007f9e0ff */
        /* <DEDUP_REMOVED lines=9> */
[----:B------:R-:W-:-:S03]  /*219c0*/  IADD3 R7, P1, PT, R22, R23, RZ ;  /* 0x0000001716077210 */ /* 0x000fc60007f3e0ff */
[----:B-1----:R-:W5:Y:S01]  /*219d0*/  LDL.LU R5, [R1+0x540] ;  /* 0x0005400001057983 */ /* 0x002f620000300800 */
[----:B0-----:R-:W-:Y:S01]  /*219e0*/  IMAD.X R4, R17, 0x1, R16, P2 ;  /* 0x0000000111047824 */ /* 0x001fe200010e0610 */
[----:B------:R-:W-:Y:S02]  /*219f0*/  IADD3 R11, P2, PT, R22, R3, RZ ;  /* 0x00000003160b7210 */ /* 0x000fe40007f5e0ff */
[----:B------:R2:W-:Y:S04]  /*21a00*/  STL [R1+0x1ed8], R7 ;  /* 0x001ed80701007387 */ /* 0x0005e80000100800 */
[----:B------:R-:W5:Y:S04]  /*21a10*/  LDL.LU R17, [R1+0x674] ;  /* 0x0006740001117983 */ /* 0x000f680000300800 */
[----:B------:R0:W-:Y:S04]  /*21a20*/  STL [R1+0x1eac], R4 ;  /* 0x001eac0401007387 */ /* 0x0001e80000100800 */
[----:B------:R-:W-:Y:S01]  /*21a30*/  STL [R1+0x1ee0], R11 ;  /* 0x001ee00b01007387 */ /* 0x000fe20000100800 */
[----:B--2---:R-:W-:-:S03]  /*21a40*/  IMAD.X R7, R60, 0x1, R15, P3 ;  /* 0x000000013c077824 */ /* 0x004fc600018e060f */
[----:B------:R-:W2:Y:S04]  /*21a50*/  LDL.LU R22, [R1+0x670] ;  /* 0x0006700001167983 */ /* 0x000ea80000300800 */
[----:B------:R1:W-:Y:S01]  /*21a60*/  STL [R1+0x1eb4], R7 ;  /* 0x001eb40701007387 */ /* 0x0003e20000100800 */
[----:B0-----:R-:W-:Y:S01]  /*21a70*/  IADD3 R4, P3, PT, R6, R23, RZ ;  /* 0x0000001706047210 */ /* 0x001fe20007f7e0ff */
[----:B-1----:R-:W-:-:S04]  /*21a80*/  IMAD.X R7, R60, 0x1, R16, P5 ;  /* 0x000000013c077824 */ /* 0x002fc800028e0610 */
[----:B------:R0:W-:Y:S04]  /*21a90*/  STL [R1+0x1ee8], R4 ;  /* 0x001ee80401007387 */ /* 0x0001e80000100800 */
[----:B------:R-:W2:Y:S04]  /*21aa0*/  LDL.LU R60, [R1+0x544] ;  /* 0x00054400013c7983 */ /* 0x000ea80000300800 */
[----:B------:R3:W-:Y:S01]  /*21ab0*/  STL [R1+0x1ebc], R7 ;  /* 0x001ebc0701007387 */ /* 0x0007e20000100800 */
[----:B0-----:R-:W-:-:S05]  /*21ac0*/  IADD3 R4, P5, PT, R6, R3, RZ ;  /* 0x0000000306047210 */ /* 0x001fca0007fbe0ff */
[----:B------:R0:W-:Y:S01]  /*21ad0*/  STL [R1+0x1ef0], R4 ;  /* 0x001ef00401007387 */ /* 0x0001e20000100800 */
[C---:B---3--:R-:W-:Y:S02]  /*21ae0*/  IMAD.X R7, R25.reuse, 0x1, R15, P4 ;  /* 0x0000000119077824 */ /* 0x048fe400020e060f */
[----:B0-----:R-:W-:-:S03]  /*21af0*/  IMAD.X R4, R25, 0x1, R16, P0 ;  /* 0x0000000119047824 */ /* 0x001fc600000e0610 */
[----:B------:R-:W-:Y:S01]  /*21b00*/  STL [R1+0x1ec4], R7 ;  /* 0x001ec40701007387 */ /* 0x000fe20000100800 */
[C---:B----4-:R-:W-:Y:S02]  /*21b10*/  IADD3 R6, P4, PT, R2.reuse, R23, RZ ;  /* 0x0000001702067210 */ /* 0x050fe40007f9e0ff */
[----:B------:R-:W-:-:S03]  /*21b20*/  IADD3 R2, P0, PT, R2, R3, RZ ;  /* 0x0000000302027210 */ /* 0x000fc60007f1e0ff */
[----:B------:R-:W-:Y:S04]  /*21b30*/  STL [R1+0x1ef8], R6 ;  /* 0x001ef80601007387 */ /* 0x000fe80000100800 */
[----:B------:R-:W3:Y:S04]  /*21b40*/  LDL.LU R25, [R1+0x54c] ;  /* 0x00054c0001197983 */ /* 0x000ee80000300800 */
[----:B------:R0:W-:Y:S04]  /*21b50*/  STL [R1+0x1ecc], R4 ;  /* 0x001ecc0401007387 */ /* 0x0001e80000100800 */
[----:B------:R1:W-:Y:S01]  /*21b60*/  STL [R1+0x1f00], R2 ;  /* 0x001f000201007387 */ /* 0x0003e20000100800 */
[----:B0-----:R-:W-:-:S03]  /*21b70*/  IMAD.X R4, R61, 0x1, R15, P1 ;  /* 0x000000013d047824 */ /* 0x001fc600008e060f */
[----:B-1----:R-:W4:Y:S04]  /*21b80*/  LDL.LU R2, [R1+0x678] ;  /* 0x0006780001027983 */ /* 0x002f280000300800 */
[----:B------:R0:W-:Y:S01]  /*21b90*/  STL [R1+0x1ed4], R4 ;  /* 0x001ed40401007387 */ /* 0x0001e20000100800 */
[----:B------:R-:W-:-:S05]  /*21ba0*/  IADD3 R6, P1, PT, R8, R23, RZ ;  /* 0x0000001708067210 */ /* 0x000fca0007f3e0ff */
[----:B------:R1:W-:Y:S01]  /*21bb0*/  STL [R1+0x21a0], R6 ;  /* 0x0021a00601007387 */ /* 0x0003e20000100800 */
[----:B0-----:R-:W-:Y:S01]  /*21bc0*/  IMAD.X R4, R61, 0x1, R16, P2 ;  /* 0x000000013d047824 */ /* 0x001fe200010e0610 */
[----:B------:R-:W-:Y:S02]  /*21bd0*/  IADD3 R7, P2, PT, R8, R3, RZ ;  /* 0x0000000308077210 */ /* 0x000fe40007f5e0ff */
[----:B-1----:R-:W4:Y:S04]  /*21be0*/  LDL.LU R6, [R1+0x550] ;  /* 0x0005500001067983 */ /* 0x002f280000300800 */
[----:B------:R5:W-:Y:S04]  /*21bf0*/  STL [R1+0x1edc], R4 ;  /* 0x001edc0401007387 */ /* 0x000be80000100800 */
[----:B------:R-:W-:Y:S04]  /*21c00*/  STL [R1+0x21a8], R7 ;  /* 0x0021a80701007387 */ /* 0x000fe80000100800 */
[----:B------:R-:W4:Y:S01]  /*21c10*/  LDL.LU R8, [R1+0x67c] ;  /* 0x00067c0001087983 */ /* 0x000f220000300800 */
[----:B-----5:R-:W-:Y:S01]  /*21c20*/  IMAD.X R4, R21, 0x1, R15, P3 ;  /* 0x0000000115047824 */ /* 0x020fe200018e060f */
[----:B------:R-:W-:-:S04]  /*21c30*/  IADD3 R11, P3, PT, R13, R23, RZ ;  /* 0x000000170d0b7210 */ /* 0x000fc80007f7e0ff */
        /* <DEDUP_REMOVED lines=16> */
[----:B------:R1:W-:Y:S04]  /*21d40*/  STL [R1+0x1f20], R7 ;  /* 0x001f200701007387 */ /* 0x0003e80000100800 */
[----:B------:R-:W5:Y:S01]  /*21d50*/  LDL.LU R10, [R1+0x684] ;  /* 0x00068400010a7983 */ /* 0x000f620000300800 */
[----:B0-----:R-:W-:Y:S01]  /*21d60*/  IADD3 R4, P6, PT, R5, R23, RZ ;  /* 0x0000001705047210 */ /* 0x001fe20007fde0ff */
[----:B-1----:R-:W-:-:S04]  /*21d70*/  IMAD.X R7, R17, 0x1, R15, P3 ;  /* 0x0000000111077824 */ /* 0x002fc800018e060f */
[----:B------:R0:W-:Y:S04]  /*21d80*/  STL [R1+0x1f28], R4 ;  /* 0x001f280401007387 */ /* 0x0001e80000100800 */
[----:B------:R-:W-:Y:S04]  /*21d90*/  STL [R1+0x1f04], R7 ;  /* 0x001f040701007387 */ /* 0x000fe80000100800 */
[----:B------:R-:W5:Y:S01]  /*21da0*/  LDL.LU R9, [R1+0x564] ;  /* 0x0005640001097983 */ /* 0x000f620000300800 */
[----:B0-----:R-:W-:Y:S01]  /*21db0*/  IADD3 R4, P3, PT, R5, R3, RZ ;  /* 0x0000000305047210 */ /* 0x001fe20007f7e0ff */
[----:B--2---:R-:W-:-:S04]  /*21dc0*/  IMAD.X R5, R22, 0x1, R15, P1 ;  /* 0x0000000116057824 */ /* 0x004fc800008e060f */
[----:B------:R0:W-:Y:S04]  /*21dd0*/  STL [R1+0x1f30], R4 ;  /* 0x001f300401007387 */ /* 0x0001e80000100800 */
[----:B------:R1:W-:Y:S01]  /*21de0*/  STL [R1+0x219c], R5 ;  /* 0x00219c0501007387 */ /* 0x0003e20000100800 */
[--C-:B------:R-:W-:Y:S01]  /*21df0*/  IMAD.X R11, R22, 0x1, R16.reuse, P2 ;  /* 0x00000001160b7824 */ /* 0x100fe200010e0610 */
[----:B0-----:R-:W-:Y:S02]  /*21e00*/  IADD3 R4, P1, PT, R60, R23, RZ ;  /* 0x000000173c047210 */ /* 0x001fe40007f3e0ff */
[----:B-1----:R-:W2:Y:S01]  /*21e10*/  LDL.LU R5, [R1+0x688] ;  /* 0x0006880001057983 */ /* 0x002ea20000300800 */
[----:B------:R-:W-:-:S03]  /*21e20*/  IMAD.X R7, R17, 0x1, R16, P5 ;  /* 0x0000000111077824 */ /* 0x000fc600028e0610 */
[----:B------:R0:W-:Y:S04]  /*21e30*/  STL [R1+0x1f38], R4 ;  /* 0x001f380401007387 */ /* 0x0001e80000100800 */
[----:B------:R-:W-:Y:S01]  /*21e40*/  STL [R1+0x21a4], R11 ;  /* 0x0021a40b01007387 */ /* 0x000fe20000100800 */
[----:B0-----:R-:W-:-:S03]  /*21e50*/  IADD3 R4, P2, PT, R60, R3, RZ ;  /* 0x000000033c047210 */ /* 0x001fc60007f5e0ff */
[----:B------:R-:W2:Y:S04]  /*21e60*/  LDL.LU R60, [R1+0x56c] ;  /* 0x00056c00013c7983 */ /* 0x000ea80000300800 */
[----:B------:R3:W-:Y:S04]  /*21e70*/  STL [R1+0x1f40], R4 ;  /* 0x001f400401007387 */ /* 0x0007e80000100800 */
[----:B------:R4:W-:Y:S04]  /*21e80*/  STL [R1+0x1f0c], R7 ;  /* 0x001f0c0701007387 */ /* 0x0009e80000100800 */
[----:B------:R-:W2:Y:S01]  /*21e90*/  LDL.LU R17, [R1+0x68c] ;  /* 0x00068c0001117983 */ /* 0x000ea20000300800 */
[----:B---3--:R-:W-:-:S05]  /*21ea0*/  IADD3 R4, P5, PT, R25, R23, RZ ;  /* 0x0000001719047210 */ /* 0x008fca0007fbe0ff */
[----:B------:R0:W-:Y:S01]  /*21eb0*/  STL [R1+0x1f48], R4 ;  /* 0x001f480401007387 */ /* 0x0001e20000100800 */
[C---:B----4-:R-:W-:Y:S01]  /*21ec0*/  IMAD.X R7, R2.reuse, 0x1, R15, P4 ;  /* 0x0000000102077824 */ /* 0x050fe200020e060f */
[----:B0-----:R-:W-:Y:S01]  /*21ed0*/  IADD3 R4, P4, PT, R25, R3, RZ ;  /* 0x0000000319047210 */ /* 0x001fe20007f9e0ff */
[----:B------:R-:W-:-:S03]  /*21ee0*/  IMAD.X R2, R2, 0x1, R16, P0 ;  /* 0x0000000102027824 */ /* 0x000fc600000e0610 */
[----:B------:R-:W-:Y:S04]  /*21ef0*/  STL [R1+0x1f14], R7 ;  /* 0x001f140701007387 */ /* 0x000fe80000100800 */
[----:B------:R-:W3:Y:S04]  /*21f00*/  LDL.LU R25, [R1+0x570] ;  /* 0x0005700001197983 */ /* 0x000ee80000300800 */
[----:B------:R0:W-:Y:S04]  /*21f10*/  STL [R1+0x1f50], R4 ;  /* 0x001f500401007387 */ /* 0x0001e80000100800 */
[----:B------:R1:W-:Y:S01]  /*21f20*/  STL [R1+0x1f1c], R2 ;  /* 0x001f1c0201007387 */ /* 0x0003e20000100800 */
[----:B0-----:R-:W-:-:S03]  /*21f30*/  IADD3 R4, P0, PT, R6, R23, RZ ;  /* 0x0000001706047210 */ /* 0x001fc60007f1e0ff */
[----:B-1----:R-:W4:Y:S04]  /*21f40*/  LDL.LU R2, [R1+0x690] ;  /* 0x0006900001027983 */ /* 0x002f280000300800 */
[----:B------:R0:W-:Y:S01]  /*21f50*/  STL [R1+0x1f58], R4 ;  /* 0x001f580401007387 */ /* 0x0001e20000100800 */
[----:B------:R-:W-:Y:S01]  /*21f60*/  IMAD.X R7, R8, 0x1, R15, P6 ;  /* 0x0000000108077824 */ /* 0x000fe200030e060f */
[----:B0-----:R-:W-:Y:S02]  /*21f70*/  IADD3 R4, P6, PT, R6, R3, RZ ;  /* 0x0000000306047210 */ /* 0x001fe40007fde0ff */
[----:B------:R-:W4:Y:S04]  /*21f80*/  LDL.LU R6, [R1+0x578] ;  /* 0x0005780001067983 */ /* 0x000f280000300800 */
[----:B------:R0:W-:Y:S04]  /*21f90*/  STL [R1+0x1f24], R7 ;  /* 0x001f240701007387 */ /* 0x0001e80000100800 */
[----:B------:R5:W-:Y:S01]  /*21fa0*/  STL [R1+0x1f60], R4 ;  /* 0x001f600401007387 */ /* 0x000be20000100800 */
[----:B0-----:R-:W-:-:S03]  /*21fb0*/  IMAD.X R7, R8, 0x1, R16, P3 ;  /* 0x0000000108077824 */ /* 0x001fc600018e0610 */
[----:B------:R-:W4:Y:S01]  /*21fc0*/  LDL.LU R8, [R1+0x694] ;  /* 0x0006940001087983 */ /* 0x000f220000300800 */
[----:B-----5:R-:W-:Y:S01]  /*21fd0*/  IADD3 R4, P3, PT, R61, R23, RZ ;  /* 0x000000173d047210 */ /* 0x020fe20007f7e0ff */
[C---:B------:R-:W-:Y:S02]  /*21fe0*/  IMAD.X R11, R13.reuse, 0x1, R15, P1 ;  /* 0x000000010d0b7824 */ /* 0x040fe400008e060f */
[----:B------:R0:W-:Y:S04]  /*21ff0*/  STL [R1+0x1f2c], R7 ;  /* 0x001f2c0701007387 */ /* 0x0001e80000100800 */
[----:B------:R1:W-:Y:S04]  /*22000*/  STL [R1+0x1f68], R4 ;  /* 0x001f680401007387 */ /* 0x0003e80000100800 */
[----:B------:R-:W-:Y:S01]  /*22010*/  STL [R1+0x1f34], R11 ;  /* 0x001f340b01007387 */ /* 0x000fe20000100800 */
[----:B0-----:R-:W-:Y:S01]  /*22020*/  IMAD.X R7, R13, 0x1, R16, P2 ;  /* 0x000000010d077824 */ /* 0x001fe200010e0610 */
[----:B-1----:R-:W-:-:S02]  /*22030*/  IADD3 R4, P1, PT, R61, R3, RZ ;  /* 0x000000033d047210 */ /* 0x002fc40007f3e0ff */
[----:B------:R-:W5:Y:S04]  /*22040*/  LDL.LU R61, [R1+0x57c] ;  /* 0x00057c00013d7983 */ /* 0x000f680000300800 */
[----:B------:R0:W-:Y:S04]  /*22050*/  STL [R1+0x1f70], R4 ;  /* 0x001f700401007387 */ /* 0x0001e80000100800 */
[----:B------:R1:W-:Y:S04]  /*22060*/  STL [R1+0x1f3c], R7 ;  /* 0x001f3c0701007387 */ /* 0x0003e80000100800 */
[----:B------:R-:W5:Y:S01]  /*22070*/  LDL.LU R13, [R1+0x698] ;  /* 0x00069800010d7983 */ /* 0x000f620000300800 */
[----:B0-----:R-:W-:Y:S01]  /*22080*/  IADD3 R4, P2, PT, R21, R23, RZ ;  /* 0x0000001715047210 */ /* 0x001fe20007f5e0ff */
[----:B------:R-:W-:-:S04]  /*22090*/  IMAD.X R11, R10, 0x1, R15, P5 ;  /* 0x000000010a0b7824 */ /* 0x000fc800028e060f */
[----:B------:R0:W-:Y:S01]  /*220a0*/  STL [R1+0x1f78], R4 ;  /* 0x001f780401007387 */ /* 0x0001e20000100800 */
[----:B-1----:R-:W-:-:S03]  /*220b0*/  IMAD.X R7, R10, 0x1, R16, P4 ;  /* 0x000000010a077824 */ /* 0x002fc600020e0610 */
[----:B------:R-:W-:Y:S01]  /*220c0*/  STL [R1+0x1f44], R11 ;  /* 0x001f440b01007387 */ /* 0x000fe20000100800 */
[----:B0-----:R-:W-:-:S03]  /*220d0*/  IADD3 R4, P5, PT, R21, R3, RZ ;  /* 0x0000000315047210 */ /* 0x001fc60007fbe0ff */
[----:B------:R-:W5:Y:S04]  /*220e0*/  LDL.LU R21, [R1+0x584] ;  /* 0x0005840001157983 */ /* 0x000f680000300800 */
[----:B------:R0:W-:Y:S04]  /*220f0*/  STL [R1+0x1f80], R4 ;  /* 0x001f800401007387 */ /* 0x0001e80000100800 */
[----:B------:R2:W-:Y:S04]  /*22100*/  STL [R1+0x1f4c], R7 ;  /* 0x001f4c0701007387 */ /* 0x0005e80000100800 */
[----:B------:R-:W5:Y:S01]  /*22110*/  LDL.LU R10, [R1+0x69c] ;  /* 0x00069c00010a7983 */ /* 0x000f620000300800 */
[----:B0-----:R-:W-:Y:S01]  /*22120*/  IADD3 R4, P4, PT, R9, R23, RZ ;  /* 0x0000001709047210 */ /* 0x001fe20007f9e0ff */
[----:B--2---:R-:W-:-:S04]  /*22130*/  IMAD.X R7, R5, 0x1, R15, P0 ;  /* 0x0000000105077824 */ /* 0x004fc800000e060f */
[----:B------:R0:W-:Y:S01]  /*22140*/  STL [R1+0x1f88], R4 ;  /* 0x001f880401007387 */ /* 0x0001e20000100800 */
[----:B------:R-:W-:-:S03]  /*22150*/  IMAD.X R5, R5, 0x1, R16, P6 ;  /* 0x0000000105057824 */ /* 0x000fc600030e0610 */
[----:B------:R-:W-:Y:S01]  /*22160*/  STL [R1+0x1f54], R7 ;  /* 0x001f540701007387 */ /* 0x000fe20000100800 */
[----:B0-----:R-:W-:-:S03]  /*22170*/  IADD3 R4, P0, PT, R9, R3, RZ ;  /* 0x0000000309047210 */ /* 0x001fc60007f1e0ff */
[----:B------:R-:W2:Y:S04]  /*22180*/  LDL.LU R9, [R1+0x58c] ;  /* 0x00058c0001097983 */ /* 0x000ea80000300800 */
[----:B------:R0:W-:Y:S04]  /*22190*/  STL [R1+0x1f90], R4 ;  /* 0x001f900401007387 */ /* 0x0001e80000100800 */
[----:B------:R1:W-:Y:S01]  /*221a0*/  STL [R1+0x1f5c], R5 ;  /* 0x001f5c0501007387 */ /* 0x0003e20000100800 */
[----:B0-----:R-:W-:Y:S01]  /*221b0*/  IADD3 R4, P6, PT, R60, R23, RZ ;  /* 0x000000173c047210 */ /* 0x001fe20007fde0ff */
[----:B------:R-:W-:-:S02]  /*221c0*/  IMAD.X R11, R17, 0x1, R15, P3 ;  /* 0x00000001110b7824 */ /* 0x000fc400018e060f */
[----:B-1----:R-:W2:Y:S01]  /*221d0*/  LDL.LU R5, [R1+0x6a0] ;  /* 0x0006a00001057983 */ /* 0x002ea20000300800 */
[----:B------:R-:W-:-:S03]  /*221e0*/  IADD3 R7, P3, PT, R60, R3, RZ ;  /* 0x000000033c077210 */ /* 0x000fc60007f7e0ff */
[----:B------:R0:W-:Y:S04]  /*221f0*/  STL [R1+0x1f98], R4 ;  /* 0x001f980401007387 */ /* 0x0001e80000100800 */
[----:B------:R-:W-:Y:S04]  /*22200*/  STL [R1+0x1f64], R11 ;  /* 0x001f640b01007387 */ /* 0x000fe80000100800 */
[----:B------:R-:W2:Y:S01]  /*22210*/  LDL.LU R60, [R1+0x590] ;  /* 0x00059000013c7983 */ /* 0x000ea20000300800 */
[----:B0-----:R-:W-:-:S03]  /*22220*/  IMAD.X R4, R17, 0x1, R16, P1 ;  /* 0x0000000111047824 */ /* 0x001fc600008e0610 */
        /* <DEDUP_REMOVED lines=8> */
[----:B------:R0:W-:Y:S04]  /*222b0*/  STL [R1+0x1f74], R4 ;  /* 0x001f740401007387 */ /* 0x0001e80000100800 */
[----:B------:R-:W-:Y:S04]  /*222c0*/  STL [R1+0x1fb0], R7 ;  /* 0x001fb00701007387 */ /* 0x000fe80000100800 */
[----:B------:R-:W3:Y:S01]  /*222d0*/  LDL.LU R25, [R1+0x598] ;  /* 0x0005980001197983 */ /* 0x000ee20000300800 */
[----:B0-----:R-:W-:-:S03]  /*222e0*/  IADD3 R4, P5, PT, R6, R23, RZ ;  /* 0x0000001706047210 */ /* 0x001fc60007fbe0ff */
[----:B------:R0:W-:Y:S04]  /*222f0*/  STL [R1+0x1f7c], R2 ;  /* 0x001f7c0201007387 */ /* 0x0001e80000100800 */
[----:B0-----:R-:W4:Y:S04]  /*22300*/  LDL.LU R2, [R1+0x6a8] ;  /* 0x0006a80001027983 */ /* 0x001f280000300800 */
[----:B------:R0:W-:Y:S01]  /*22310*/  STL [R1+0x1fb8], R4 ;  /* 0x001fb80401007387 */ /* 0x0001e20000100800 */
[C---:B------:R-:W-:Y:S02]  /*22320*/  IMAD.X R11, R8.reuse, 0x1, R15, P4 ;  /* 0x00000001080b7824 */ /* 0x040fe400020e060f */
[----:B------:R-:W-:-:S03]  /*22330*/  IMAD.X R7, R8, 0x1, R16, P0 ;  /* 0x0000000108077824 */ /* 0x000fc600000e0610 */
[----:B------:R-:W-:Y:S01]  /*22340*/  STL [R1+0x1f84], R11 ;  /* 0x001f840b01007387 */ /* 0x000fe20000100800 */
[----:B0-----:R-:W-:-:S03]  /*22350*/  IADD3 R4, P4, PT, R6, R3, RZ ;  /* 0x0000000306047210 */ /* 0x001fc60007f9e0ff */
[----:B------:R-:W4:Y:S04]  /*22360*/  LDL.LU R6, [R1+0x5a0] ;  /* 0x0005a00001067983 */ /* 0x000f280000300800 */
[----:B------:R5:W-:Y:S04]  /*22370*/  STL [R1+0x1fc0], R4 ;  /* 0x001fc00401007387 */ /* 0x000be80000100800 */
[----:B------:R0:W-:Y:S04]  /*22380*/  STL [R1+0x1f8c], R7 ;  /* 0x001f8c0701007387 */ /* 0x0001e80000100800 */
[----:B------:R-:W4:Y:S01]  /*22390*/  LDL.LU R8, [R1+0x6ac] ;  /* 0x0006ac0001087983 */ /* 0x000f220000300800 */
[----:B-----5:R-:W-:-:S05]  /*223a0*/  IADD3 R4, P0, PT, R61, R23, RZ ;  /* 0x000000173d047210 */ /* 0x020fca0007f1e0ff */
[----:B------:R1:W-:Y:S01]  /*223b0*/  STL [R1+0x1fc8], R4 ;  /* 0x001fc80401007387 */ /* 0x0003e20000100800 */
[C---:B------:R-:W-:Y:S02]  /*223c0*/  IMAD.X R11, R13.reuse, 0x1, R15, P6 ;  /* 0x000000010d0b7824 */ /* 0x040fe400030e060f */
[----:B0-----:R-:W-:-:S03]  /*223d0*/  IMAD.X R7, R13, 0x1, R16, P3 ;  /* 0x000000010d077824 */ /* 0x001fc600018e0610 */
[----:B------:R-:W-:Y:S01]  /*223e0*/  STL [R1+0x1f94], R11 ;  /* 0x001f940b01007387 */ /* 0x000fe20000100800 */
[----:B-1----:R-:W-:-:S03]  /*223f0*/  IADD3 R4, P6, PT, R61, R3, RZ ;  /* 0x000000033d047210 */ /* 0x002fc60007fde0ff */
[----:B------:R-:W5:Y:S04]  /*22400*/  LDL.LU R61, [R1+0x5a4] ;  /* 0x0005a400013d7983 */ /* 0x000f680000300800 */
[----:B------:R0:W-:Y:S04]  /*22410*/  STL [R1+0x1fd0], R4 ;  /* 0x001fd00401007387 */ /* 0x0001e80000100800 */
[----:B------:R1:W-:Y:S04]  /*22420*/  STL [R1+0x1f9c], R7 ;  /* 0x001f9c0701007387 */ /* 0x0003e80000100800 */
[----:B------:R-:W5:Y:S01]  /*22430*/  LDL.LU R13, [R1+0x6b0] ;  /* 0x0006b000010d7983 */ /* 0x000f620000300800 */
[----:B0-----:R-:W-:-:S05]  /*22440*/  IADD3 R4, P3, PT, R21, R23, RZ ;  /* 0x0000001715047210 */ /* 0x001fca0007f7e0ff */
[----:B------:R0:W-:Y:S01]  /*22450*/  STL [R1+0x1fd8], R4 ;  /* 0x001fd80401007387 */ /* 0x0001e20000100800 */
[----:B------:R-:W-:Y:S01]  /*22460*/  IMAD.X R11, R10, 0x1, R15, P1 ;  /* 0x000000010a0b7824 */ /* 0x000fe200008e060f */
[----:B-1----:R-:W-:-:S04]  /*22470*/  IADD3 R7, P1, PT, R21, R3, RZ ;  /* 0x0000000315077210 */ /* 0x002fc80007f3e0ff */
[----:B------:R-:W-:Y:S01]  /*22480*/  STL [R1+0x1fa4], R11 ;  /* 0x001fa40b01007387 */ /* 0x000fe20000100800 */
[----:B0-----:R-:W-:-:S03]  /*22490*/  IMAD.X R4, R10, 0x1, R16, P2 ;  /* 0x000000010a047824 */ /* 0x001fc600010e0610 */
[----:B------:R-:W5:Y:S04]  /*224a0*/  LDL.LU R21, [R1+0x5ac] ;  /* 0x0005ac0001157983 */ /* 0x000f680000300800 */
[----:B------:R2:W-:Y:S04]  /*224b0*/  STL [R1+0x1fe0], R7 ;  /* 0x001fe00701007387 */ /* 0x0005e80000100800 */
[----:B------:R0:W-:Y:S04]  /*224c0*/  STL [R1+0x1fac], R4 ;  /* 0x001fac0401007387 */ /* 0x0001e80000100800 */
[----:B------:R-:W5:Y:S01]  /*224d0*/  LDL.LU R10, [R1+0x6b4] ;  /* 0x0006b400010a7983 */ /* 0x000f620000300800 */
[----:B--2---:R-:W-:-:S05]  /*224e0*/  IADD3 R7, P2, PT, R9, R23, RZ ;  /* 0x0000001709077210 */ /* 0x004fca0007f5e0ff */
[----:B------:R1:W-:Y:S01]  /*224f0*/  STL [R1+0x1fe8], R7 ;  /* 0x001fe80701007387 */ /* 0x0003e20000100800 */
[----:B0-----:R-:W-:Y:S01]  /*22500*/  IMAD.X R4, R5, 0x1, R15, P5 ;  /* 0x0000000105047824 */ /* 0x001fe200028e060f */
[----:B-1----:R-:W-:Y:S02]  /*22510*/  IADD3 R7, P5, PT, R9, R3, RZ ;  /* 0x0000000309077210 */ /* 0x002fe40007fbe0ff */
[----:B------:R-:W2:Y:S04]  /*22520*/  LDL.LU R9, [R1+0x5b0] ;  /* 0x0005b00001097983 */ /* 0x000ea80000300800 */
[----:B------:R0:W-:Y:S04]  /*22530*/  STL [R1+0x1fb4], R4 ;  /* 0x001fb40401007387 */ /* 0x0001e80000100800 */
[----:B------:R1:W-:Y:S01]  /*22540*/  STL [R1+0x1ff0], R7 ;  /* 0x001ff00701007387 */ /* 0x0003e20000100800 */
[----:B0-----:R-:W-:-:S03]  /*22550*/  IMAD.X R4, R5, 0x1, R16, P4 ;  /* 0x0000000105047824 */ /* 0x001fc600020e0610 */
[----:B------:R-:W2:Y:S01]  /*22560*/  LDL.LU R5, [R1+0x6b8] ;  /* 0x0006b80001057983 */ /* 0x000ea20000300800 */
[----:B-1----:R-:W-:-:S03]  /*22570*/  IADD3 R7, P4, PT, R60, R23, RZ ;  /* 0x000000173c077210 */ /* 0x002fc60007f9e0ff */
[----:B------:R0:W-:Y:S04]  /*22580*/  STL [R1+0x1fbc], R4 ;  /* 0x001fbc0401007387 */ /* 0x0001e80000100800 */
[----:B------:R1:W-:Y:S01]  /*22590*/  STL [R1+0x1ff8], R7 ;  /* 0x001ff80701007387 */ /* 0x0003e20000100800 */
[C---:B0-----:R-:W-:Y:S01]  /*225a0*/  IMAD.X R4, R17.reuse, 0x1, R15, P0 ;  /* 0x0000000111047824 */ /* 0x041fe200000e060f */
[----:B-1----:R-:W-:Y:S02]  /*225b0*/  IADD3 R7, P0, PT, R60, R3, RZ ;  /* 0x000000033c077210 */ /* 0x002fe40007f1e0ff */
[----:B------:R-:W2:Y:S04]  /*225c0*/  LDL.LU R60, [R1+0x5b8] ;  /* 0x0005b800013c7983 */ /* 0x000ea80000300800 */
[----:B------:R0:W-:Y:S04]  /*225d0*/  STL [R1+0x1fc4], R4 ;  /* 0x001fc40401007387 */ /* 0x0001e80000100800 */
[----:B------:R4:W-:Y:S01]  /*225e0*/  STL [R1+0x2000], R7 ;  /* 0x0020000701007387 */ /* 0x0009e20000100800 */
[----:B0-----:R-:W-:-:S03]  /*225f0*/  IMAD.X R4, R17, 0x1, R16, P6 ;  /* 0x0000000111047824 */ /* 0x001fc600030e0610 */
[----:B------:R-:W2:Y:S04]  /*22600*/  LDL.LU R17, [R1+0x6bc] ;  /* 0x0006bc0001117983 */ /* 0x000ea80000300800 */
[----:B------:R0:W-:Y:S01]  /*22610*/  STL [R1+0x1fcc], R4 ;  /* 0x001fcc0401007387 */ /* 0x0001e20000100800 */
[----:B---3--:R-:W-:-:S05]  /*22620*/  IADD3 R11, P6, PT, R25, R23, RZ ;  /* 0x00000017190b7210 */ /* 0x008fca0007fde0ff */
[----:B------:R-:W-:Y:S01]  /*22630*/  STL [R1+0x2008], R11 ;  /* 0x0020080b01007387 */ /* 0x000fe20000100800 */
[C---:B----4-:R-:W-:Y:S01]  /*22640*/  IMAD.X R7, R2.reuse, 0x1, R15, P3 ;  /* 0x0000000102077824 */ /* 0x050fe200018e060f */
[----:B0-----:R-:W-:Y:S02]  /*22650*/  IADD3 R4, P3, PT, R25, R3, RZ ;  /* 0x0000000319047210 */ /* 0x001fe40007f7e0ff */
[----:B------:R-:W3:Y:S04]  /*22660*/  LDL.LU R25, [R1+0x5bc] ;  /* 0x0005bc0001197983 */ /* 0x000ee80000300800 */
[----:B------:R0:W-:Y:S04]  /*22670*/  STL [R1+0x1fd4], R7 ;  /* 0x001fd40701007387 */ /* 0x0001e80000100800 */
[----:B------:R1:W-:Y:S01]  /*22680*/  STL [R1+0x2010], R4 ;  /* 0x0020100401007387 */ /* 0x0003e20000100800 */
[----:B0-----:R-:W-:-:S03]  /*22690*/  IMAD.X R7, R2, 0x1, R16, P1 ;  /* 0x0000000102077824 */ /* 0x001fc600008e0610 */
[----:B------:R-:W4:Y:S01]  /*226a0*/  LDL.LU R2, [R1+0x6c0] ;  /* 0x0006c00001027983 */ /* 0x000f220000300800 */
[----:B-1----:R-:W-:-:S03]  /*226b0*/  IADD3 R4, P1, PT, R6, R23, RZ ;  /* 0x0000001706047210 */ /* 0x002fc60007f3e0ff */
[----:B------:R0:W-:Y:S04]  /*226c0*/  STL [R1+0x1fdc], R7 ;  /* 0x001fdc0701007387 */ /* 0x0001e80000100800 */
[----:B------:R1:W-:Y:S01]  /*226d0*/  STL [R1+0x2018], R4 ;  /* 0x0020180401007387 */ /* 0x0003e20000100800 */
[----:B0-----:R-:W-:Y:S01]  /*226e0*/  IMAD.X R7, R8, 0x1, R15, P2 ;  /* 0x0000000108077824 */ /* 0x001fe200010e060f */
[----:B-1----:R-:W-:Y:S02]  /*226f0*/  IADD3 R4, P2, PT, R6, R3, RZ ;  /* 0x0000000306047210 */ /* 0x002fe40007f5e0ff */
[----:B------:R-:W4:Y:S04]  /*22700*/  LDL.LU R6, [R1+0x5c4] ;  /* 0x0005c40001067983 */ /* 0x000f280000300800 */
[----:B------:R0:W-:Y:S04]  /*22710*/  STL [R1+0x1fe4], R7 ;  /* 0x001fe40701007387 */ /* 0x0001e80000100800 */
[----:B------:R5:W-:Y:S01]  /*22720*/  STL [R1+0x2020], R4 ;  /* 0x0020200401007387 */ /* 0x000be20000100800 */
[----:B0-----:R-:W-:-:S03]  /*22730*/  IMAD.X R7, R8, 0x1, R16, P5 ;  /* 0x0000000108077824 */ /* 0x001fc600028e0610 */
[----:B------:R-:W4:Y:S01]  /*22740*/  LDL.LU R8, [R1+0x6c4] ;  /* 0x0006c40001087983 */ /* 0x000f220000300800 */
[----:B-----5:R-:W-:Y:S01]  /*22750*/  IADD3 R4, P5, PT, R61, R23, RZ ;  /* 0x000000173d047210 */ /* 0x020fe20007fbe0ff */
[----:B------:R-:W-:Y:S02]  /*22760*/  IMAD.X R11, R13, 0x1, R15, P4 ;  /* 0x000000010d0b7824 */ /* 0x000fe400020e060f */
[----:B------:R0:W-:Y:S04]  /*22770*/  STL [R1+0x1fec], R7 ;  /* 0x001fec0701007387 */ /* 0x0001e80000100800 */
[----:B------:R1:W-:Y:S04]  /*22780*/  STL [R1+0x2028], R4 ;  /* 0x0020280401007387 */ /* 0x0003e80000100800 */
[----:B------:R-:W-:Y:S01]  /*22790*/  STL [R1+0x1ff4], R11 ;  /* 0x001ff40b01007387 */ /* 0x000fe20000100800 */
[----:B0-----:R-:W-:Y:S01]  /*227a0*/  IADD3 R7, P4, PT, R61, R3, RZ ;  /* 0x000000033d077210 */ /* 0x001fe20007f9e0ff */
[----:B-1----:R-:W-:-:S02]  /*227b0*/  IMAD.X R4, R13, 0x1, R16, P0 ;  /* 0x000000010d047824 */ /* 0x002fc400000e0610 */
[----:B------:R-:W5:Y:S04]  /*227c0*/  LDL.LU R13, [R1+0x5cc] ;  /* 0x0005cc00010d7983 */ /* 0x000f680000300800 */
[----:B------:R0:W-:Y:S04]  /*227d0*/  STL [R1+0x2030], R7 ;  /* 0x0020300701007387 */ /* 0x0001e80000100800 */
[----:B------:R1:W-:Y:S04]  /*227e0*/  STL [R1+0x1ffc], R4 ;  /* 0x001ffc0401007387 */ /* 0x0003e80000100800 */
[----:B------:R-:W5:Y:S01]  /*227f0*/  LDL.LU R61, [R1+0x6c8] ;  /* 0x0006c800013d7983 */ /* 0x000f620000300800 */
[C---:B0-----:R-:W-:Y:S01]  /*22800*/  IADD3 R7, P0, PT, R21.reuse, R23, RZ ;  /* 0x0000001715077210 */ /* 0x041fe20007f1e0ff */
[----:B-1----:R-:W-:Y:S01]  /*22810*/  IMAD.X R4, R10, 0x1, R15, P6 ;  /* 0x000000010a047824 */ /* 0x002fe200030e060f */
[----:B------:R-:W-:-:S03]  /*22820*/  IADD3 R11, P6, PT, R21, R3, RZ ;  /* 0x00000003150b7210 */ /* 0x000fc60007fde0ff */
[----:B------:R0:W-:Y:S04]  /*22830*/  STL [R1+0x2038], R7 ;  /* 0x0020380701007387 */ /* 0x0001e80000100800 */
[----:B------:R2:W-:Y:S01]  /*22840*/  STL [R1+0x2004], R4 ;  /* 0x0020040401007387 */ /* 0x0005e20000100800 */
[----:B0-----:R-:W-:-:S03]  /*22850*/  IMAD.X R7, R10, 0x1, R16, P3 ;  /* 0x000000010a077824 */ /* 0x001fc600018e0610 */
[----:B------:R0:W-:Y:S04]  /*22860*/  STL [R1+0x2040], R11 ;  /* 0x0020400b01007387 */ /* 0x0001e80000100800 */
[----:B------:R-:W5:Y:S04]  /*22870*/  LDL.LU R10, [R1+0x5d0] ;  /* 0x0005d000010a7983 */ /* 0x000f680000300800 */
[----:B------:R1:W-:Y:S04]  /*22880*/  STL [R1+0x200c], R7 ;  /* 0x00200c0701007387 */ /* 0x0003e80000100800 */
[----:B------:R-:W5:Y:S01]  /*22890*/  LDL.LU R21, [R1+0x6cc] ;  /* 0x0006cc0001157983 */ /* 0x000f620000300800 */
[----:B--2---:R-:W-:Y:S01]  /*228a0*/  IADD3 R4, P3, PT, R9, R23, RZ ;  /* 0x0000001709047210 */ /* 0x004fe20007f7e0ff */
[----:B0-----:R-:W-:Y:S01]  /*228b0*/  IMAD.X R11, R5, 0x1, R15, P1 ;  /* 0x00000001050b7824 */ /* 0x001fe200008e060f */
[----:B-1----:R-:W-:-:S03]  /*228c0*/  IADD3 R7, P1, PT, R9, R3, RZ ;  /* 0x0000000309077210 */ /* 0x002fc60007f3e0ff */
[----:B------:R0:W-:Y:S04]  /*228d0*/  STL [R1+0x2048], R4 ;  /* 0x0020480401007387 */ /* 0x0001e80000100800 */
[----:B------:R-:W-:Y:S01]  /*228e0*/  STL [R1+0x2014], R11 ;  /* 0x0020140b01007387 */ /* 0x000fe20000100800 */
[----:B0-----:R-:W-:-:S03]  /*228f0*/  IMAD.X R4, R5, 0x1, R16, P2 ;  /* 0x0000000105047824 */ /* 0x001fc600010e0610 */
[----:B------:R-:W-:Y:S04]  /*22900*/  STL [R1+0x2050], R7 ;  /* 0x0020500701007387 */ /* 0x000fe80000100800 */
[----:B------:R-:W2:Y:S01]  /*22910*/  LDL.LU R9, [R1+0x5d8] ;  /* 0x0005d80001097983 */ /* 0x000ea20000300800 */
[----:B------:R-:W-:-:S03]  /*22920*/  IADD3 R5, P2, PT, R60, R23, RZ ;  /* 0x000000173c057210 */ /* 0x000fc60007f5e0ff */
[----:B------:R-:W-:Y:S04]  /*22930*/  STL [R1+0x201c], R4 ;  /* 0x00201c0401007387 */ /* 0x000fe80000100800 */
[----:B------:R0:W-:Y:S04]  /*22940*/  STL [R1+0x2058], R5 ;  /* 0x0020580501007387 */ /* 0x0001e80000100800 */
[----:B0-----:R-:W2:Y:S01]  /*22950*/  LDL.LU R5, [R1+0x6d0] ;  /* 0x0006d00001057983 */ /* 0x001ea20000300800 */
[C---:B------:R-:W-:Y:S01]  /*22960*/  IMAD.X R4, R17.reuse, 0x1, R15, P5 ;  /* 0x0000000111047824 */ /* 0x040fe200028e060f */
[----:B------:R-:W-:Y:S01]  /*22970*/  IADD3 R11, P5, PT, R60, R3, RZ ;  /* 0x000000033c0b7210 */ /* 0x000fe20007fbe0ff */
[----:B------:R-:W-:-:S03]  /*22980*/  IMAD.X R7, R17, 0x1, R16, P4 ;  /* 0x0000000111077824 */ /* 0x000fc600020e0610 */
[----:B------:R3:W-:Y:S04]  /*22990*/  STL [R1+0x2024], R4 ;  /* 0x0020240401007387 */ /* 0x0007e80000100800 */
[----:B------:R-:W-:Y:S04]  /*229a0*/  STL [R1+0x2060], R11 ;  /* 0x0020600b01007387 */ /* 0x000fe80000100800 */
[----:B------:R-:W2:Y:S04]  /*229b0*/  LDL.LU R17, [R1+0x5dc] ;  /* 0x0005dc0001117983 */ /* 0x000ea80000300800 */
[----:B------:R-:W-:Y:S04]  /*229c0*/  STL [R1+0x202c], R7 ;  /* 0x00202c0701007387 */ /* 0x000fe80000100800 */
[----:B------:R-:W2:Y:S01]  /*229d0*/  LDL.LU R22, [R1+0x6d4] ;  /* 0x0006d40001167983 */ /* 0x000ea20000300800 */
[----:B---3--:R-:W-:-:S05]  /*229e0*/  IADD3 R4, P4, PT, R25, R23, RZ ;  /* 0x0000001719047210 */ /* 0x008fca0007f9e0ff */
[----:B------:R4:W-:Y:S02]  /*229f0*/  STL [R1+0x2068], R4 ;  /* 0x0020680401007387 */ /* 0x0009e40000100800 */
[C---:B----4-:R-:W-:Y:S01]  /*22a00*/  IMAD.X R4, R2.reuse, 0x1, R15, P0 ;  /* 0x0000000102047824 */ /* 0x050fe200000e060f */
[----:B------:R-:W-:Y:S01]  /*22a10*/  IADD3 R7, P0, PT, R25, R3, RZ ;  /* 0x0000000319077210 */ /* 0x000fe20007f1e0ff */
[----:B------:R-:W-:-:S03]  /*22a20*/  IMAD.X R2, R2, 0x1, R16, P6 ;  /* 0x0000000102027824 */ /* 0x000fc600030e0610 */
[----:B------:R0:W-:Y:S04]  /*22a30*/  STL [R1+0x2034], R4 ;  /* 0x0020340401007387 */ /* 0x0001e80000100800 */
[----:B------:R-:W-:Y:S04]  /*22a40*/  STL [R1+0x2070], R7 ;  /* 0x0020700701007387 */ /* 0x000fe80000100800 */
[----:B------:R-:W3:Y:S04]  /*22a50*/  LDL.LU R25, [R1+0x5e4] ;  /* 0x0005e40001197983 */ /* 0x000ee80000300800 */
[----:B------:R1:W-:Y:S01]  /*22a60*/  STL [R1+0x203c], R2 ;  /* 0x00203c0201007387 */ /* 0x0003e20000100800 */
[----:B0-----:R-:W-:-:S03]  /*22a70*/  IADD3 R4, P6, PT, R6, R23, RZ ;  /* 0x0000001706047210 */ /* 0x001fc60007fde0ff */
[----:B-1----:R-:W4:Y:S04]  /*22a80*/  LDL.LU R2, [R1+0x6d8] ;  /* 0x0006d80001027983 */ /* 0x002f280000300800 */
[----:B------:R0:W-:Y:S04]  /*22a90*/  STL [R1+0x2078], R4 ;  /* 0x0020780401007387 */ /* 0x0001e80000100800 */
[----:B------:R-:W4:Y:S01]  /*22aa0*/  LDL.LU R60, [R1+0x5ec] ;  /* 0x0005ec00013c7983 */ /* 0x000f220000300800 */
[----:B------:R-:W-:Y:S01]  /*22ab0*/  IMAD.X R7, R8, 0x1, R15, P3 ;  /* 0x0000000108077824 */ /* 0x000fe200018e060f */
[----:B0-----:R-:W-:-:S04]  /*22ac0*/  IADD3 R4, P3, PT, R6, R3, RZ ;  /* 0x0000000306047210 */ /* 0x001fc80007f7e0ff */
[----:B------:R-:W-:Y:S01]  /*22ad0*/  STL [R1+0x2044], R7 ;  /* 0x0020440701007387 */ /* 0x000fe20000100800 */
[----:B------:R-:W-:-:S03]  /*22ae0*/  IMAD.X R6, R8, 0x1, R16, P1 ;  /* 0x0000000108067824 */ /* 0x000fc600008e0610 */
[----:B------:R5:W-:Y:S04]  /*22af0*/  STL [R1+0x2080], R4 ;  /* 0x0020800401007387 */ /* 0x000be80000100800 */
[----:B------:R-:W4:Y:S04]  /*22b00*/  LDL.LU R8, [R1+0x6dc] ;  /* 0x0006dc0001087983 */ /* 0x000f280000300800 */
[----:B------:R0:W-:Y:S01]  /*22b10*/  STL [R1+0x204c], R6 ;  /* 0x00204c0601007387 */ /* 0x0001e20000100800 */
[----:B-----5:R-:W-:-:S05]  /*22b20*/  IADD3 R4, P1, PT, R13, R23, RZ ;  /* 0x000000170d047210 */ /* 0x020fca0007f3e0ff */
[----:B------:R1:W-:Y:S01]  /*22b30*/  STL [R1+0x2088], R4 ;  /* 0x0020880401007387 */ /* 0x0003e20000100800 */
[--C-:B0-----:R-:W-:Y:S01]  /*22b40*/  IMAD.X R6, R61, 0x1, R15.reuse, P2 ;  /* 0x000000013d067824 */ /* 0x101fe200010e060f */
[----:B-1----:R-:W-:Y:S02]  /*22b50*/  IADD3 R4, P2, PT, R13, R3, RZ ;  /* 0x000000030d047210 */ /* 0x002fe40007f5e0ff */
[----:B------:R-:W5:Y:S04]  /*22b60*/  LDL.LU R13, [R1+0x5f0] ;  /* 0x0005f000010d7983 */ /* 0x000f680000300800 */
[----:B------:R0:W-:Y:S04]  /*22b70*/  STL [R1+0x2054], R6 ;  /* 0x0020540601007387 */ /* 0x0001e80000100800 */
[----:B0-----:R-:W5:Y:S04]  /*22b80*/  LDL.LU R6, [R1+0x6e0] ;  /* 0x0006e00001067983 */ /* 0x001f680000300800 */
[----:B------:R0:W-:Y:S02]  /*22b90*/  STL [R1+0x2090], R4 ;  /* 0x0020900401007387 */ /* 0x0001e40000100800 */
[----:B0-----:R-:W-:Y:S01]  /*22ba0*/  IMAD.X R4, R61, 0x1, R16, P5 ;  /* 0x000000013d047824 */ /* 0x001fe200028e0610 */
[----:B------:R-:W-:Y:S01]  /*22bb0*/  IADD3 R11, P5, PT, R10, R23, RZ ;  /* 0x000000170a0b7210 */ /* 0x000fe20007fbe0ff */
[----:B------:R-:W-:-:S03]  /*22bc0*/  IMAD.X R7, R21, 0x1, R15, P4 ;  /* 0x0000000115077824 */ /* 0x000fc600020e060f */
[----:B------:R0:W-:Y:S04]  /*22bd0*/  STL [R1+0x205c], R4 ;  /* 0x00205c0401007387 */ /* 0x0001e80000100800 */
[----:B------:R-:W-:Y:S04]  /*22be0*/  STL [R1+0x2098], R11 ;  /* 0x0020980b01007387 */ /* 0x000fe80000100800 */
[----:B------:R-:W5:Y:S01]  /*22bf0*/  LDL.LU R61, [R1+0x5f8] ;  /* 0x0005f800013d7983 */ /* 0x000f620000300800 */
[----:B0-----:R-:W-:-:S03]  /*22c00*/  IADD3 R4, P4, PT, R10, R3, RZ ;  /* 0x000000030a047210 */ /* 0x001fc60007f9e0ff */
[----:B------:R-:W-:Y:S04]  /*22c10*/  STL [R1+0x2064], R7 ;  /* 0x0020640701007387 */ /* 0x000fe80000100800 */
[----:B------:R-:W5:Y:S04]  /*22c20*/  LDL.LU R10, [R1+0x6e4] ;  /* 0x0006e400010a7983 */ /* 0x000f680000300800 */
[----:B------:R0:W-:Y:S02]  /*22c30*/  STL [R1+0x20a0], R4 ;  /* 0x0020a00401007387 */ /* 0x0001e40000100800 */
[----:B0-----:R-:W-:Y:S01]  /*22c40*/  IMAD.X R4, R21, 0x1, R16, P0 ;  /* 0x0000000115047824 */ /* 0x001fe200000e0610 */
[----:B--2---:R-:W-:Y:S01]  /*22c50*/  IADD3 R7, P0, PT, R9, R23, RZ ;  /* 0x0000001709077210 */ /* 0x004fe20007f1e0ff */
[----:B------:R-:W2:Y:S04]  /*22c60*/  LDL.LU R21, [R1+0x5fc] ;  /* 0x0005fc0001157983 */ /* 0x000ea80000300800 */
[----:B------:R0:W-:Y:S04]  /*22c70*/  STL [R1+0x206c], R4 ;  /* 0x00206c0401007387 */ /* 0x0001e80000100800 */
[----:B------:R1:W-:Y:S01]  /*22c80*/  STL [R1+0x20a8], R7 ;  /* 0x0020a80701007387 */ /* 0x0003e20000100800 */
[----:B0-----:R-:W-:Y:S01]  /*22c90*/  IMAD.X R4, R5, 0x1, R15, P6 ;  /* 0x0000000105047824 */ /* 0x001fe200030e060f */
[----:B-1----:R-:W-:-:S02]  /*22ca0*/  IADD3 R7, P6, PT, R9, R3, RZ ;  /* 0x0000000309077210 */ /* 0x002fc40007fde0ff */
[----:B------:R-:W2:Y:S04]  /*22cb0*/  LDL.LU R9, [R1+0x6e8] ;  /* 0x0006e80001097983 */ /* 0x000ea80000300800 */
        /* <DEDUP_REMOVED lines=8> */
[----:B-1----:R-:W2:Y:S04]  /*22d40*/  LDL.LU R5, [R1+0x604] ;  /* 0x0006040001057983 */ /* 0x002ea80000300800 */
[----:B------:R0:W-:Y:S04]  /*22d50*/  STL [R1+0x2084], R7 ;  /* 0x0020840701007387 */ /* 0x0001e80000100800 */
[----:B------:R-:W2:Y:S01]  /*22d60*/  LDL.LU R17, [R1+0x6ec] ;  /* 0x0006ec0001117983 */ /* 0x000ea20000300800 */
[----:B0-----:R-:W-:-:S03]  /*22d70*/  IMAD.X R7, R22, 0x1, R16, P2 ;  /* 0x0000000116077824 */ /* 0x001fc600010e0610 */
[----:B------:R4:W-:Y:S04]  /*22d80*/  STL [R1+0x20c0], R4 ;  /* 0x0020c00401007387 */ /* 0x0009e80000100800 */
[----:B------:R0:W-:Y:S01]  /*22d90*/  STL [R1+0x208c], R7 ;  /* 0x00208c0701007387 */ /* 0x0001e20000100800 */
[----:B---3--:R-:W-:-:S05]  /*22da0*/  IADD3 R11, P2, PT, R25, R23, RZ ;  /* 0x00000017190b7210 */ /* 0x008fca0007f5e0ff */
[----:B------:R-:W-:Y:S01]  /*22db0*/  STL [R1+0x20c8], R11 ;  /* 0x0020c80b01007387 */ /* 0x000fe20000100800 */
[C---:B----4-:R-:W-:Y:S01]  /*22dc0*/  IMAD.X R4, R2.reuse, 0x1, R15, P5 ;  /* 0x0000000102047824 */ /* 0x050fe200028e060f */
[----:B0-----:R-:W-:Y:S01]  /*22dd0*/  IADD3 R7, P5, PT, R25, R3, RZ ;  /* 0x0000000319077210 */ /* 0x001fe20007fbe0ff */
[----:B------:R-:W-:-:S03]  /*22de0*/  IMAD.X R2, R2, 0x1, R16, P4 ;  /* 0x0000000102027824 */ /* 0x000fc600020e0610 */
[----:B------:R0:W-:Y:S04]  /*22df0*/  STL [R1+0x2094], R4 ;  /* 0x0020940401007387 */ /* 0x0001e80000100800 */
[----:B------:R-:W-:Y:S04]  /*22e00*/  STL [R1+0x20d0], R7 ;  /* 0x0020d00701007387 */ /* 0x000fe80000100800 */
[----:B------:R-:W3:Y:S04]  /*22e10*/  LDL.LU R25, [R1+0x60c] ;  /* 0x00060c0001197983 */ /* 0x000ee80000300800 */
[----:B------:R1:W-:Y:S01]  /*22e20*/  STL [R1+0x209c], R2 ;  /* 0x00209c0201007387 */ /* 0x0003e20000100800 */
[----:B0-----:R-:W-:-:S03]  /*22e30*/  IADD3 R4, P4, PT, R60, R23, RZ ;  /* 0x000000173c047210 */ /* 0x001fc60007f9e0ff */
[----:B-1----:R-:W4:Y:S01]  /*22e40*/  LDL.LU R2, [R1+0x6f0] ;  /* 0x0006f00001027983 */ /* 0x002f220000300800 */
[----:B------:R-:W-:Y:S01]  /*22e50*/  IMAD.X R11, R8, 0x1, R15, P0 ;  /* 0x00000001080b7824 */ /* 0x000fe200000e060f */
[----:B------:R-:W-:Y:S02]  /*22e60*/  IADD3 R7, P0, PT, R60, R3, RZ ;  /* 0x000000033c077210 */ /* 0x000fe40007f1e0ff */
[----:B------:R0:W-:Y:S04]  /*22e70*/  STL [R1+0x20d8], R4 ;  /* 0x0020d80401007387 */ /* 0x0001e80000100800 */
[----:B------:R-:W-:Y:S04]  /*22e80*/  STL [R1+0x20a4], R11 ;  /* 0x0020a40b01007387 */ /* 0x000fe80000100800 */
[----:B------:R1:W-:Y:S01]  /*22e90*/  STL [R1+0x20e0], R7 ;  /* 0x0020e00701007387 */ /* 0x0003e20000100800 */
[----:B0-----:R-:W-:Y:S01]  /*22ea0*/  IMAD.X R4, R8, 0x1, R16, P6 ;  /* 0x0000000108047824 */ /* 0x001fe200030e0610 */
[----:B-----5:R-:W-:-:S04]  /*22eb0*/  IADD3 R8, P6, PT, R13, R23, RZ ;  /* 0x000000170d087210 */ /* 0x020fc80007fde0ff */
[----:B------:R-:W-:Y:S04]  /*22ec0*/  STL [R1+0x20ac], R4 ;  /* 0x0020ac0401007387 */ /* 0x000fe80000100800 */
[----:B------:R0:W-:Y:S01]  /*22ed0*/  STL [R1+0x20e8], R8 ;  /* 0x0020e80801007387 */ /* 0x0001e20000100800 */
[----:B-1----:R-:W-:-:S03]  /*22ee0*/  IMAD.X R7, R6, 0x1, R15, P3 ;  /* 0x0000000106077824 */ /* 0x002fc600018e060f */
[----:B0-----:R-:W5:Y:S01]  /*22ef0*/  LDL.LU R8, [R1+0x610] ;  /* 0x0006100001087983 */ /* 0x001f620000300800 */
[----:B------:R-:W-:-:S03]  /*22f00*/  IADD3 R4, P3, PT, R13, R3, RZ ;  /* 0x000000030d047210 */ /* 0x000fc60007f7e0ff */
[----:B------:R0:W-:Y:S04]  /*22f10*/  STL [R1+0x20b4], R7 ;  /* 0x0020b40701007387 */ /* 0x0001e80000100800 */
[----:B------:R-:W5:Y:S01]  /*22f20*/  LDL.LU R13, [R1+0x6f4] ;  /* 0x0006f400010d7983 */ /* 0x000f620000300800 */
[----:B0-----:R-:W-:-:S03]  /*22f30*/  IMAD.X R7, R6, 0x1, R16, P1 ;  /* 0x0000000106077824 */ /* 0x001fc600008e0610 */
[----:B------:R0:W-:Y:S04]  /*22f40*/  STL [R1+0x20f0], R4 ;  /* 0x0020f00401007387 */ /* 0x0001e80000100800 */
[----:B------:R1:W-:Y:S01]  /*22f50*/  STL [R1+0x20bc], R7 ;  /* 0x0020bc0701007387 */ /* 0x0003e20000100800 */
[C---:B------:R-:W-:Y:S01]  /*22f60*/  IADD3 R6, P1, PT, R61.reuse, R23, RZ ;  /* 0x000000173d067210 */ /* 0x040fe20007f3e0ff */
[----:B0-----:R-:W-:Y:S01]  /*22f70*/  IMAD.X R4, R10, 0x1, R15, P2 ;  /* 0x000000010a047824 */ /* 0x001fe200010e060f */
[----:B-1----:R-:W-:-:S03]  /*22f80*/  IADD3 R7, P2, PT, R61, R3, RZ ;  /* 0x000000033d077210 */ /* 0x002fc60007f5e0ff */
[----:B------:R0:W-:Y:S04]  /*22f90*/  STL [R1+0x20f8], R6 ;  /* 0x0020f80601007387 */ /* 0x0001e80000100800 */
[----:B------:R2:W-:Y:S04]  /*22fa0*/  STL [R1+0x20c4], R4 ;  /* 0x0020c40401007387 */ /* 0x0005e80000100800 */
[----:B------:R1:W-:Y:S01]  /*22fb0*/  STL [R1+0x2100], R7 ;  /* 0x0021000701007387 */ /* 0x0003e20000100800 */
[----:B0-----:R-:W-:-:S03]  /*22fc0*/  IMAD.X R6, R10, 0x1, R16, P5 ;  /* 0x000000010a067824 */ /* 0x001fc600028e0610 */
[----:B------:R-:W5:Y:S04]  /*22fd0*/  LDL.LU R10, [R1+0x618] ;  /* 0x00061800010a7983 */ /* 0x000f680000300800 */
[----:B------:R0:W-:Y:S04]  /*22fe0*/  STL [R1+0x20cc], R6 ;  /* 0x0020cc0601007387 */ /* 0x0001e80000100800 */
[----:B------:R-:W5:Y:S01]  /*22ff0*/  LDL.LU R58, [R1+0x6f8] ;  /* 0x0006f800013a7983 */ /* 0x000f620000300800 */
[----:B--2---:R-:W-:-:S05]  /*23000*/  IADD3 R4, P5, PT, R21, R23, RZ ;  /* 0x0000001715047210 */ /* 0x004fca0007fbe0ff */
[----:B------:R2:W-:Y:S01]  /*23010*/  STL [R1+0x2108], R4 ;  /* 0x0021080401007387 */ /* 0x0005e20000100800 */
[----:B-1----:R-:W-:Y:S01]  /*23020*/  IMAD.X R7, R9, 0x1, R15, P4 ;  /* 0x0000000109077824 */ /* 0x002fe200020e060f */
[----:B0-----:R-:W-:Y:S01]  /*23030*/  IADD3 R6, P4, PT, R21, R3, RZ ;  /* 0x0000000315067210 */ /* 0x001fe20007f9e0ff */
[----:B--2---:R-:W-:-:S03]  /*23040*/  IMAD.X R4, R9, 0x1, R16, P0 ;  /* 0x0000000109047824 */ /* 0x004fc600000e0610 */
[----:B------:R0:W-:Y:S04]  /*23050*/  STL [R1+0x20d4], R7 ;  /* 0x0020d40701007387 */ /* 0x0001e80000100800 */
[----:B0-----:R-:W2:Y:S04]  /*23060*/  LDL.LU R7, [R1+0x61c] ;  /* 0x00061c0001077983 */ /* 0x001ea80000300800 */
[----:B------:R0:W-:Y:S04]  /*23070*/  STL [R1+0x2110], R6 ;  /* 0x0021100601007387 */ /* 0x0001e80000100800 */
[----:B------:R-:W2:Y:S04]  /*23080*/  LDL.LU R59, [R1+0x6fc] ;  /* 0x0006fc00013b7983 */ /* 0x000ea80000300800 */
[----:B------:R1:W-:Y:S04]  /*23090*/  STL [R1+0x20dc], R4 ;  /* 0x0020dc0401007387 */ /* 0x0003e80000100800 */
[----:B------:R-:W2:Y:S01]  /*230a0*/  LDL.LU R22, [R1+0x624] ;  /* 0x0006240001167983 */ /* 0x000ea20000300800 */
[----:B0-----:R-:W-:-:S05]  /*230b0*/  IADD3 R6, P0, PT, R5, R23, RZ ;  /* 0x0000001705067210 */ /* 0x001fca0007f1e0ff */
[----:B------:R0:W-:Y:S01]  /*230c0*/  STL [R1+0x2118], R6 ;  /* 0x0021180601007387 */ /* 0x0001e20000100800 */
[----:B-1----:R-:W-:-:S03]  /*230d0*/  IMAD.X R4, R17, 0x1, R15, P6 ;  /* 0x0000000111047824 */ /* 0x002fc600030e060f */
[----:B------:R-:W2:Y:S01]  /*230e0*/  LDL.LU R60, [R1+0x700] ;  /* 0x00070000013c7983 */ /* 0x000ea20000300800 */
[----:B------:R-:W-:-:S03]  /*230f0*/  IADD3 R5, P6, PT, R5, R3, RZ ;  /* 0x0000000305057210 */ /* 0x000fc60007fde0ff */
[----:B------:R1:W-:Y:S04]  /*23100*/  STL [R1+0x20e4], R4 ;  /* 0x0020e40401007387 */ /* 0x0003e80000100800 */
[----:B0-----:R-:W2:Y:S01]  /*23110*/  LDL.LU R6, [R1+0x62c] ;  /* 0x00062c0001067983 */ /* 0x001ea20000300800 */
[----:B-1----:R-:W-:-:S03]  /*23120*/  IMAD.X R4, R17, 0x1, R16, P3 ;  /* 0x0000000111047824 */ /* 0x002fc600018e0610 */
[----:B------:R3:W-:Y:S04]  /*23130*/  STL [R1+0x2120], R5 ;  /* 0x0021200501007387 */ /* 0x0007e80000100800 */
[----:B------:R-:W2:Y:S04]  /*23140*/  LDL.LU R61, [R1+0x704] ;  /* 0x00070400013d7983 */ /* 0x000ea80000300800 */
[----:B------:R4:W-:Y:S04]  /*23150*/  STL [R1+0x20ec], R4 ;  /* 0x0020ec0401007387 */ /* 0x0009e80000100800 */
[----:B------:R-:W2:Y:S01]  /*23160*/  LDL.LU R21, [R1+0x630] ;  /* 0x0006300001157983 */ /* 0x000ea20000300800 */
[----:B---3--:R-:W-:-:S05]  /*23170*/  IADD3 R5, P3, PT, R25, R23, RZ ;  /* 0x0000001719057210 */ /* 0x008fca0007f7e0ff */
[----:B------:R0:W-:Y:S04]  /*23180*/  STL [R1+0x2128], R5 ;  /* 0x0021280501007387 */ /* 0x0001e80000100800 */
[----:B------:R-:W3:Y:S01]  /*23190*/  LDL.LU R9, [R1+0x708] ;  /* 0x0007080001097983 */ /* 0x000ee20000300800 */
[----:B----4-:R-:W-:-:S05]  /*231a0*/  IMAD.X R4, R2, 0x1, R15, P1 ;  /* 0x0000000102047824 */ /* 0x010fca00008e060f */
[----:B------:R1:W-:Y:S01]  /*231b0*/  STL [R1+0x20f4], R4 ;  /* 0x0020f40401007387 */ /* 0x0003e20000100800 */
[----:B------:R-:W-:-:S03]  /*231c0*/  IMAD.X R2, R2, 0x1, R16, P2 ;  /* 0x0000000102027824 */ /* 0x000fc600010e0610 */
[----:B0-----:R-:W4:Y:S01]  /*231d0*/  LDL.LU R5, [R1+0x638] ;  /* 0x0006380001057983 */ /* 0x001f220000300800 */
[----:B-1----:R-:W-:-:S05]  /*231e0*/  IADD3 R4, P1, PT, R25, R3, RZ ;  /* 0x0000000319047210 */ /* 0x002fca0007f3e0ff */
[----:B------:R-:W-:Y:S04]  /*231f0*/  STL [R1+0x2130], R4 ;  /* 0x0021300401007387 */ /* 0x000fe80000100800 */
[----:B------:R-:W4:Y:S04]  /*23200*/  LDL.LU R17, [R1+0x70c] ;  /* 0x00070c0001117983 */ /* 0x000f280000300800 */
[----:B------:R5:W-:Y:S04]  /*23210*/  STL [R1+0x20fc], R2 ;  /* 0x0020fc0201007387 */ /* 0x000be80000100800 */
[----:B------:R-:W4:Y:S01]  /*23220*/  LDL.LU R25, [R1+0x63c] ;  /* 0x00063c0001197983 */ /* 0x000f220000300800 */
[----:B-----5:R-:W-:Y:S01]  /*23230*/  IADD3 R2, P2, PT, R8, R23, RZ ;  /* 0x0000001708027210 */ /* 0x020fe20007f5e0ff */
[----:B------:R-:W-:-:S04]  /*23240*/  IMAD.X R4, R13, 0x1, R15, P5 ;  /* 0x000000010d047824 */ /* 0x000fc800028e060f */
[----:B------:R0:W-:Y:S01]  /*23250*/  STL [R1+0x2138], R2 ;  /* 0x0021380201007387 */ /* 0x0001e20000100800 */
[----:B------:R-:W-:-:S03]  /*23260*/  IADD3 R11, P5, PT, R8, R3, RZ ;  /* 0x00000003080b7210 */ /* 0x000fc60007fbe0ff */
[----:B0-----:R-:W5:Y:S04]  /*23270*/  LDL.LU R2, [R1+0x710] ;  /* 0x0007100001027983 */ /* 0x001f680000300800 */
[----:B------:R0:W-:Y:S04]  /*23280*/  STL [R1+0x2104], R4 ;  /* 0x0021040401007387 */ /* 0x0001e80000100800 */
[----:B------:R-:W5:Y:S04]  /*23290*/  LDL.LU R8, [R1+0x644] ;  /* 0x0006440001087983 */ /* 0x000f680000300800 */
[----:B------:R-:W-:Y:S01]  /*232a0*/  STL [R1+0x2140], R11 ;  /* 0x0021400b01007387 */ /* 0x000fe20000100800 */
[----:B0-----:R-:W-:-:S03]  /*232b0*/  IMAD.X R4, R13, 0x1, R16, P4 ;  /* 0x000000010d047824 */ /* 0x001fc600020e0610 */
[----:B------:R-:W5:Y:S04]  /*232c0*/  LDL.LU R13, [R1+0x714] ;  /* 0x00071400010d7983 */ /* 0x000f680000300800 */
[----:B------:R0:W-:Y:S01]  /*232d0*/  STL [R1+0x210c], R4 ;  /* 0x00210c0401007387 */ /* 0x0001e20000100800 */
[----:B------:R-:W-:-:S05]  /*232e0*/  IADD3 R12, P4, PT, R10, R23, RZ ;  /* 0x000000170a0c7210 */ /* 0x000fca0007f9e0ff */
[----:B------:R-:W-:Y:S01]  /*232f0*/  STL [R1+0x2148], R12 ;  /* 0x0021480c01007387 */ /* 0x000fe20000100800 */
[----:B0-----:R-:W-:Y:S01]  /*23300*/  IMAD.X R4, R58, 0x1, R15, P0 ;  /* 0x000000013a047824 */ /* 0x001fe200000e060f */
[----:B------:R-:W-:Y:S02]  /*23310*/  IADD3 R11, P0, PT, R10, R3, RZ ;  /* 0x000000030a0b7210 */ /* 0x000fe40007f1e0ff */
[----:B------:R-:W5:Y:S04]  /*23320*/  LDL.LU R10, [R1+0x718] ;  /* 0x00071800010a7983 */ /* 0x000f680000300800 */
[----:B------:R0:W-:Y:S04]  /*23330*/  STL [R1+0x2114], R4 ;  /* 0x0021140401007387 */ /* 0x0001e80000100800 */
[----:B------:R2:W-:Y:S01]  /*23340*/  STL [R1+0x2150], R11 ;  /* 0x0021500b01007387 */ /* 0x0005e20000100800 */
[----:B0-----:R-:W-:-:S05]  /*23350*/  IMAD.X R4, R58, 0x1, R16, P6 ;  /* 0x000000013a047824 */ /* 0x001fca00030e0610 */
[----:B------:R0:W-:Y:S01]  /*23360*/  STL [R1+0x211c], R4 ;  /* 0x00211c0401007387 */ /* 0x0001e20000100800 */
[----:B--2---:R-:W-:Y:S01]  /*23370*/  IADD3 R11, P6, PT, R7, R23, RZ ;  /* 0x00000017070b7210 */ /* 0x004fe20007fde0ff */
[----:B------:R-:W-:Y:S01]  /*23380*/  IMAD.X R12, R59, 0x1, R15, P3 ;  /* 0x000000013b0c7824 */ /* 0x000fe200018e060f */
[----:B0-----:R-:W-:-:S03]  /*23390*/  IADD3 R4, P3, PT, R7, R3, RZ ;  /* 0x0000000307047210 */ /* 0x001fc60007f7e0ff */
[----:B------:R0:W-:Y:S04]  /*233a0*/  STL [R1+0x2158], R11 ;  /* 0x0021580b01007387 */ /* 0x0001e80000100800 */
[----:B------:R-:W-:Y:S04]  /*233b0*/  STL [R1+0x2124], R12 ;  /* 0x0021240c01007387 */ /* 0x000fe80000100800 */
[----:B------:R1:W-:Y:S01]  /*233c0*/  STL [R1+0x2160], R4 ;  /* 0x0021600401007387 */ /* 0x0003e20000100800 */
[----:B0-----:R-:W-:Y:S01]  /*233d0*/  IMAD.X R11, R59, 0x1, R16, P1 ;  /* 0x000000013b0b7824 */ /* 0x001fe200008e0610 */
[----:B------:R-:W-:-:S04]  /*233e0*/  IADD3 R7, P1, PT, R22, R23, RZ ;  /* 0x0000001716077210 */ /* 0x000fc80007f3e0ff */
        /* <DEDUP_REMOVED lines=16> */
[----:B------:R0:W-:Y:S04]  /*234f0*/  STL [R1+0x214c], R4 ;  /* 0x00214c0401007387 */ /* 0x0001e80000100800 */
[----:B------:R1:W-:Y:S01]  /*23500*/  STL [R1+0x2184], R6 ;  /* 0x0021840601007387 */ /* 0x0003e20000100800 */
[----:B------:R-:W-:Y:S01]  /*23510*/  SHF.R.S32.HI R0, RZ, 0x1f, R0 ;  /* 0x0000001fff007819 */ /* 0x000fe20000011400 */
[----:B---3--:R-:W-:Y:S01]  /*23520*/  IMAD.X R7, R9, 0x1, R15, P6 ;  /* 0x0000000109077824 */ /* 0x008fe200030e060f */
[----:B0-----:R-:W-:Y:S01]  /*23530*/  IADD3 R4, P6, PT, R21, R3, RZ ;  /* 0x0000000315047210 */ /* 0x001fe20007fde0ff */
[----:B-1----:R-:W-:-:S03]  /*23540*/  IMAD.X R6, R9, 0x1, R16, P3 ;  /* 0x0000000109067824 */ /* 0x002fc600018e0610 */
[----:B------:R4:W-:Y:S04]  /*23550*/  STL [R1+0x2154], R7 ;  /* 0x0021540701007387 */ /* 0x0009e80000100800 */
[----:B------:R0:W-:Y:S01]  /*23560*/  STL [R1+0x2188], R4 ;  /* 0x0021880401007387 */ /* 0x0001e20000100800 */
[----:B----4-:R-:W-:-:S03]  /*23570*/  IADD3 R7, P3, PT, R5, R23, RZ ;  /* 0x0000001705077210 */ /* 0x010fc60007f7e0ff */
[----:B------:R1:W-:Y:S04]  /*23580*/  STL [R1+0x215c], R6 ;  /* 0x00215c0601007387 */ /* 0x0003e80000100800 */
[----:B------:R-:W-:Y:S01]  /*23590*/  STL [R1+0x218c], R7 ;  /* 0x00218c0701007387 */ /* 0x000fe20000100800 */
[----:B0-----:R-:W-:Y:S01]  /*235a0*/  IMAD.X R4, R17, 0x1, R15, P1 ;  /* 0x0000000111047824 */ /* 0x001fe200008e060f */
[----:B-1----:R-:W-:Y:S01]  /*235b0*/  IADD3 R6, P1, PT, R5, R3, RZ ;  /* 0x0000000305067210 */ /* 0x002fe20007f3e0ff */
[----:B------:R-:W-:-:S03]  /*235c0*/  IMAD.X R5, R17, 0x1, R16, P2 ;  /* 0x0000000111057824 */ /* 0x000fc600010e0610 */
[----:B------:R0:W-:Y:S04]  /*235d0*/  STL [R1+0x2164], R4 ;  /* 0x0021640401007387 */ /* 0x0001e80000100800 */
[----:B------:R5:W-:Y:S01]  /*235e0*/  STL [R1+0x2190], R6 ;  /* 0x0021900601007387 */ /* 0x000be20000100800 */
[----:B0-----:R-:W-:-:S03]  /*235f0*/  IADD3 R4, P2, PT, R25, R23, RZ ;  /* 0x0000001719047210 */ /* 0x001fc60007f5e0ff */
[----:B------:R0:W-:Y:S04]  /*23600*/  STL [R1+0x216c], R5 ;  /* 0x00216c0501007387 */ /* 0x0001e80000100800 */
[----:B------:R1:W-:Y:S01]  /*23610*/  STL [R1+0x2194], R4 ;  /* 0x0021940401007387 */ /* 0x0003e20000100800 */
[C---:B-----5:R-:W-:Y:S01]  /*23620*/  IMAD.X R6, R2.reuse, 0x1, R15, P5 ;  /* 0x0000000102067824 */ /* 0x060fe200028e060f */
[----:B0-----:R-:W-:Y:S01]  /*23630*/  IADD3 R5, P5, PT, R25, R3, RZ ;  /* 0x0000000319057210 */ /* 0x001fe20007fbe0ff */
[----:B-1----:R-:W-:-:S03]  /*23640*/  IMAD.X R4, R2, 0x1, R16, P4 ;  /* 0x0000000102047824 */ /* 0x002fc600020e0610 */
[----:B------:R-:W-:Y:S01]  /*23650*/  STL [R1+0x2174], R6 ;  /* 0x0021740601007387 */ /* 0x000fe20000100800 */
[----:B------:R-:W-:-:S03]  /*23660*/  IADD3 R2, P4, PT, R8, R23, RZ ;  /* 0x0000001708027210 */ /* 0x000fc60007f9e0ff */
[----:B------:R0:W-:Y:S04]  /*23670*/  STL [R1+0x2198], R5 ;  /* 0x0021980501007387 */ /* 0x0001e80000100800 */
[----:B------:R1:W-:Y:S01]  /*23680*/  STL [R1+0x217c], R4 ;  /* 0x00217c0401007387 */ /* 0x0003e20000100800 */
[----:B0-----:R-:W-:-:S03]  /*23690*/  IMAD.X R5, R13, 0x1, R15, P0 ;  /* 0x000000010d057824 */ /* 0x001fc600000e060f */
[----:B------:R0:W-:Y:S01]  /*236a0*/  STL [R1+0x1480], R2 ;  /* 0x0014800201007387 */ /* 0x0001e20000100800 */
[----:B-1----:R-:W-:Y:S01]  /*236b0*/  IADD3 R4, P0, PT, R8, R3, RZ ;  /* 0x0000000308047210 */ /* 0x002fe20007f1e0ff */
[----:B------:R-:W-:Y:S02]  /*236c0*/  IMAD.X R3, R13, 0x1, R16, P6 ;  /* 0x000000010d037824 */ /* 0x000fe400030e0610 */
[----:B------:R-:W-:Y:S04]  /*236d0*/  STL [R1+0x147c], R5 ;  /* 0x00147c0501007387 */ /* 0x000fe80000100800 */
[----:B------:R1:W-:Y:S01]  /*236e0*/  STL [R1+0x1478], R4 ;  /* 0x0014780401007387 */ /* 0x0003e20000100800 */
[----:B0-----:R-:W-:-:S03]  /*236f0*/  SHF.R.S32.HI R2, RZ, 0x1f, R8 ;  /* 0x0000001fff027819 */ /* 0x001fc60000011408 */
[----:B------:R0:W-:Y:S01]  /*23700*/  STL [R1+0x1464], R3 ;  /* 0x0014640301007387 */ /* 0x0001e20000100800 */
[C-C-:B-1----:R-:W-:Y:S02]  /*23710*/  IMAD.X R4, R10.reuse, 0x1, R15.reuse, P3 ;  /* 0x000000010a047824 */ /* 0x142fe400018e060f */
[--C-:B------:R-:W-:Y:S02]  /*23720*/  IMAD.X R5, R10, 0x1, R16.reuse, P1 ;  /* 0x000000010a057824 */ /* 0x100fe400008e0610 */
[C---:B0-----:R-:W-:Y:S01]  /*23730*/  IMAD.X R3, R0.reuse, 0x1, R15, P2 ;  /* 0x0000000100037824 */ /* 0x041fe200010e060f */
[----:B------:R0:W-:Y:S04]  /*23740*/  STL [R1+0x1468], R4 ;  /* 0x0014680401007387 */ /* 0x0001e80000100800 */
[----:B------:R-:W-:Y:S01]  /*23750*/  STL [R1+0x146c], R5 ;  /* 0x00146c0501007387 */ /* 0x000fe20000100800 */
[----:B0-----:R-:W-:-:S03]  /*23760*/  IMAD.X R4, R0, 0x1, R16, P5 ;  /* 0x0000000100047824 */ /* 0x001fc600028e0610 */
[----:B------:R-:W2:Y:S04]  /*23770*/  LDL.LU R0, [R1+0x2548] ;  /* 0x0025480001007983 */ /* 0x000ea80000300800 */
[----:B------:R0:W-:Y:S04]  /*23780*/  STL [R1+0x1470], R3 ;  /* 0x0014700301007387 */ /* 0x0001e80000100800 */
[----:B------:R-:W-:Y:S01]  /*23790*/  STL [R1+0x1474], R4 ;  /* 0x0014740401007387 */ /* 0x000fe20000100800 */
[C---:B0-----:R-:W-:Y:S02]  /*237a0*/  IMAD.X R3, R2.reuse, 0x1, R15, P4 ;  /* 0x0000000102037824 */ /* 0x041fe400020e060f */
[----:B------:R-:W-:-:S03]  /*237b0*/  IMAD.X R2, R2, 0x1, R16, P0 ;  /* 0x0000000102027824 */ /* 0x000fc600000e0610 */
[----:B------:R0:W-:Y:S04]  /*237c0*/  STL [R1+0x1460], R3 ;  /* 0x0014600301007387 */ /* 0x0001e80000100800 */
[----:B------:R1:W-:Y:S04]  /*237d0*/  STL [R1+0x106c], R2 ;  /* 0x00106c0201007387 */ /* 0x0003e80000100800 */
        /* <DEDUP_REMOVED lines=497> */
[----:B------:R-:W0:Y:S04]  /*256f0*/  LDL R25, [R1+0xeac] ;  /* 0x000eac0001197983 */ /* 0x000e280000100800 */
[----:B------:R-:W1:Y:S04]  /*25700*/  LDL R8, [R1+0xea4] ;  /* 0x000ea40001087983 */ /* 0x000e680000100800 */
[----:B------:R-:W-:Y:S04]  /*25710*/  STL [R1+0xab0], RZ ;  /* 0x000ab0ff01007387 */ /* 0x000fe80000100800 */
[----:B------:R-:W-:Y:S04]  /*25720*/  STL [R1+0xab4], RZ ;  /* 0x000ab4ff01007387 */ /* 0x000fe80000100800 */
[----:B------:R-:W-:Y:S04]  /*25730*/  STL [R1+0xab8], RZ ;  /* 0x000ab8ff01007387 */ /* 0x000fe80000100800 */
[----:B------:R-:W-:Y:S04]  /*25740*/  STL [R1+0xabc], RZ ;  /* 0x000abcff01007387 */ /* 0x000fe80000100800 */
[----:B------:R-:W3:Y:S04]  /*25750*/  LDL R13, [R1+0xea8] ;  /* 0x000ea800010d7983 */ /* 0x000ee80000100800 */
[----:B------:R-:W-:Y:S04]  /*25760*/  STL [R1+0xaa0], RZ ;  /* 0x000aa0ff01007387 */ /* 0x000fe80000100800 */
[----:B------:R-:W-:Y:S04]  /*25770*/  STL [R1+0xaa4], RZ ;  /* 0x000aa4ff01007387 */ /* 0x000fe80000100800 */
[----:B------:R-:W-:Y:S04]  /*25780*/  STL [R1+0xaa8], RZ ;  /* 0x000aa8ff01007387 */ /* 0x000fe80000100800 */
[----:B------:R-:W-:Y:S04]  /*25790*/  STL [R1+0xaac], RZ ;  /* 0x000aacff01007387 */ /* 0x000fe80000100800 */
[----:B------:R-:W4:Y:S01]  /*257a0*/  LDL R10, [R1+0xea0] ;  /* 0x000ea000010a7983 */ /* 0x000f220000100800 */
[----:B------:R-:W-:-:S03]  /*257b0*/  UIMAD UR26, UR76, 0x3f, URZ ;  /* 0x0000003f4c1a78a4 */ /* 0x000fc6000f8e02ff */
[----:B------:R-:W-:Y:S01]  /*257c0*/  STL [R1+0xa80], RZ ;  /* 0x000a80ff01007387 */ /* 0x000fe20000100800 */
[----:B------:R-:W-:-:S03]  /*257d0*/  UIMAD UR22, UR76, 0x3e, URZ ;  /* 0x0000003e4c1678a4 */ /* 0x000fc6000f8e02ff */
[----:B------:R-:W-:Y:S04]  /*257e0*/  STL [R1+0xa84], RZ ;  /* 0x000a84ff01007387 */ /* 0x000fe80000100800 */
[----:B------:R-:W-:Y:S04]  /*257f0*/  STL [R1+0xa88], RZ ;  /* 0x000a88ff01007387 */ /* 0x000fe80000100800 */
[----:B------:R-:W-:Y:S04]  /*25800*/  STL [R1+0xa8c], RZ ;  /* 0x000a8cff01007387 */ /* 0x000fe80000100800 */
[----:B------:R-:W-:Y:S04]  /*25810*/  STL [R1+0xa50], RZ ;  /* 0x000a50ff01007387 */ /* 0x000fe80000100800 */
[----:B------:R-:W-:Y:S01]  /*25820*/  STL [R1+0xa54], RZ ;  /* 0x000a54ff01007387 */ /* 0x000fe20000100800 */
[----:B------:R-:W-:-:S03]  /*25830*/  UIMAD UR18, UR76, 0x3d, URZ ;  /* 0x0000003d4c1278a4 */ /* 0x000fc6000f8e02ff */
[----:B------:R-:W-:Y:S04]  /*25840*/  STL [R1+0xa58], RZ ;  /* 0x000a58ff01007387 */ /* 0x000fe80000100800 */
[----:B------:R-:W-:Y:S01]  /*25850*/  STL [R1+0xa5c], RZ ;  /* 0x000a5cff01007387 */ /* 0x000fe20000100800 */
[----:B------:R-:W-:Y:S02]  /*25860*/  UIMAD UR14, UR76, 0x3c, URZ ;  /* 0x0000003c4c0e78a4 */ /* 0x000fe4000f8e02ff */
[----:B------:R-:W-:Y:S02]  /*25870*/  USHF.R.S32.HI UR38, URZ, 0x1f, UR26 ;  /* 0x0000001fff267899 */ /* 0x000fe4000801141a */
[----:B------:R-:W-:Y:S02]  /*25880*/  UIMAD UR36, UR76, 0x3b, URZ ;  /* 0x0000003b4c2478a4 */ /* 0x000fe4000f8e02ff */
[----:B------:R-:W-:-:S02]  /*25890*/  USHF.R.S32.HI UR37, URZ, 0x1f, UR22 ;  /* 0x0000001fff257899 */ /* 0x000fc40008011416 */
[----:B------:R-:W-:Y:S02]  /*258a0*/  UIMAD UR32, UR76, 0x3a, URZ ;  /* 0x0000003a4c2078a4 */ /* 0x000fe4000f8e02ff */
[----:B------:R-:W-:Y:S02]  /*258b0*/  USHF.R.S32.HI UR34, URZ, 0x1f, UR18 ;  /* 0x0000001fff227899 */ /* 0x000fe40008011412 */
[----:B------:R-:W-:Y:S02]  /*258c0*/  USHF.R.S32.HI UR30, URZ, 0x1f, UR5 ;  /* 0x0000001fff1e7899 */ /* 0x000fe40008011405 */
[----:B------:R-:W-:Y:S02]  /*258d0*/  UIMAD UR28, UR76, 0x39, URZ ;  /* 0x000000394c1c78a4 */ /* 0x000fe4000f8e02ff */
[----:B------:R-:W-:Y:S02]  /*258e0*/  ULEA.HI UR5, UR30, UR5, URZ, 0x6 ;  /* 0x000000051e057291 */ /* 0x000fe4000f8f30ff */
[----:B------:R-:W-:-:S02]  /*258f0*/  USHF.R.S32.HI UR30, URZ, 0x1f, UR14 ;  /* 0x0000001fff1e7899 */ /* 0x000fc4000801140e */
[----:B------:R-:W-:Y:S02]  /*25900*/  UIMAD UR24, UR76, 0x38, URZ ;  /* 0x000000384c1878a4 */ /* 0x000fe4000f8e02ff */
[----:B------:R-:W-:Y:S02]  /*25910*/  UIMAD UR20, UR76, 0x37, URZ ;  /* 0x000000374c1478a4 */ /* 0x000fe4000f8e02ff */
[----:B------:R-:W-:Y:S02]  /*25920*/  UIMAD UR16, UR76, 0x36, URZ ;  /* 0x000000364c1078a4 */ /* 0x000fe4000f8e02ff */
[----:B------:R-:W-:Y:S02]  /*25930*/  UIMAD UR12, UR76, 0x35, URZ ;  /* 0x000000354c0c78a4 */ /* 0x000fe4000f8e02ff */
[----:B------:R-:W-:Y:S02]  /*25940*/  UIMAD UR10, UR76, 0x34, URZ ;  /* 0x000000344c0a78a4 */ /* 0x000fe4000f8e02ff */
[----:B------:R-:W-:-:S02]  /*25950*/  USHF.R.S32.HI UR77, URZ, 0x1f, UR20 ;  /* 0x0000001fff4d7899 */ /* 0x000fc40008011414 */
[----:B------:R-:W-:Y:S02]  /*25960*/  UIMAD UR7, UR76, 0x33, URZ ;  /* 0x000000334c0778a4 */ /* 0x000fe4000f8e02ff */
[----:B------:R-:W-:Y:S02]  /*25970*/  UIMAD UR6, UR76, 0x32, URZ ;  /* 0x000000324c0678a4 */ /* 0x000fe4000f8e02ff */
[----:B------:R-:W-:Y:S02]  /*25980*/  UIMAD UR35, UR76, 0x31, URZ ;  /* 0x000000314c2378a4 */ /* 0x000fe4000f8e02ff */
[----:B------:R-:W-:Y:S02]  /*25990*/  UIMAD UR33, UR76, 0x30, URZ ;  /* 0x000000304c2178a4 */ /* 0x000fe4000f8e02ff */
[----:B------:R-:W-:Y:S02]  /*259a0*/  UIMAD UR31, UR76, 0x2f, URZ ;  /* 0x0000002f4c1f78a4 */ /* 0x000fe4000f8e02ff */
[----:B------:R-:W-:Y:S01]  /*259b0*/  UIMAD UR29, UR76, 0x2e, URZ ;  /* 0x0000002e4c1d78a4 */ /* 0x000fe2000f8e02ff */
[----:B0-----:R-:W-:-:S02]  /*259c0*/  IADD3 R3, P2, PT, R25, UR26, RZ ;  /* 0x0000001a19037c10 */ /* 0x001fc4000ff5e0ff */
[----:B-1----:R-:W-:-:S03]  /*259d0*/  IADD3 R2, P1, PT, R8, UR26, RZ ;  /* 0x0000001a08027c10 */ /* 0x002fc6000ff3e0ff */
[----:B------:R0:W-:Y:S04]  /*259e0*/  STL [R1+0x1074], R3 ;  /* 0x0010740301007387 */ /* 0x0001e80000100800 */
[----:B------:R1:W-:Y:S01]  /*259f0*/  STL [R1+0x107c], R2 ;  /* 0x00107c0201007387 */ /* 0x0003e20000100800 */
[----:B0-----:R-:W-:Y:S02]  /*25a00*/  IADD3 R3, P0, PT, R25, UR22, RZ ;  /* 0x0000001619037c10 */ /* 0x001fe4000ff1e0ff */
[----:B-1----:R-:W-:-:S03]  /*25a10*/  IADD3 R2, P3, PT, R8, UR22, RZ ;  /* 0x0000001608027c10 */ /* 0x002fc6000ff7e0ff */
[----:B------:R0:W-:Y:S04]  /*25a20*/  STL [R1+0x1084], R3 ;  /* 0x0010840301007387 */ /* 0x0001e80000100800 */
[----:B------:R1:W-:Y:S01]  /*25a30*/  STL [R1+0x108c], R2 ;  /* 0x00108c0201007387 */ /* 0x0003e20000100800 */
[----:B0-----:R-:W-:Y:S02]  /*25a40*/  IADD3 R3, P4, PT, R25, UR18, RZ ;  /* 0x0000001219037c10 */ /* 0x001fe4000ff9e0ff */
[----:B-1----:R-:W-:-:S03]  /*25a50*/  IADD3 R2, P5, PT, R8, UR18, RZ ;  /* 0x0000001208027c10 */ /* 0x002fc6000ffbe0ff */
[----:B------:R-:W-:Y:S01]  /*25a60*/  STL [R1+0x1094], R3 ;  /* 0x0010940301007387 */ /* 0x000fe20000100800 */
[----:B------:R-:W-:-:S03]  /*25a70*/  IADD3 R4, P6, PT, R25, UR14, RZ ;  /* 0x0000000e19047c10 */ /* 0x000fc6000ffde0ff */
[----:B------:R3:W-:Y:S04]  /*25a80*/  STL [R1+0x109c], R2 ;  /* 0x00109c0201007387 */ /* 0x0007e80000100800 */
[----:B------:R-:W-:Y:S01]  /*25a90*/  STL [R1+0x10a4], R4 ;  /* 0x0010a40401007387 */ /* 0x000fe20000100800 */
[----:B---3--:R-:W-:Y:S02]  /*25aa0*/  IADD3.X R2, PT, PT, R13, UR38, RZ, P2, !PT ;  /* 0x000000260d027c10 */ /* 0x008fe400097fe4ff */
[----:B------:R-:W-:-:S03]  /*25ab0*/  IADD3 R3, P2, PT, R8, UR14, RZ ;  /* 0x0000000e08037c10 */ /* 0x000fc6000ff5e0ff */
[----:B------:R4:W-:Y:S04]  /*25ac0*/  STL [R1+0x1070], R2 ;  /* 0x0010700201007387 */ /* 0x0009e80000100800 */
[----:B------:R-:W-:Y:S01]  /*25ad0*/  STL [R1+0x10ac], R3 ;  /* 0x0010ac0301007387 */ /* 0x000fe20000100800 */
[----:B----4-:R-:W-:Y:S02]  /*25ae0*/  IADD3.X R2, PT, PT, R10, UR38, RZ, P1, !PT ;  /* 0x000000260a027c10 */ /* 0x010fe40008ffe4ff */
[----:B------:R-:W-:-:S03]  /*25af0*/  IADD3 R4, P1, PT, R25, UR36, RZ ;  /* 0x0000002419047c10 */ /* 0x000fc6000ff3e0ff */
[----:B------:R0:W-:Y:S04]  /*25b00*/  STL [R1+0x1078], R2 ;  /* 0x0010780201007387 */ /* 0x0001e80000100800 */
[----:B------:R-:W-:Y:S01]  /*25b10*/  STL [R1+0x10b4], R4 ;  /* 0x0010b40401007387 */ /* 0x000fe20000100800 */
[----:B0-----:R-:W-:Y:S02]  /*25b20*/  IADD3.X R2, PT, PT, R13, UR37, RZ, P0, !PT ;  /* 0x000000250d027c10 */ /* 0x001fe400087fe4ff */
        /* <DEDUP_REMOVED lines=13> */
[----:B------:R0:W-:Y:S01]  /*25c00*/  STL [R1+0x1098], R2 ;  /* 0x0010980201007387 */ /* 0x0001e20000100800 */
[----:B------:R-:W-:-:S03]  /*25c10*/  USHF.R.S32.HI UR26, URZ, 0x1f, UR36 ;  /* 0x0000001fff1a7899 */ /* 0x000fc60008011424 */
        /* <DEDUP_REMOVED lines=97> */
[----:B------:R-:W-:-:S03]  /*26230*/  UIMAD UR27, UR76, 0x2d, URZ ;  /* 0x0000002d4c1b78a4 */ /* 0x000fc6000f8e02ff */
[----:B------:R-:W-:Y:S01]  /*26240*/  STL [R1+0x1184], R4 ;  /* 0x0011840401007387 */ /* 0x000fe20000100800 */
[----:B0-----:R-:W-:Y:S01]  /*26250*/  IADD3.X R2, PT, PT, R13, UR30, RZ, P2, !PT ;  /* 0x0000001e0d027c10 */ /* 0x001fe200097fe4ff */
[----:B------:R-:W-:Y:S01]  /*26260*/  USHF.R.S32.HI UR28, URZ, 0x1f, UR33 ;  /* 0x0000001fff1c7899 */ /* 0x000fe20008011421 */
        /* <DEDUP_REMOVED lines=110> */
[----:B------:R0:W-:Y:S01]  /*26950*/  STL [R1+0x1200], R2 ;  /* 0x0012000201007387 */ /* 0x0001e20000100800 */
[----:B------:R-:W-:-:S03]  /*26960*/  USHF.R.S32.HI UR6, URZ, 0x1f, UR9 ;  /* 0x0000001fff067899 */ /* 0x000fc60008011409 */
[----:B------:R1:W-:Y:S01]  /*26970*/  STL [R1+0x123c], R3 ;  /* 0x00123c0301007387 */ /* 0x0003e20000100800 */
[----:B0-----:R-:W-:Y:S02]  /*26980*/  IADD3.X R2, PT, PT, R10, UR77, RZ, P0, !PT ;  /* 0x0000004d0a027c10 */ /* 0x001fe400087fe4ff */
[----:B-1----:R-:W-:-:S03]  /*26990*/  IADD3.X R3, PT, PT, R13, UR7, RZ, P3, !PT ;  /* 0x000000070d037c10 */ /* 0x002fc60009ffe4ff */
[----:B------:R0:W-:Y:S04]  /*269a0*/  STL [R1+0x1208], R2 ;  /* 0x0012080201007387 */ /* 0x0001e80000100800 */
[----:B------:R1:W-:Y:S01]  /*269b0*/  STL [R1+0x1210], R3 ;  /* 0x0012100301007387 */ /* 0x0003e20000100800 */
[----:B0-----:R-:W-:Y:S02]  /*269c0*/  IADD3.X R2, PT, PT, R10, UR7, RZ, P4, !PT ;  /* 0x000000070a027c10 */ /* 0x001fe4000a7fe4ff */
[----:B-1----:R-:W-:-:S03]  /*269d0*/  IADD3.X R3, PT, PT, R13, UR6, RZ, P5, !PT ;  /* 0x000000060d037c10 */ /* 0x002fc6000affe4ff */
[----:B------:R0:W-:Y:S04]  /*269e0*/  STL [R1+0x1218], R2 ;  /* 0x0012180201007387 */ /* 0x0001e80000100800 */
[----:B------:R-:W-:Y:S01]  /*269f0*/  STL [R1+0x1220], R3 ;  /* 0x0012200301007387 */ /* 0x000fe20000100800 */
[----:B0-----:R-:W-:-:S05]  /*26a00*/  IADD3.X R2, PT, PT, R10, UR6, RZ, P6, !PT ;  /* 0x000000060a027c10 */ /* 0x001fca000b7fe4ff */
[----:B------:R0:W-:Y:S01]  /*26a10*/  STL [R1+0x1228], R2 ;  /* 0x0012280201007387 */ /* 0x0001e20000100800 */
[----:B------:R-:W-:Y:S02]  /*26a20*/  UIMAD UR75, UR76, 0x22, URZ ;  /* 0x000000224c4b78a4 */ /* 0x000fe4000f8e02ff */
[----:B------:R-:W-:Y:S02]  /*26a30*/  UIMAD UR74, UR76, 0x21, URZ ;  /* 0x000000214c4a78a4 */ /* 0x000fe4000f8e02ff */
[----:B------:R-:W-:Y:S02]  /*26a40*/  USHF.L.U32 UR73, UR76, 0x5, URZ ;  /* 0x000000054c497899 */ /* 0x000fe400080006ff */
[----:B------:R-:W-:Y:S02]  /*26a50*/  UIMAD UR72, UR76, 0x1f, URZ ;  /* 0x0000001f4c4878a4 */ /* 0x000fe4000f8e02ff */
[----:B------:R-:W-:Y:S02]  /*26a60*/  UIMAD UR71, UR76, 0x1e, URZ ;  /* 0x0000001e4c4778a4 */ /* 0x000fe4000f8e02ff */
[----:B------:R-:W-:-:S02]  /*26a70*/  UIMAD UR70, UR76, 0x1d, URZ ;  /* 0x0000001d4c4678a4 */ /* 0x000fc4000f8e02ff */
[----:B------:R-:W-:Y:S02]  /*26a80*/  UIMAD UR69, UR76, 0x1c, URZ ;  /* 0x0000001c4c4578a4 */ /* 0x000fe4000f8e02ff */
[----:B------:R-:W-:Y:S02]  /*26a90*/  UIMAD UR68, UR76, 0x1b, URZ ;  /* 0x0000001b4c4478a4 */ /* 0x000fe4000f8e02ff */
[----:B------:R-:W-:Y:S02]  /*26aa0*/  UIMAD UR67, UR76, 0x1a, URZ ;  /* 0x0000001a4c4378a4 */ /* 0x000fe4000f8e02ff */
        /* <DEDUP_REMOVED lines=9> */
[----:B------:R-:W-:Y:S02]  /*26b40*/  USHF.L.U32 UR57, UR76, 0x4, URZ ;  /* 0x000000044c397899 */ /* 0x000fe400080006ff */
[----:B------:R-:W-:Y:S02]  /*26b50*/  UIMAD UR56, UR76, 0xf, URZ ;  /* 0x0000000f4c3878a4 */ /* 0x000fe4000f8e02ff */
[----:B------:R-:W-:Y:S02]  /*26b60*/  UIMAD UR55, UR76, 0xe, URZ ;  /* 0x0000000e4c3778a4 */ /* 0x000fe4000f8e02ff */
[----:B------:R-:W-:Y:S02]  /*26b70*/  UIMAD UR54, UR76, 0xd, URZ ;  /* 0x0000000d4c3678a4 */ /* 0x000fe4000f8e02ff */
[----:B------:R-:W-:Y:S02]  /*26b80*/  UIMAD UR51, UR76, 0xc, URZ ;  /* 0x0000000c4c3378a4 */ /* 0x000fe4000f8e02ff */
[----:B------:R-:W-:-:S02]  /*26b90*/  UIMAD UR50, UR76, 0xb, URZ ;  /* 0x0000000b4c3278a4 */ /* 0x000fc4000f8e02ff */
[----:B------:R-:W-:Y:S02]  /*26ba0*/  UIMAD UR49, UR76, 0xa, URZ ;  /* 0x0000000a4c3178a4 */ /* 0x000fe4000f8e02ff */
[----:B------:R-:W-:Y:S02]  /*26bb0*/  UIMAD UR48, UR76, 0x9, URZ ;  /* 0x000000094c3078a4 */ /* 0x000fe4000f8e02ff */
[----:B------:R-:W-:Y:S02]  /*26bc0*/  USHF.L.U32 UR47, UR76, 0x3, URZ ;  /* 0x000000034c2f7899 */ /* 0x000fe400080006ff */
[----:B------:R-:W-:Y:S02]  /*26bd0*/  UIMAD UR46, UR76, 0x7, URZ ;  /* 0x000000074c2e78a4 */ /* 0x000fe4000f8e02ff */
[----:B------:R-:W-:Y:S02]  /*26be0*/  UIMAD UR45, UR76, 0x6, URZ ;  /* 0x000000064c2d78a4 */ /* 0x000fe4000f8e02ff */
[----:B------:R-:W-:-:S02]  /*26bf0*/  UIMAD UR44, UR76, 0x5, URZ ;  /* 0x000000054c2c78a4 */ /* 0x000fc4000f8e02ff */
[----:B------:R-:W-:Y:S02]  /*26c00*/  USHF.L.U32 UR43, UR76, 0x2, URZ ;  /* 0x000000024c2b7899 */ /* 0x000fe400080006ff */
[----:B------:R-:W-:Y:S02]  /*26c10*/  UIMAD UR42, UR76, 0x3, URZ ;  /* 0x000000034c2a78a4 */ /* 0x000fe4000f8e02ff */
[----:B------:R-:W-:Y:S02]  /*26c20*/  USHF.R.S32.HI UR38, URZ, 0x1f, UR8 ;  /* 0x0000001fff267899 */ /* 0x000fe40008011408 */
[----:B------:R-:W-:Y:S02]  /*26c30*/  USHF.L.U32 UR41, UR76, 0x1, URZ ;  /* 0x000000014c297899 */ /* 0x000fe400080006ff */
[----:B------:R-:W-:Y:S02]  /*26c40*/  USHF.R.S32.HI UR40, URZ, 0x1f, UR76 ;  /* 0x0000001fff287899 */ /* 0x000fe4000801144c */
[----:B------:R-:W-:-:S02]  /*26c50*/  USHF.L.U32 UR39, UR76, 0x6, URZ ;  /* 0x000000064c277899 */ /* 0x000fc400080006ff */
[----:B------:R-:W-:Y:S02]  /*26c60*/  USHF.R.S32.HI UR37, URZ, 0x1f, UR75 ;  /* 0x0000001fff257899 */ /* 0x000fe4000801144b */
[----:B------:R-:W-:Y:S02]  /*26c70*/  USHF.R.S32.HI UR36, URZ, 0x1f, UR74 ;  /* 0x0000001fff247899 */ /* 0x000fe4000801144a */
[----:B------:R-:W-:Y:S02]  /*26c80*/  USHF.R.S32.HI UR35, URZ, 0x1f, UR73 ;  /* 0x0000001fff237899 */ /* 0x000fe40008011449 */
[----:B------:R-:W-:Y:S02]  /*26c90*/  USHF.R.S32.HI UR34, URZ, 0x1f, UR72 ;  /* 0x0000001fff227899 */ /* 0x000fe40008011448 */
[----:B------:R-:W-:Y:S02]  /*26ca0*/  USHF.R.S32.HI UR33, URZ, 0x1f, UR71 ;  /* 0x0000001fff217899 */ /* 0x000fe40008011447 */
[----:B------:R-:W-:-:S02]  /*26cb0*/  USHF.R.S32.HI UR32, URZ, 0x1f, UR70 ;  /* 0x0000001fff207899 */ /* 0x000fc40008011446 */
        /* <DEDUP_REMOVED lines=25> */
[----:B------:R-:W-:Y:S01]  /*26e50*/  USHF.R.S32.HI UR6, URZ, 0x1f, UR42 ;  /* 0x0000001fff067899 */ /* 0x000fe2000801142a */
[----:B0-----:R-:W-:Y:S01]  /*26e60*/  IADD3 R2, P0, PT, R25, UR75, RZ ;  /* 0x0000004b19027c10 */ /* 0x001fe2000ff1e0ff */
[----:B------:R-:W-:Y:S01]  /*26e70*/  USHF.R.S32.HI UR77, URZ, 0x1f, UR41 ;  /* 0x0000001fff4d7899 */ /* 0x000fe20008011429 */
[----:B------:R-:W-:Y:S01]  /*26e80*/  IADD3 R3, P4, PT, R8, UR75, RZ ;  /* 0x0000004b08037c10 */ /* 0x000fe2000ff9e0ff */
[----:B------:R-:W-:Y:S01]  /*26e90*/  USHF.R.S32.HI UR5, URZ, 0x6, UR5 ;  /* 0x00000006ff057899 */ /* 0x000fe20008011405 */
[----:B--2---:R-:W-:Y:S01]  /*26ea0*/  LOP3.LUT R4, R0, 0x20, RZ, 0x3c, !PT ;  /* 0x0000002000047812 */ /* 0x004fe200078e3cff */
[----:B------:R0:W-:Y:S01]  /*26eb0*/  STL [R1+0x1244], R2 ;  /* 0x0012440201007387 */ /* 0x0001e20000100800 */
[----:B------:R-:W-:Y:S01]  /*26ec0*/  IADD3 R4, P6, PT, R8, UR74, RZ ;  /* 0x0000004a08047c10 */ /* 0x000fe2000ffde0ff */
[----:B------:R-:W-:-:S02]  /*26ed0*/  USHF.R.S32.HI UR75, URZ, 0x1f, UR39 ;  /* 0x0000001fff4b7899 */ /* 0x000fc40008011427 */
[----:B------:R1:W-:Y:S01]  /*26ee0*/  STL [R1+0x124c], R3 ;  /* 0x00124c0301007387 */ /* 0x0003e20000100800 */
[C---:B0-----:R-:W-:Y:S02]  /*26ef0*/  LOP3.LUT R2, R0.reuse, 0x10, RZ, 0x3c, !PT ;  /* 0x0000001000027812 */ /* 0x041fe400078e3cff */
[C---:B------:R-:W-:Y:S02]  /*26f00*/  IADD3 R2, P3, PT, R25.reuse, UR74, RZ ;  /* 0x0000004a19027c10 */ /* 0x040fe4000ff7e0ff */
[----:B-1----:R-:W-:Y:S02]  /*26f10*/  LOP3.LUT R3, R0, 0x30, RZ, 0x3c, !PT ;  /* 0x0000003000037812 */ /* 0x002fe400078e3cff */
[----:B------:R-:W-:Y:S01]  /*26f20*/  IADD3 R3, P5, PT, R25, UR73, RZ ;  /* 0x0000004919037c10 */ /* 0x000fe2000ffbe0ff */
[----:B------:R0:W-:Y:S04]  /*26f30*/  STL [R1+0x1254], R2 ;  /* 0x0012540201007387 */ /* 0x0001e80000100800 */
[----:B------:R1:W-:Y:S04]  /*26f40*/  STL [R1+0x125c], R4 ;  /* 0x00125c0401007387 */ /* 0x0003e80000100800 */
[----:B------:R2:W-:Y:S01]  /*26f50*/  STL [R1+0x1264], R3 ;  /* 0x0012640301007387 */ /* 0x0005e20000100800 */
[----:B0-----:R-:W-:-:S02]  /*26f60*/  IADD3.X R2, PT, PT, R13, UR38, RZ, P2, !PT ;  /* 0x000000260d027c10 */ /* 0x001fc400097fe4ff */
[----:B-1----:R-:W-:-:S03]  /*26f70*/  IADD3 R4, P2, PT, R8, UR73, RZ ;  /* 0x0000004908047c10 */ /* 0x002fc6000ff5e0ff */
[----:B------:R0:W-:Y:S01]  /*26f80*/  STL [R1+0x1230], R2 ;  /* 0x0012300201007387 */ /* 0x0001e20000100800 */
[----:B--2---:R-:W-:-:S03]  /*26f90*/  IADD3.X R3, PT, PT, R10, UR38, RZ, P1, !PT ;  /* 0x000000260a037c10 */ /* 0x004fc60008ffe4ff */
[----:B------:R1:W-:Y:S04]  /*26fa0*/  STL [R1+0x126c], R4 ;  /* 0x00126c0401007387 */ /* 0x0003e80000100800 */
[----:B------:R2:W-:Y:S01]  /*26fb0*/  STL [R1+0x1238], R3 ;  /* 0x0012380301007387 */ /* 0x0005e20000100800 */
[----:B0-----:R-:W-:Y:S02]  /*26fc0*/  IADD3 R2, P1, PT, R25, UR72, RZ ;  /* 0x0000004819027c10 */ /* 0x001fe4000ff3e0ff */
[----:B-1----:R-:W-:-:S03]  /*26fd0*/  IADD3.X R4, PT, PT, R13, UR37, RZ, P0, !PT ;  /* 0x000000250d047c10 */ /* 0x002fc600087fe4ff */
[----:B------:R0:W-:Y:S01]  /*26fe0*/  STL [R1+0x1274], R2 ;  /* 0x0012740201007387 */ /* 0x0001e20000100800 */
[----:B--2---:R-:W-:-:S03]  /*26ff0*/  IADD3 R3, P0, PT, R8, UR72, RZ ;  /* 0x0000004808037c10 */ /* 0x004fc6000ff1e0ff */
[----:B------:R1:W-:Y:S04]  /*27000*/  STL [R1+0x1240], R4 ;  /* 0x0012400401007387 */ /* 0x0003e80000100800 */
[----:B------:R2:W-:Y:S01]  /*27010*/  STL [R1+0x127c], R3 ;  /* 0x00127c0301007387 */ /* 0x0005e20000100800 */
[----:B0-----:R-:W-:Y:S02]  /*27020*/  IADD3.X R2, PT, PT, R10, UR37, RZ, P4, !PT ;  /* 0x000000250a027c10 */ /* 0x001fe4000a7fe4ff */
        /* <DEDUP_REMOVED lines=240> */
[----:B-1----:R-:W-:-:S03]  /*27f30*/  IADD3.X R4, PT, PT, R13, UR6, RZ, P1, !PT ;  /* 0x000000060d047c10 */ /* 0x002fc60008ffe4ff */
[----:B------:R0:W-:Y:S01]  /*27f40*/  STL [R1+0x1428], R2 ;  /* 0x0014280201007387 */ /* 0x0001e20000100800 */
[----:B--2---:R-:W-:-:S03]  /*27f50*/  IADD3.X R3, PT, PT, R10, UR6, RZ, P0, !PT ;  /* 0x000000060a037c10 */ /* 0x004fc600087fe4ff */
[----:B------:R1:W-:Y:S04]  /*27f60*/  STL [R1+0x1430], R4 ;  /* 0x0014300401007387 */ /* 0x0003e80000100800 */
[----:B------:R2:W-:Y:S01]  /*27f70*/  STL [R1+0x1438], R3 ;  /* 0x0014380301007387 */ /* 0x0005e20000100800 */
[----:B0-----:R-:W-:Y:S02]  /*27f80*/  IADD3.X R2, PT, PT, R13, UR77, RZ, P4, !PT ;  /* 0x0000004d0d027c10 */ /* 0x001fe4000a7fe4ff */
[----:B-1----:R-:W-:-:S03]  /*27f90*/  IADD3.X R4, PT, PT, R10, UR77, RZ, P3, !PT ;  /* 0x0000004d0a047c10 */ /* 0x002fc60009ffe4ff */
[----:B------:R0:W-:Y:S01]  /*27fa0*/  STL [R1+0x1440], R2 ;  /* 0x0014400201007387 */ /* 0x0001e20000100800 */
[----:B--2---:R-:W-:-:S03]  /*27fb0*/  IADD3.X R3, PT, PT, R13, UR40, RZ, P6, !PT ;  /* 0x000000280d037c10 */ /* 0x004fc6000b7fe4ff */
[----:B------:R1:W-:Y:S01]  /*27fc0*/  STL [R1+0x1448], R4 ;  /* 0x0014480401007387 */ /* 0x0003e20000100800 */
[----:B0-----:R-:W-:-:S05]  /*27fd0*/  IADD3.X R2, PT, PT, R10, UR40, RZ, P5, !PT ;  /* 0x000000280a027c10 */ /* 0x001fca000affe4ff */
[----:B------:R1:W-:Y:S04]  /*27fe0*/  STL [R1+0x1458], R2 ;  /* 0x0014580201007387 */ /* 0x0003e80000100800 */
[----:B------:R1:W-:Y:S02]  /*27ff0*/  STL [R1+0x1450], R3 ;  /* 0x0014500301007387 */ /* 0x0003e40000100800 */
.L_x_1:
[----:B------:R0:W-:Y:S01]  /*28000*/  STL [R1+0x3a4c], R21 ;  /* 0x003a4c1501007387 */ /* 0x0001e20000100800 */
[----:B-1----:R-:W1:Y:S03]  /*28010*/  LDC R2, c[0x0][0x3a0] ;  /* 0x0000e800ff027b82 */ /* 0x002e660000000800 */
[----:B--2---:R-:W2:Y:S04]  /*28020*/  LDL R5, [R1+0xea0] ;  /* 0x000ea00001057983 */ /* 0x004ea80000100800 */
[----:B------:R-:W2:Y:S04]  /*28030*/  LDL R4, [R1+0xea4] ;  /* 0x000ea40001047983 */ /* 0x000ea80000100800 */
[----:B0-----:R-:W1:Y:S04]  /*28040*/  LDL R21, [R1+0x1020] ;  /* 0x0010200001157983 */ /* 0x001e680000100800 */
[----:B------:R0:W-:Y:S02]  /*28050*/  STL [R1+0x3a48], R7 ;  /* 0x003a480701007387 */ /* 0x0001e40000100800 */
[----:B0-----:R-:W-:-:S02]  /*28060*/  PRMT R7, RZ, 0x7610, R7 ;  /* 0x00007610ff077816 */ /* 0x001fc40000000007 */
[----:B------:R-:W-:Y:S04]  /*28070*/  STL [R1+0x3a44], R24 ;  /* 0x003a441801007387 */ /* 0x000fe80000100800 */
        /* <DEDUP_REMOVED lines=45> */
[----:B-----5:R-:W-:Y:S01]  /*28350*/  STL [R1+0x3278], R0 ;  /* 0x0032780001007387 */ /* 0x020fe20000100800 */
[----:B-1----:R-:W-:-:S05]  /*28360*/  IMAD R2, R21, -0x40, R2 ;  /* 0xffffffc015027824 */ /* 0x002fca00078e0202 */
[----:B------:R-:W-:-:S13]  /*28370*/  ISETP.GT.AND P0, PT, R2, RZ, PT ;  /* 0x000000ff0200720c */ /* 0x000fda0003f04270 */
[----:B--2---:R-:W2:Y:S04]  /*28380*/  @P0 LDG.E.U8 R7, desc[UR52][R4.64] ;  /* 0x0000003404070981 */ /* 0x004ea8000c1e1100 */
        /* <DEDUP_REMOVED lines=216> */
[----:B------:R-:W3:Y:S04]  /*29110*/  LDL.LU R21, [R1+0x3a4c] ;  /* 0x003a4c0001157983 */ /* 0x000ee80000300800 */
[----:B--2---:R0:W-:Y:S04]  /*29120*/  STL [R1+0x884], R7 ;  /* 0x0008840701007387 */ /* 0x0041e80000100800 */
[----:B0-----:R-:W2:Y:S04]  /*29130*/  LDL.LU R7, [R1+0x3a48] ;  /* 0x003a480001077983 */ /* 0x001ea80000300800 */
[----:B------:R-:W4:Y:S04]  /*29140*/  LDL R4, [R1+0xea8] ;  /* 0x000ea80001047983 */ /* 0x000f280000100800 */
[----:B------:R-:W4:Y:S01]  /*29150*/  LDL R5, [R1+0xeac] ;  /* 0x000eac0001057983 */ /* 0x000f220000100800 */
[----:B------:R-:W-:-:S02]  /*29160*/  PRMT R24, RZ, 0x7610, R24 ;  /* 0x00007610ff187816 */ /* 0x000fc40000000018 */
[----:B----4-:R-:W-:-:S04]  /*29170*/  @P0 LOP3.LUT R5, R5, R4, RZ, 0x3c, !PT ;  /* 0x0000000405050212 */ /* 0x010fc800078e3cff */
[----:B------:R-:W-:-:S04]  /*29180*/  @P0 LOP3.LUT R4, R5, R4, RZ, 0x3c, !PT ;  /* 0x0000000405040212 */ /* 0x000fc800078e3cff */
[----:B------:R-:W-:-:S05]  /*29190*/  @P0 LOP3.LUT R5, R5, R4, RZ, 0x3c, !PT ;  /* 0x0000000405050212 */ /* 0x000fca00078e3cff */
[----:B------:R-:W4:Y:S01]  /*291a0*/  @P0 LDG.E.U8 R24, desc[UR52][R4.64] ;  /* 0x0000003404180981 */ /* 0x000f22000c1e1100 */
[----:B------:R-:W-:-:S03]  /*291b0*/  ISETP.GT.AND P1, PT, R2, 0x1, PT ;  /* 0x000000010200780c */ /* 0x000fc60003f24270 */
[----:B----4-:R0:W-:Y:S04]  /*291c0*/  STL [R1+0x880], R24 ;  /* 0x0008801801007387 */ /* 0x0101e80000100800 */
[----:B0-----:R-:W4:Y:S04]  /*291d0*/  LDL.LU R24, [R1+0x3a44] ;  /* 0x003a440001187983 */ /* 0x001f280000300800 */
[----:B------:R-:W2:Y:S04]  /*291e0*/  LDL R4, [R1+0x1458] ;  /* 0x0014580001047983 */ /* 0x000ea80000100800 */
[----:B------:R-:W2:Y:S01]  /*291f0*/  LDL R5, [R1+0x145c] ;  /* 0x00145c0001057983 */ /* 0x000ea20000100800 */
[----:B------:R-:W-:-:S02]  /*29200*/  PRMT R23, RZ, 0x7610, R23 ;  /* 0x00007610ff177816 */ /* 0x000fc40000000017 */
[----:B--2---:R-:W-:-:S04]  /*29210*/  @P1 LOP3.LUT R5, R5, R4, RZ, 0x3c, !PT ;  /* 0x0000000405051212 */ /* 0x004fc800078e3cff */
[----:B------:R-:W-:-:S04]  /*29220*/  @P1 LOP3.LUT R4, R5, R4, RZ, 0x3c, !PT ;  /* 0x0000000405041212 */ /* 0x000fc800078e3cff */
[----:B------:R-:W-:-:S05]  /*29230*/  @P1 LOP3.LUT R5, R5, R4, RZ, 0x3c, !PT ;  /* 0x0000000405051212 */ /* 0x000fca00078e3cff */
[----:B------:R-:W2:Y:S04]  /*29240*/  @P1 LDG.E.U8 R23, desc[UR52][R4.64] ;  /* 0x0000003404171981 */ /* 0x000ea8000c1e1100 */
[----:B--2---:R0:W-:Y:S04]  /*29250*/  STL [R1+0x87c], R23 ;  /* 0x00087c1701007387 */ /* 0x0041e80000100800 */
[----:B0-----:R-:W2:Y:S04]  /*29260*/  LDL.LU R23, [R1+0x3a40] ;  /* 0x003a400001177983 */ /* 0x001ea80000300800 */
[----:B------:R-:W2:Y:S04]  /*29270*/  LDL R4, [R1+0x1450] ;  /* 0x0014500001047983 */ /* 0x000ea80000100800 */
[----:B------:R-:W2:Y:S01]  /*29280*/  LDL R5, [R1+0x1454] ;  /* 0x0014540001057983 */ /* 0x000ea20000100800 */
[----:B------:R-:W-:-:S02]  /*29290*/  PRMT R20, RZ, 0x7610, R20 ;  /* 0x00007610ff147816 */ /* 0x000fc40000000014 */
[----:B--2---:R-:W-:-:S04]  /*292a0*/  @P1 LOP3.LUT R5, R5, R4, RZ, 0x3c, !PT ;  /* 0x0000000405051212 */ /* 0x004fc800078e3cff */
[----:B------:R-:W-:-:S04]  /*292b0*/  @P1 LOP3.LUT R4, R5, R4, RZ, 0x3c, !PT ;  /* 0x0000000405041212 */ /* 0x000fc800078e3cff */
[----:B------:R-:W-:-:S05]  /*292c0*/  @P1 LOP3.LUT R5, R5, R4, RZ, 0x3c, !PT ;  /* 0x0000000405051212 */ /* 0x000fca00078e3cff */
[----:B------:R-:W2:Y:S01]  /*292d0*/  @P1 LDG.E.U8 R20, desc[UR52][R4.64] ;  /* 0x0000003404141981 */ /* 0x000ea2000c1e1100 */
[----:B------:R-:W-:-:S03]  /*292e0*/  ISETP.GT.AND P2, PT, R2, 0x2, PT ;  /* 0x000000020200780c */ /* 0x000fc60003f44270 */
        /* <DEDUP_REMOVED lines=351> */
[----:B------:R-:W3:Y:S04]  /*2a8e0*/  LDL R4, [R1+0x1320] ;  /* 0x0013200001047983 */ /* 0x000ee80000100800 */
[----:B------:R-:W3:Y:S01]  /*2a8f0*/  LDL R5, [R1+0x1324] ;  /* 0x0013240001057983 */ /* 0x000ee20000100800 */
[----:B------:R-:W-:-:S03]  /*2a900*/  PRMT R25, RZ, 0x7610, R25 ;  /* 0x00007610ff197816 */ /* 0x000fc60000000019 */
[----:B--2---:R0:W-:Y:S01]  /*2a910*/  STL [R1+0x84], R28 ;  /* 0x0000841c01007387 */ /* 0x0041e20000100800 */
[----:B------:R-:W-:Y:S02]  /*2a920*/  ISETP.GT.AND P0, PT, R2, 0x15, PT ;  /* 0x000000150200780c */ /* 0x000fe40003f04270 */
[----:B------:R-:W-:Y:S01]  /*2a930*/  PRMT R44, RZ, 0x7610, R44 ;  /* 0x00007610ff2c7816 */ /* 0x000fe2000000002c */
[----:B0-----:R-:W2:Y:S01]  /*2a940*/  LDL R28, [R1+0x1304] ;  /* 0x00130400011c7983 */ /* 0x001ea20000100800 */
[----:B---3--:R-:W-:-:S04]  /*2a950*/  @P2 LOP3.LUT R5, R5, R4, RZ, 0x3c, !PT ;  /* 0x0000000405052212 */ /* 0x008fc800078e3cff */
[----:B------:R-:W-:-:S04]  /*2a960*/  @P2 LOP3.LUT R4, R5, R4, RZ, 0x3c, !PT ;  /* 0x0000000405042212 */ /* 0x000fc800078e3cff */
[----:B------:R-:W-:-:S05]  /*2a970*/  @P2 LOP3.LUT R5, R5, R4, RZ, 0x3c, !PT ;  /* 0x0000000405052212 */ /* 0x000fca00078e3cff */
[----:B------:R0:W3:Y:S04]  /*2a980*/  @P2 LDG.E.U8 R25, desc[UR52][R4.64] ;  /* 0x0000003404192981 */ /* 0x0000e8000c1e1100 */
[----:B------:R-:W0:Y:S04]  /*2a990*/  LDL R4, [R1+0x1318] ;  /* 0x0013180001047983 */ /* 0x000e280000100800 */
[----:B------:R-:W0:Y:S02]  /*2a9a0*/  LDL R5, [R1+0x131c] ;  /* 0x00131c0001057983 */ /* 0x000e240000100800 */
[----:B0-----:R-:W-:-:S04]  /*2a9b0*/  @P0 LOP3.LUT R5, R5, R4, RZ, 0x3c, !PT ;  /* 0x0000000405050212 */ /* 0x001fc800078e3cff */
[----:B------:R-:W-:-:S04]  /*2a9c0*/  @P0 LOP3.LUT R4, R5, R4, RZ, 0x3c, !PT ;  /* 0x0000000405040212 */ /* 0x000fc800078e3cff */
[----:B------:R-:W-:-:S05]  /*2a9d0*/  @P0 LOP3.LUT R5, R5, R4, RZ, 0x3c, !PT ;  /* 0x0000000405050212 */ /* 0x000fca00078e3cff */
[----:B------:R-:W2:Y:S04]  /*2a9e0*/  @P0 LDG.E.U8 R44, desc[UR52][R4.64] ;  /* 0x00000034042c0981 */ /* 0x000ea8000c1e1100 */
[----:B---3--:R0:W-:Y:S04]  /*2a9f0*/  STL [R1+0x80], R25 ;  /* 0x0000801901007387 */ /* 0x0081e80000100800 */
[----:B0-----:R-:W3:Y:S04]  /*2aa00*/  LDL R25, [R1+0x12fc] ;  /* 0x0012fc0001197983 */ /* 0x001ee80000100800 */
        /* <DEDUP_REMOVED lines=19> */
[----:B------:R-:W-:-:S03]  /*2ab40*/  PRMT R50, RZ, 0x7610, R50 ;  /* 0x00007610ff327816 */ /* 0x000fc60000000032 */
[----:B--2---:R0:W-:Y:S04]  /*2ab50*/  STL [R1+0x74], R48 ;  /* 0x0000743001007387 */ /* 0x0041e80000100800 */
[----:B0-----:R-:W2:Y:S04]  /*2ab60*/  LDL.LU R48, [R1+0x39a0] ;  /* 0x0039a00001307983 */ /* 0x001ea80000300800 */
[----:B------:R-:W2:Y:S01]  /*2ab70*/  LDL R5, [R1+0x1300] ;  /* 0x0013000001057983 */ /* 0x000ea20000100800 */
[----:B------:R-:W-:-:S03]  /*2ab80*/  @P1 IMAD.MOV.U32 R4, RZ, RZ, R28 ;  /* 0x000000ffff041224 */ /* 0x000fc600078e001c */
[----:B------:R-:W3:Y:S04]  /*2ab90*/  LDL R28, [R1+0x12e4] ;  /* 0x0012e400011c7983 */ /* 0x000ee80000100800 */
[----:B--2---:R-:W2:Y:S01]  /*2aba0*/  @P1 LDG.E.U8 R50, desc[UR52][R4.64] ;  /* 0x0000003404321981 */ /* 0x004ea2000c1e1100 */
[C---:B------:R-:W-:Y:S02]  /*2abb0*/  ISETP.GT.AND P2, PT, R2.reuse, 0x17, PT ;  /* 0x000000170200780c */ /* 0x040fe40003f44270 */
[----:B------:R-:W-:Y:S01]  /*2abc0*/  PRMT R8, RZ, 0x7610, R8 ;  /* 0x00007610ff087816 */ /* 0x000fe20000000008 */
[----:B--2---:R0:W-:Y:S04]  /*2abd0*/  STL [R1+0x70], R50 ;  /* 0x0000703201007387 */ /* 0x0041e80000100800 */
[----:B0-----:R-:W2:Y:S04]  /*2abe0*/  LDL.LU R50, [R1+0x399c] ;  /* 0x00399c0001327983 */ /* 0x001ea80000300800 */
[----:B------:R-:W2:Y:S02]  /*2abf0*/  LDL R5, [R1+0x12f8] ;  /* 0x0012f80001057983 */ /* 0x000ea40000100800 */
[----:B---3--:R-:W-:Y:S01]  /*2ac00*/  @P2 IMAD.MOV.U32 R4, RZ, RZ, R25 ;  /* 0x000000ffff042224 */ /* 0x008fe200078e0019 */
[----:B------:R-:W-:Y:S01]  /*2ac10*/  PRMT R10, RZ, 0x7610, R10 ;  /* 0x00007610ff0a7816 */ /* 0x000fe2000000000a */
[----:B------:R-:W3:Y:S04]  /*2ac20*/  LDL R25, [R1+0x12d8] ;  /* 0x0012d80001197983 */ /* 0x000ee80000100800 */
[----:B--2---:R-:W2:Y:S04]  /*2ac30*/  @P2 LDG.E.U8 R8, desc[UR52][R4.64] ;  /* 0x0000003404082981 */ /* 0x004ea8000c1e1100 */
[----:B------:R-:W3:Y:S04]  /*2ac40*/  LDL R4, [R1+0x12f0] ;  /* 0x0012f00001047983 */ /* 0x000ee80000100800 */
[----:B------:R-:W3:Y:S04]  /*2ac50*/  LDL R5, [R1+0x12f4] ;  /* 0x0012f40001057983 */ /* 0x000ee80000100800 */
[----:B--2---:R0:W-:Y:S01]  /*2ac60*/  STL [R1+0x6c], R8 ;  /* 0x00006c0801007387 */ /* 0x0041e20000100800 */
[----:B------:R-:W-:-:S02]  /*2ac70*/  ISETP.GT.AND P0, PT, R2, 0x18, PT ;  /* 0x000000180200780c */ /* 0x000fc40003f04270 */
        /* <DEDUP_REMOVED lines=16> */
[----:B------:R-:W2:Y:S01]  /*2ad80*/  LDL R5, [R1+0x12e0] ;  /* 0x0012e00001057983 */ /* 0x000ea20000100800 */
[----:B------:R-:W-:Y:S01]  /*2ad90*/  ISETP.GT.AND P1, PT, R2, 0x19, PT ;  /* 0x000000190200780c */ /* 0x000fe20003f24270 */
[----:B------:R-:W-:Y:S01]  /*2ada0*/  @P0 IMAD.MOV.U32 R4, RZ, RZ, R28 ;  /* 0x000000ffff040224 */ /* 0x000fe200078e001c */
[----:B------:R-:W-:Y:S01]  /*2adb0*/  PRMT R22, RZ, 0x7610, R22 ;  /* 0x00007610ff167816 */ /* 0x000fe20000000016 */
[----:B------:R-:W3:Y:S01]  /*2adc0*/  LDL R28, [R1+0x12c0] ;  /* 0x0012c000011c7983 */ /* 0x000ee20000100800 */
[----:B------:R-:W-:-:S04]  /*2add0*/  PRMT R53, RZ, 0x7610, R53 ;  /* 0x00007610ff357816 */ /* 0x000fc80000000035 */
[----:B--2---:R0:W2:Y:S05]  /*2ade0*/  @P0 LDG.E.U8 R22, desc[UR52][R4.64] ;  /* 0x0000003404160981 */ /* 0x0040aa000c1e1100 */
[----:B0-----:R-:W-:Y:S02]  /*2adf0*/  @P1 IMAD.MOV.U32 R4, RZ, RZ, R8 ;  /* 0x000000ffff041224 */ /* 0x001fe400078e0008 */
[----:B------:R-:W-:-:S05]  /*2ae00*/  @P1 IMAD.MOV.U32 R5, RZ, RZ, R25 ;  /* 0x000000ffff051224 */ /* 0x000fca00078e0019 */
[----:B------:R-:W3:Y:S04]  /*2ae10*/  @P1 LDG.E.U8 R53, desc[UR52][R4.64] ;  /* 0x0000003404351981 */ /* 0x000ee8000c1e1100 */
[----:B--2---:R0:W-:Y:S04]  /*2ae20*/  STL [R1+0x60], R22 ;  /* 0x0000601601007387 */ /* 0x0041e80000100800 */
[----:B------:R-:W2:Y:S04]  /*2ae30*/  LDL R25, [R1+0x12b8] ;  /* 0x0012b80001197983 */ /* 0x000ea80000100800 */
[----:B------:R-:W2:Y:S04]  /*2ae40*/  LDL R8, [R1+0x12bc] ;  /* 0x0012bc0001087983 */ /* 0x000ea80000100800 */
[----:B0-----:R-:W2:Y:S04]  /*2ae50*/  LDL R22, [R1+0x12c4] ;  /* 0x0012c40001167983 */ /* 0x001ea80000100800 */
[----:B---3--:R0:W-:Y:S04]  /*2ae60*/  STL [R1+0x5c], R53 ;  /* 0x00005c3501007387 */ /* 0x0081e80000100800 */
[----:B0-----:R-:W3:Y:S04]  /*2ae70*/  LDL.LU R53, [R1+0x3994] ;  /* 0x0039940001357983 */ /* 0x001ee80000300800 */
[----:B------:R-:W2:Y:S01]  /*2ae80*/  LDL R5, [R1+0x12d0] ;  /* 0x0012d00001057983 */ /* 0x000ea20000100800 */
[----:B------:R-:W-:Y:S01]  /*2ae90*/  PRMT R6, RZ, 0x7610, R6 ;  /* 0x00007610ff067816 */ /* 0x000fe20000000006 */
[----:B------:R-:W-:Y:S01]  /*2aea0*/  @P1 IMAD.MOV.U32 R4, RZ, RZ, R10 ;  /* 0x000000ffff041224 */ /* 0x000fe200078e000a */
[----:B------:R-:W-:Y:S01]  /*2aeb0*/  ISETP.GT.AND P2, PT, R2, 0x1a, PT ;  /* 0x0000001a0200780c */ /* 0x000fe20003f44270 */
[----:B------:R-:W3:Y:S04]  /*2aec0*/  LDL R10, [R1+0x12b0] ;  /* 0x0012b000010a7983 */ /* 0x000ee80000100800 */
[----:B--2---:R0:W2:Y:S04]  /*2aed0*/  @P1 LDG.E.U8 R6, desc[UR52][R4.64] ;  /* 0x0000003404061981 */ /* 0x0040a8000c1e1100 */
[----:B------:R-:W0:Y:S04]  /*2aee0*/  LDL R4, [R1+0x12c8] ;  /* 0x0012c80001047983 */ /* 0x000e280000100800 */
[----:B------:R-:W0:Y:S01]  /*2aef0*/  LDL R5, [R1+0x12cc] ;  /* 0x0012cc0001057983 */ /* 0x000e220000100800 */
[----:B------:R-:W-:-:S02]  /*2af00*/  PRMT R54, RZ, 0x7610, R54 ;  /* 0x00007610ff367816 */ /* 0x000fc40000000036 */
[----:B0-----:R-:W-:-:S04]  /*2af10*/  @P2 LOP3.LUT R5, R5, R4, RZ, 0x3c, !PT ;  /* 0x0000000405052212 */ /* 0x001fc800078e3cff */
[----:B------:R-:W-:-:S04]  /*2af20*/  @P2 LOP3.LUT R4, R5, R4, RZ, 0x3c, !PT ;  /* 0x0000000405042212 */ /* 0x000fc800078e3cff */
[----:B------:R-:W-:-:S05]  /*2af30*/  @P2 LOP3.LUT R5, R5, R4, RZ, 0x3c, !PT ;  /* 0x0000000405052212 */ /* 0x000fca00078e3cff */
[----:B------:R0:W3:Y:S01]  /*2af40*/  @P2 LDG.E.U8 R54, desc[UR52][R4.64] ;  /* 0x0000003404362981 */ /* 0x0000e2000c1e1100 */
[----:B------:R-:W-:-:S03]  /*2af50*/  ISETP.GT.AND P0, PT, R2, 0x1b, PT ;  /* 0x0000001b0200780c */ /* 0x000fc60003f04270 */
[----:B--2---:R1:W-:Y:S01]  /*2af60*/  STL [R1+0x58], R6 ;  /* 0x0000580601007387 */ /* 0x0043e20000100800 */
[----:B------:R-:W-:-:S03]  /*2af70*/  PRMT R29, RZ, 0x7610, R29 ;  /* 0x00007610ff1d7816 */ /* 0x000fc6000000001d */
[----:B-1----:R-:W2:Y:S01]  /*2af80*/  LDL R6, [R1+0x12b4] ;  /* 0x0012b40001067983 */ /* 0x002ea20000100800 */
[----:B0-----:R-:W-:Y:S02]  /*2af90*/  @P2 IMAD.MOV.U32 R4, RZ, RZ, R22 ;  /* 0x000000ffff042224 */ /* 0x001fe400078e0016 */
[----:B------:R-:W-:-:S05]  /*2afa0*/  @P2 IMAD.MOV.U32 R5, RZ, RZ, R28 ;  /* 0x000000ffff052224 */ /* 0x000fca00078e001c */
[----:B------:R0:W2:Y:S02]  /*2afb0*/  @P2 LDG.E.U8 R29, desc[UR52][R4.64] ;  /* 0x00000034041d2981 */ /* 0x0000a4000c1e1100 */
[----:B0-----:R-:W-:Y:S02]  /*2afc0*/  @P0 IMAD.MOV.U32 R4, RZ, RZ, R8 ;  /* 0x000000ffff040224 */ /* 0x001fe400078e0008 */
[----:B------:R-:W-:Y:S01]  /*2afd0*/  @P0 IMAD.MOV.U32 R5, RZ, RZ, R25 ;  /* 0x000000ffff050224 */ /* 0x000fe200078e0019 */
[----:B---3--:R0:W-:Y:S04]  /*2afe0*/  STL [R1+0x54], R54 ;  /* 0x0000543601007387 */ /* 0x0081e80000100800 */
[----:B0-----:R-:W3:Y:S04]  /*2aff0*/  LDL.LU R54, [R1+0x3990] ;  /* 0x0039900001367983 */ /* 0x001ee80000300800 */
[----:B------:R-:W3:Y:S04]  /*2b000*/  LDL R28, [R1+0x12a8] ;  /* 0x0012a800011c7983 */ /* 0x000ee80000100800 */
[----:B------:R-:W4:Y:S04]  /*2b010*/  LDL R22, [R1+0x12ac] ;  /* 0x0012ac0001167983 */ /* 0x000f280000100800 */
[----:B------:R-:W4:Y:S04]  /*2b020*/  LDL R25, [R1+0x12a0] ;  /* 0x0012a00001197983 */ /* 0x000f280000100800 */
[----:B------:R-:W4:Y:S01]  /*2b030*/  LDL R8, [R1+0x12a4] ;  /* 0x0012a40001087983 */ /* 0x000f220000100800 */
[----:B------:R-:W-:-:S02]  /*2b040*/  ISETP.GT.AND P1, PT, R2, 0x1c, PT ;  /* 0x0000001c0200780c */ /* 0x000fc40003f24270 */
[----:B------:R-:W-:Y:S02]  /*2b050*/  PRMT R12, RZ, 0x7610, R12 ;  /* 0x00007610ff0c7816 */ /* 0x000fe4000000000c */
[----:B------:R-:W-:-:S04]  /*2b060*/  PRMT R11, RZ, 0x7610, R11 ;  /* 0x00007610ff0b7816 */ /* 0x000fc8000000000b */
[----:B------:R2:W4:Y:S01]  /*2b070*/  @P0 LDG.E.U8 R12, desc[UR52][R4.64] ;  /* 0x00000034040c0981 */ /* 0x000522000c1e1100 */
[----:B------:R-:W-:Y:S01]  /*2b080*/  PRMT R21, RZ, 0x7610, R21 ;  /* 0x00007610ff157816 */ /* 0x000fe20000000015 */
[----:B--2---:R-:W-:Y:S02]  /*2b090*/  @P0 IMAD.MOV.U32 R4, RZ, RZ, R6 ;  /* 0x000000ffff040224 */ /* 0x004fe400078e0006 */
[----:B------:R-:W-:Y:S01]  /*2b0a0*/  @P0 IMAD.MOV.U32 R5, RZ, RZ, R10 ;  /* 0x000000ffff050224 */ /* 0x000fe200078e000a */
[----:B------:R-:W-:Y:S01]  /*2b0b0*/  PRMT R7, RZ, 0x7610, R7 ;  /* 0x00007610ff077816 */ /* 0x000fe20000000007 */
[----:B------:R-:W2:Y:S04]  /*2b0c0*/  LDL R10, [R1+0x1298] ;  /* 0x00129800010a7983 */ /* 0x000ea80000100800 */
[----:B------:R3:W2:Y:S04]  /*2b0d0*/  @P0 LDG.E.U8 R11, desc[UR52][R4.64] ;  /* 0x00000034040b0981 */ /* 0x0006a8000c1e1100 */
[----:B------:R-:W2:Y:S01]  /*2b0e0*/  LDL R6, [R1+0x129c] ;  /* 0x00129c0001067983 */ /* 0x000ea20000100800 */
[----:B---3--:R-:W-:-:S02]  /*2b0f0*/  @P1 IMAD.MOV.U32 R5, RZ, RZ, R28 ;  /* 0x000000ffff051224 */ /* 0x008fc400078e001c */
[----:B----4-:R-:W-:-:S05]  /*2b100*/  @P1 IMAD.MOV.U32 R4, RZ, RZ, R22 ;  /* 0x000000ffff041224 */ /* 0x010fca00078e0016 */
[----:B------:R0:W3:Y:S02]  /*2b110*/  @P1 LDG.E.U8 R21, desc[UR52][R4.64] ;  /* 0x0000003404151981 */ /* 0x0000e4000c1e1100 */
[----:B0-----:R-:W-:Y:S02]  /*2b120*/  @P1 IMAD.MOV.U32 R4, RZ, RZ, R8 ;  /* 0x000000ffff041224 */ /* 0x001fe400078e0008 */
[----:B------:R-:W-:-:S05]  /*2b130*/  @P1 IMAD.MOV.U32 R5, RZ, RZ, R25 ;  /* 0x000000ffff051224 */ /* 0x000fca00078e0019 */
[----:B------:R0:W4:Y:S04]  /*2b140*/  @P1 LDG.E.U8 R7, desc[UR52][R4.64] ;  /* 0x0000003404071981 */ /* 0x000128000c1e1100 */
[----:B------:R1:W-:Y:S01]  /*2b150*/  STL [R1+0x4c], R12 ;  /* 0x00004c0c01007387 */ /* 0x0003e20000100800 */
[----:B------:R-:W-:-:S03]  /*2b160*/  ISETP.GT.AND P2, PT, R2, 0x1d, PT ;  /* 0x0000001d0200780c */ /* 0x000fc60003f44270 */
[----:B-1----:R-:W4:Y:S04]  /*2b170*/  LDL R12, [R1+0x1290] ;  /* 0x00129000010c7983 */ /* 0x002f280000100800 */
[----:B--2---:R1:W-:Y:S04]  /*2b180*/  STL [R1+0x48], R11 ;  /* 0x0000480b01007387 */ /* 0x0043e80000100800 */
[----:B------:R-:W2:Y:S04]  /*2b190*/  LDL R22, [R1+0x1288] ;  /* 0x0012880001167983 */ /* 0x000ea80000100800 */
[----:B-1----:R-:W2:Y:S01]  /*2b1a0*/  LDL R11, [R1+0x1294] ;  /* 0x00129400010b7983 */ /* 0x002ea20000100800 */
[----:B0-----:R-:W-:-:S02]  /*2b1b0*/  @P2 IMAD.MOV.U32 R4, RZ, RZ, R6 ;  /* 0x000000ffff042224 */ /* 0x001fc400078e0006 */
[----:B------:R-:W-:Y:S01]  /*2b1c0*/  @P2 IMAD.MOV.U32 R5, RZ, RZ, R10 ;  /* 0x000000ffff052224 */ /* 0x000fe200078e000a */
[----:B---3--:R0:W-:Y:S04]  /*2b1d0*/  STL [R1+0x44], R21 ;  /* 0x0000441501007387 */ /* 0x0081e80000100800 */
[----:B------:R-:W3:Y:S04]  /*2b1e0*/  LDL R8, [R1+0x1280] ;  /* 0x0012800001087983 */ /* 0x000ee80000100800 */
[----:B0-----:R-:W3:Y:S04]  /*2b1f0*/  LDL R21, [R1+0x128c] ;  /* 0x00128c0001157983 */ /* 0x001ee80000100800 */
[----:B----4-:R0:W-:Y:S04]  /*2b200*/  STL [R1+0x40], R7 ;  /* 0x0000400701007387 */ /* 0x0101e80000100800 */
[----:B0-----:R-:W4:Y:S04]  /*2b210*/  LDL R7, [R1+0x1284] ;  /* 0x0012840001077983 */ /* 0x001f280000100800 */
[----:B------:R-:W-:Y:S04]  /*2b220*/  STL [R1+0x50], R29 ;  /* 0x0000501d01007387 */ /* 0x000fe80000100800 */
[----:B------:R-:W4:Y:S04]  /*2b230*/  LDL R10, [R1+0x1278] ;  /* 0x00127800010a7983 */ /* 0x000f280000100800 */
[----:B------:R-:W4:Y:S01]  /*2b240*/  LDL R6, [R1+0x127c] ;  /* 0x00127c0001067983 */ /* 0x000f220000100800 */
[----:B------:R-:W-:-:S02]  /*2b250*/  ISETP.GT.AND P0, PT, R2, 0x1e, PT ;  /* 0x0000001e0200780c */ /* 0x000fc40003f04270 */
[----:B------:R-:W-:Y:S02]  /*2b260*/  PRMT R24, RZ, 0x7610, R24 ;  /* 0x00007610ff187816 */ /* 0x000fe40000000018 */
[----:B------:R-:W-:-:S04]  /*2b270*/  PRMT R23, RZ, 0x7610, R23 ;  /* 0x00007610ff177816 */ /* 0x000fc80000000017 */
[----:B------:R2:W4:Y:S01]  /*2b280*/  @P2 LDG.E.U8 R24, desc[UR52][R4.64] ;  /* 0x0000003404182981 */ /* 0x000522000c1e1100 */
[----:B------:R-:W-:Y:S02]  /*2b290*/  ISETP.GT.AND P1, PT, R2, 0x1f, PT ;  /* 0x0000001f0200780c */ /* 0x000fe40003f24270 */
[----:B------:R-:W-:Y:S01]  /*2b2a0*/  PRMT R20, RZ, 0x7610, R20 ;  /* 0x00007610ff147816 */ /* 0x000fe20000000014 */
[----:B--2---:R-:W-:Y:S02]  /*2b2b0*/  @P2 IMAD.MOV.U32 R4, RZ, RZ, R11 ;  /* 0x000000ffff042224 */ /* 0x004fe400078e000b */
[----:B------:R-:W-:Y:S01]  /*2b2c0*/  @P2 IMAD.MOV.U32 R5, RZ, RZ, R12 ;  /* 0x000000ffff052224 */ /* 0x000fe200078e000c */
[----:B------:R-:W-:Y:S01]  /*2b2d0*/  PRMT R17, RZ, 0x7610, R17 ;  /* 0x00007610ff117816 */ /* 0x000fe20000000011 */
[----:B------:R-:W2:Y:S04]  /*2b2e0*/  LDL R12, [R1+0x1270] ;  /* 0x00127000010c7983 */ /* 0x000ea80000100800 */
[----:B------:R0:W2:Y:S04]  /*2b2f0*/  @P2 LDG.E.U8 R23, desc[UR52][R4.64] ;  /* 0x0000003404172981 */ /* 0x0000a8000c1e1100 */
[----:B------:R-:W2:Y:S01]  /*2b300*/  LDL R11, [R1+0x1274] ;  /* 0x00127400010b7983 */ /* 0x000ea20000100800 */
[----:B0-----:R-:W-:Y:S01]  /*2b310*/  @P0 IMAD.MOV.U32 R5, RZ, RZ, R22 ;  /* 0x000000ffff050224 */ /* 0x001fe200078e0016 */
[----:B------:R-:W-:Y:S01]  /*2b320*/  PRMT R16, RZ, 0x7610, R16 ;  /* 0x00007610ff107816 */ /* 0x000fe20000000010 */
[----:B---3--:R-:W-:-:S05]  /*2b330*/  @P0 IMAD.MOV.U32 R4, RZ, RZ, R21 ;  /* 0x000000ffff040224 */ /* 0x008fca00078e0015 */
[----:B------:R0:W3:Y:S02]  /*2b340*/  @P0 LDG.E.U8 R20, desc[UR52][R4.64] ;  /* 0x0000003404140981 */ /* 0x0000e4000c1e1100 */
[----:B0-----:R-:W-:Y:S02]  /*2b350*/  @P0 IMAD.MOV.U32 R5, RZ, RZ, R8 ;  /* 0x000000ffff050224 */ /* 0x001fe400078e0008 */
[----:B----4-:R-:W-:Y:S01]  /*2b360*/  @P0 IMAD.MOV.U32 R4, RZ, RZ, R7 ;  /* 0x000000ffff040224 */ /* 0x010fe200078e0007 */
[----:B------:R-:W-:Y:S01]  /*2b370*/  PRMT R0, RZ, 0x7610, R0 ;  /* 0x00007610ff007816 */ /* 0x000fe20000000000 */
[----:B------:R-:W4:Y:S04]  /*2b380*/  LDL R8, [R1+0x1268] ;  /* 0x0012680001087983 */ /* 0x000f280000100800 */
[----:B------:R0:W3:Y:S04]  /*2b390*/  @P0 LDG.E.U8 R17, desc[UR52][R4.64] ;  /* 0x0000003404110981 */ /* 0x0000e8000c1e1100 */
[----:B------:R-:W4:Y:S01]  /*2b3a0*/  LDL R7, [R1+0x126c] ;  /* 0x00126c0001077983 */ /* 0x000f220000100800 */
[----:B0-----:R-:W-:-:S02]  /*2b3b0*/  @P1 IMAD.MOV.U32 R4, RZ, RZ, R6 ;  /* 0x000000ffff041224 */ /* 0x001fc400078e0006 */
[----:B------:R-:W-:Y:S01]  /*2b3c0*/  @P1 IMAD.MOV.U32 R5, RZ, RZ, R10 ;  /* 0x000000ffff051224 */ /* 0x000fe200078e000a */
[----:B------:R-:W4:Y:S04]  /*2b3d0*/  LDL R6, [R1+0x1264] ;  /* 0x0012640001067983 */ /* 0x000f280000100800 */
[----:B------:R2:W4:Y:S04]  /*2b3e0*/  @P1 LDG.E.U8 R16, desc[UR52][R4.64] ;  /* 0x0000003404101981 */ /* 0x000528000c1e1100 */
[----:B------:R-:W4:Y:S01]  /*2b3f0*/  LDL R10, [R1+0x1260] ;  /* 0x00126000010a7983 */ /* 0x000f220000100800 */
[----:B--2---:R-:W-:-:S02]  /*2b400*/  @P1 IMAD.MOV.U32 R5, RZ, RZ, R12 ;  /* 0x000000ffff051224 */ /* 0x004fc400078e000c */
[----:B------:R-:W-:-:S05]  /*2b410*/  @P1 IMAD.MOV.U32 R4, RZ, RZ, R11 ;  /* 0x000000ffff041224 */ /* 0x000fca00078e000b */
[----:B------:R0:W2:Y:S04]  /*2b420*/  @P1 LDG.E.U8 R0, desc[UR52][R4.64] ;  /* 0x0000003404001981 */ /* 0x0000a8000c1e1100 */
[----:B---3--:R1:W-:Y:S04]  /*2b430*/  STL [R1+0x30], R17 ;  /* 0x0000301101007387 */ /* 0x0083e80000100800 */
[----:B-1----:R-:W3:Y:S04]  /*2b440*/  LDL R17, [R1+0x1258] ;  /* 0x0012580001117983 */ /* 0x002ee80000100800 */
[----:B----4-:R1:W-:Y:S04]  /*2b450*/  STL [R1+0x2c], R16 ;  /* 0x00002c1001007387 */ /* 0x0103e80000100800 */
[----:B------:R-:W4:Y:S04]  /*2b460*/  LDL R12, [R1+0x1250] ;  /* 0x00125000010c7983 */ /* 0x000f280000100800 */
[----:B------:R-:W4:Y:S04]  /*2b470*/  LDL R11, [R1+0x1254] ;  /* 0x00125400010b7983 */ /* 0x000f280000100800 */
[----:B-1----:R-:W4:Y:S01]  /*2b480*/  LDL R16, [R1+0x125c] ;  /* 0x00125c0001107983 */ /* 0x002f220000100800 */
[----:B------:R-:W-:-:S02]  /*2b490*/  ISETP.GT.AND P2, PT, R2, 0x20, PT ;  /* 0x000000200200780c */ /* 0x000fc40003f44270 */
[----:B------:R-:W-:Y:S02]  /*2b4a0*/  ISETP.GT.AND P0, PT, R2, 0x21, PT ;  /* 0x000000210200780c */ /* 0x000fe40003f04270 */
[----:B------:R-:W-:Y:S02]  /*2b4b0*/  PRMT R19, RZ, 0x7610, R19 ;  /* 0x00007610ff137816 */ /* 0x000fe40000000013 */
[----:B------:R-:W-:-:S07]  /*2b4c0*/  PRMT R18, RZ, 0x7610, R18 ;  /* 0x00007610ff127816 */ /* 0x000fce0000000012 */
[----:B0-----:R-:W-:Y:S02]  /*2b4d0*/  @P2 IMAD.MOV.U32 R4, RZ, RZ, R7 ;  /* 0x000000ffff042224 */ /* 0x001fe400078e0007 */
[----:B------:R-:W-:Y:S01]  /*2b4e0*/  @P2 IMAD.MOV.U32 R5, RZ, RZ, R8 ;  /* 0x000000ffff052224 */ /* 0x000fe200078e0008 */
[----:B--2---:R0:W-:Y:S04]  /*2b4f0*/  STL [R1+0x3938], R0 ;  /* 0x0039380001007387 */ /* 0x0041e80000100800 */
[----:B------:R1:W2:Y:S04]  /*2b500*/  @P2 LDG.E.U8 R19, desc[UR52][R4.64] ;  /* 0x0000003404132981 */ /* 0x0002a8000c1e1100 */
[----:B------:R-:W-:Y:S04]  /*2b510*/  STL [R1+0x3c], R24 ;  /* 0x00003c1801007387 */ /* 0x000fe80000100800 */
[----:B------:R-:W2:Y:S01]  /*2b520*/  LDL R8, [R1+0x1248] ;  /* 0x0012480001087983 */ /* 0x000ea20000100800 */
[----:B-1----:R-:W-:-:S02]  /*2b530*/  @P2 IMAD.MOV.U32 R4, RZ, RZ, R6 ;  /* 0x000000ffff042224 */ /* 0x002fc400078e0006 */
[----:B------:R-:W-:Y:S01]  /*2b540*/  @P2 IMAD.MOV.U32 R5, RZ, RZ, R10 ;  /* 0x000000ffff052224 */ /* 0x000fe200078e000a */
[----:B------:R-:W2:Y:S01]  /*2b550*/  LDL R7, [R1+0x124c] ;  /* 0x00124c0001077983 */ /* 0x000ea20000100800 */
[----:B------:R-:W-:-:S03]  /*2b560*/  PRMT R13, RZ, 0x7610, R13 ;  /* 0x00007610ff0d7816 */ /* 0x000fc6000000000d */
[----:B------:R-:W-:Y:S04]  /*2b570*/  STL [R1+0x38], R23 ;  /* 0x0000381701007387 */ /* 0x000fe80000100800 */
[----:B------:R-:W2:Y:S04]  /*2b580*/  LDL R10, [R1+0x1240] ;  /* 0x00124000010a7983 */ /* 0x000ea80000100800 */
[----:B------:R3:W2:Y:S04]  /*2b590*/  @P2 LDG.E.U8 R18, desc[UR52][R4.64] ;  /* 0x0000003404122981 */ /* 0x0006a8000c1e1100 */
[----:B------:R-:W-:Y:S04]  /*2b5a0*/  STL [R1+0x34], R20 ;  /* 0x0000341401007387 */ /* 0x000fe80000100800 */
[----:B------:R-:W2:Y:S01]  /*2b5b0*/  LDL R6, [R1+0x1244] ;  /* 0x0012440001067983 */ /* 0x000ea20000100800 */
[----:B------:R-:W-:Y:S01]  /*2b5c0*/  PRMT R9, RZ, 0x7610, R9 ;  /* 0x00007610ff097816 */ /* 0x000fe20000000009 */
[----:B---3--:R-:W-:-:S02]  /*2b5d0*/  @P0 IMAD.MOV.U32 R5, RZ, RZ, R17 ;  /* 0x000000ffff050224 */ /* 0x008fc400078e0011 */
[----:B----4-:R-:W-:-:S05]  /*2b5e0*/  @P0 IMAD.MOV.U32 R4, RZ, RZ, R16 ;  /* 0x000000ffff040224 */ /* 0x010fca00078e0010 */
[----:B------:R1:W3:Y:S02]  /*2b5f0*/  @P0 LDG.E.U8 R13, desc[UR52][R4.64] ;  /* 0x00000034040d0981 */ /* 0x0002e4000c1e1100 */
[----:B-1----:R-:W-:Y:S02]  /*2b600*/  @P0 IMAD.MOV.U32 R4, RZ, RZ, R11 ;  /* 0x000000ffff040224 */ /* 0x002fe400078e000b */
[----:B------:R-:W-:-:S05]  /*2b610*/  @P0 IMAD.MOV.U32 R5, RZ, RZ, R12 ;  /* 0x000000ffff050224 */ /* 0x000fca00078e000c */
[----:B------:R2:W4:Y:S01]  /*2b620*/  @P0 LDG.E.U8 R9, desc[UR52][R4.64] ;  /* 0x0000003404090981 */ /* 0x000522000c1e1100 */
[----:B------:R-:W-:Y:S02]  /*2b630*/  ISETP.GT.AND P1, PT, R2, 0x22, PT ;  /* 0x000000220200780c */ /* 0x000fe40003f24270 */
[----:B------:R-:W-:Y:S02]  /*2b640*/  PRMT R15, RZ, 0x7610, R15 ;  /* 0x00007610ff0f7816 */ /* 0x000fe4000000000f */
[----:B0-----:R-:W-:-:S09]  /*2b650*/  PRMT R0, RZ, 0x7610, R0 ;  /* 0x00007610ff007816 */ /* 0x001fd20000000000 */
[----:B--2---:R-:W-:Y:S02]  /*2b660*/  @P1 IMAD.MOV.U32 R4, RZ, RZ, R7 ;  /* 0x000000ffff041224 */ /* 0x004fe400078e0007 */
[----:B------:R-:W-:-:S05]  /*2b670*/  @P1 IMAD.MOV.U32 R5, RZ, RZ, R8 ;  /* 0x000000ffff051224 */ /* 0x000fca00078e0008 */
[----:B------:R0:W2:Y:S02]  /*2b680*/  @P1 LDG.E.U8 R15, desc[UR52][R4.64] ;  /* 0x00000034040f1981 */ /* 0x0000a4000c1e1100 */
[----:B0-----:R-:W-:Y:S02]  /*2b690*/  @P1 IMAD.MOV.U32 R5, RZ, RZ, R10 ;  /* 0x000000ffff051224 */ /* 0x001fe400078e000a */
[----:B------:R-:W-:-:S05]  /*2b6a0*/  @P1 IMAD.MOV.U32 R4, RZ, RZ, R6 ;  /* 0x000000ffff041224 */ /* 0x000fca00078e0006 */
[----:B------:R-:W2:Y:S04]  /*2b6b0*/  @P1 LDG.E.U8 R0, desc[UR52][R4.64] ;  /* 0x0000003404001981 */ /* 0x000ea8000c1e1100 */
[----:B---3--:R0:W-:Y:S04]  /*2b6c0*/  STL [R1+0x10], R13 ;  /* 0x0000100d01007387 */ /* 0x0081e80000100800 */
[----:B------:R-:W3:Y:S04]  /*2b6d0*/  LDL R12, [R1+0x123c] ;  /* 0x00123c00010c7983 */ /* 0x000ee80000100800 */
[----:B0-----:R-:W3:Y:S04]  /*2b6e0*/  LDL R13, [R1+0x1238] ;  /* 0x00123800010d7983 */ /* 0x001ee80000100800 */
[----:B----4-:R0:W-:Y:S04]  /*2b6f0*/  STL [R1+0xc], R9 ;  /* 0x00000c0901007387 */ /* 0x0101e80000100800 */
[----:B------:R-:W4:Y:S04]  /*2b700*/  LDL R8, [R1+0x1234] ;  /* 0x0012340001087983 */ /* 0x000f280000100800 */
[----:B------:R-:W4:Y:S04]  /*2b710*/  LDL R11, [R1+0x1228] ;  /* 0x00122800010b7983 */ /* 0x000f280000100800 */
[----:B0-----:R-:W4:Y:S04]  /*2b720*/  LDL R9, [R1+0x1230] ;  /* 0x0012300001097983 */ /* 0x001f280000100800 */
[----:B------:R-:W4:Y:S01]  /*2b730*/  LDL R7, [R1+0x122c] ;  /* 0x00122c0001077983 */ /* 0x000f220000100800 */
[----:B------:R-:W-:-:S03]  /*2b740*/  ISETP.GT.AND P2, PT, R2, 0x23, PT ;  /* 0x000000230200780c */ /* 0x000fc60003f44270 */
[----:B------:R-:W4:Y:S01]  /*2b750*/  LDL R10, [R1+0x1220] ;  /* 0x00122000010a7983 */ /* 0x000f220000100800 */
[----:B------:R-:W-:-:S03]  /*2b760*/  PRMT R14, RZ, 0x7610, R14 ;  /* 0x00007610ff0e7816 */ /* 0x000fc6000000000e */
[----:B------:R-:W4:Y:S01]  /*2b770*/  LDL R6, [R1+0x1224] ;  /* 0x0012240001067983 */ /* 0x000f220000100800 */
[----:B------:R-:W-:Y:S02]  /*2b780*/  ISETP.GT.AND P0, PT, R2, 0x24, PT ;  /* 0x000000240200780c */ /* 0x000fe40003f04270 */
[----:B------:R-:W-:Y:S01]  /*2b790*/  PRMT R61, RZ, 0x7610, R61 ;  /* 0x00007610ff3d7816 */ /* 0x000fe2000000003d */
[----:B--2---:R-:W-:Y:S04]  /*2b7a0*/  STL [R1+0x397c], R0 ;  /* 0x00397c0001007387 */ /* 0x004fe80000100800 */
[----:B------:R-:W-:Y:S01]  /*2b7b0*/  STL [R1+0x18], R19 ;  /* 0x0000181301007387 */ /* 0x000fe20000100800 */
[----:B------:R-:W-:Y:S01]  /*2b7c0*/  PRMT R60, RZ, 0x7610, R60 ;  /* 0x00007610ff3c7816 */ /* 0x000fe2000000003c */
[----:B---3--:R-:W-:-:S02]  /*2b7d0*/  @P2 IMAD.MOV.U32 R4, RZ, RZ, R12 ;  /* 0x000000ffff042224 */ /* 0x008fc400078e000c */
[----:B------:R-:W2:Y:S01]  /*2b7e0*/  LDL R12, [R1+0x121c] ;  /* 0x00121c00010c7983 */ /* 0x000ea20000100800 */
[----:B------:R-:W-:-:S03]  /*2b7f0*/  @P2 IMAD.MOV.U32 R5, RZ, RZ, R13 ;  /* 0x000000ffff052224 */ /* 0x000fc600078e000d */
[----:B------:R-:W3:Y:S04]  /*2b800*/  LDL R13, [R1+0x1218] ;  /* 0x00121800010d7983 */ /* 0x000ee80000100800 */
[----:B------:R4:W3:Y:S04]  /*2b810*/  @P2 LDG.E.U8 R14, desc[UR52][R4.64] ;  /* 0x00000034040e2981 */ /* 0x0008e8000c1e1100 */
[----:B------:R-:W-:Y:S01]  /*2b820*/  STL [R1+0x14], R18 ;  /* 0x0000141201007387 */ /* 0x000fe20000100800 */
[----:B----4-:R-:W-:-:S03]  /*2b830*/  @P2 IMAD.MOV.U32 R4, RZ, RZ, R8 ;  /* 0x000000ffff042224 */ /* 0x010fc600078e0008 */
[----:B------:R-:W4:Y:S01]  /*2b840*/  LDL R8, [R1+0x1214] ;  /* 0x0012140001087983 */ /* 0x000f220000100800 */
[----:B------:R-:W-:-:S03]  /*2b850*/  @P2 IMAD.MOV.U32 R5, RZ, RZ, R9 ;  /* 0x000000ffff052224 */ /* 0x000fc600078e0009 */
[----:B------:R-:W4:Y:S04]  /*2b860*/  LDL R9, [R1+0x1210] ;  /* 0x0012100001097983 */ /* 0x000f280000100800 */
[----:B------:R0:W4:Y:S02]  /*2b870*/  @P2 LDG.E.U8 R61, desc[UR52][R4.64] ;  /* 0x00000034043d2981 */ /* 0x000124000c1e1100 */
[----:B0-----:R-:W-:Y:S02]  /*2b880*/  @P0 IMAD.MOV.U32 R4, RZ, RZ, R7 ;  /* 0x000000ffff040224 */ /* 0x001fe400078e0007 */
[----:B------:R-:W-:-:S05]  /*2b890*/  @P0 IMAD.MOV.U32 R5, RZ, RZ, R11 ;  /* 0x000000ffff050224 */ /* 0x000fca00078e000b */
[----:B------:R0:W4:Y:S01]  /*2b8a0*/  @P0 LDG.E.U8 R60, desc[UR52][R4.64] ;  /* 0x00000034043c0981 */ /* 0x000122000c1e1100 */
[----:B------:R-:W-:Y:S02]  /*2b8b0*/  ISETP.GT.AND P1, PT, R2, 0x25, PT ;  /* 0x000000250200780c */ /* 0x000fe40003f24270 */
[----:B------:R-:W-:Y:S02]  /*2b8c0*/  PRMT R59, RZ, 0x7610, R59 ;  /* 0x00007610ff3b7816 */ /* 0x000fe4000000003b */
[----:B------:R-:W-:Y:S01]  /*2b8d0*/  PRMT R58, RZ, 0x7610, R58 ;  /* 0x00007610ff3a7816 */ /* 0x000fe2000000003a */
[----:B0-----:R-:W-:Y:S02]  /*2b8e0*/  @P0 IMAD.MOV.U32 R4, RZ, RZ, R6 ;  /* 0x000000ffff040224 */ /* 0x001fe400078e0006 */
[----:B------:R-:W-:-:S05]  /*2b8f0*/  @P0 IMAD.MOV.U32 R5, RZ, RZ, R10 ;  /* 0x000000ffff050224 */ /* 0x000fca00078e000a */
[----:B------:R2:W4:Y:S01]  /*2b900*/  @P0 LDG.E.U8 R59, desc[UR52][R4.64] ;  /* 0x00000034043b0981 */ /* 0x000522000c1e1100 */
[----:B------:R-:W-:Y:S01]  /*2b910*/  PRMT R57, RZ, 0x7610, R57 ;  /* 0x00007610ff397816 */ /* 0x000fe20000000039 */
[----:B--2---:R-:W-:Y:S02]  /*2b920*/  @P1 IMAD.MOV.U32 R4, RZ, RZ, R12 ;  /* 0x000000ffff041224 */ /* 0x004fe400078e000c */
[----:B---3--:R-:W-:-:S05]  /*2b930*/  @P1 IMAD.MOV.U32 R5, RZ, RZ, R13 ;  /* 0x000000ffff051224 */ /* 0x008fca00078e000d */
[----:B------:R4:W2:Y:S02]  /*2b940*/  @P1 LDG.E.U8 R58, desc[UR52][R4.64] ;  /* 0x00000034043a1981 */ /* 0x0008a4000c1e1100 */
[----:B----4-:R-:W-:Y:S02]  /*2b950*/  @P1 IMAD.MOV.U32 R4, RZ, RZ, R8 ;  /* 0x000000ffff041224 */ /* 0x010fe400078e0008 */
[----:B------:R-:W-:Y:S01]  /*2b960*/  @P1 IMAD.MOV.U32 R5, RZ, RZ, R9 ;  /* 0x000000ffff051224 */ /* 0x000fe200078e0009 */
[----:B------:R-:W-:Y:S04]  /*2b970*/  STL [R1+0x3980], R61 ;  /* 0x0039803d01007387 */ /* 0x000fe80000100800 */
[----:B------:R0:W-:Y:S04]  /*2b980*/  STL [R1], R14 ;  /* 0x0000000e01007387 */ /* 0x0001e80000100800 */
[----:B------:R-:W3:Y:S04]  /*2b990*/  LDL R11, [R1+0x120c] ;  /* 0x00120c00010b7983 */ /* 0x000ee80000100800 */
[----:B------:R3:W4:Y:S04]  /*2b9a0*/  @P1 LDG.E.U8 R57, desc[UR52][R4.64] ;  /* 0x0000003404391981 */ /* 0x000728000c1e1100 */
[----:B0-----:R-:W4:Y:S04]  /*2b9b0*/  LDL R14, [R1+0x1208] ;  /* 0x00120800010e7983 */ /* 0x001f280000100800 */
[----:B------:R-:W4:Y:S04]  /*2b9c0*/  LDL R7, [R1+0x1204] ;  /* 0x0012040001077983 */ /* 0x000f280000100800 */
[----:B------:R-:W-:Y:S04]  /*2b9d0*/  STL [R1+0x3970], R60 ;  /* 0x0039703c01007387 */ /* 0x000fe80000100800 */
[----:B------:R-:W4:Y:S04]  /*2b9e0*/  LDL R10, [R1+0x1200] ;  /* 0x00120000010a7983 */ /* 0x000f280000100800 */
[----:B------:R0:W-:Y:S04]  /*2b9f0*/  STL [R1+0x8], R15 ;  /* 0x0000080f01007387 */ /* 0x0001e80000100800 */
[----:B------:R-:W4:Y:S04]  /*2ba00*/  LDL R6, [R1+0x11f8] ;  /* 0x0011f80001067983 */ /* 0x000f280000100800 */
[----:B------:R-:W4:Y:S01]  /*2ba10*/  LDL R0, [R1+0x11fc] ;  /* 0x0011fc0001007983 */ /* 0x000f220000100800 */
[----:B------:R-:W-:-:S03]  /*2ba20*/  ISETP.GT.AND P2, PT, R2, 0x26, PT ;  /* 0x000000260200780c */ /* 0x000fc60003f44270 */
[----:B------:R-:W-:Y:S04]  /*2ba30*/  STL [R1+0x3974], R59 ;  /* 0x0039743b01007387 */ /* 0x000fe80000100800 */
[----:B------:R-:W4:Y:S04]  /*2ba40*/  LDL R13, [R1+0x11f0] ;  /* 0x0011f000010d7983 */ /* 0x000f280000100800 */
[----:B------:R-:W4:Y:S01]  /*2ba50*/  LDL R12, [R1+0x11f4] ;  /* 0x0011f400010c7983 */ /* 0x000f220000100800 */
[----:B------:R-:W-:Y:S02]  /*2ba60*/  PRMT R56, RZ, 0x7610, R56 ;  /* 0x00007610ff387816 */ /* 0x000fe40000000038 */
[----:B------:R-:W-:Y:S01]  /*2ba70*/  PRMT R55, RZ, 0x7610, R55 ;  /* 0x00007610ff377816 */ /* 0x000fe20000000037 */
[----:B--2---:R-:W-:Y:S04]  /*2ba80*/  STL [R1+0x3978], R58 ;  /* 0x0039783a01007387 */ /* 0x004fe80000100800 */
[----:B------:R-:W2:Y:S04]  /*2ba90*/  LDL R9, [R1+0x11e8] ;  /* 0x0011e80001097983 */ /* 0x000ea80000100800 */
[----:B------:R-:W2:Y:S01]  /*2baa0*/  LDL R8, [R1+0x11ec] ;  /* 0x0011ec0001087983 */ /* 0x000ea20000100800 */
[----:B---3--:R-:W-:-:S03]  /*2bab0*/  @P2 IMAD.MOV.U32 R4, RZ, RZ, R11 ;  /* 0x000000ffff042224 */ /* 0x008fc600078e000b */
[----:B----4-:R-:W-:Y:S01]  /*2bac0*/  STL [R1+0x3984], R57 ;  /* 0x0039843901007387 */ /* 0x010fe20000100800 */
[----:B------:R-:W-:-:S03]  /*2bad0*/  @P2 IMAD.MOV.U32 R5, RZ, RZ, R14 ;  /* 0x000000ffff052224 */ /* 0x000fc600078e000e */
[----:B------:R-:W3:Y:S04]  /*2bae0*/  LDL R11, [R1+0x11e4] ;  /* 0x0011e400010b7983 */ /* 0x000ee80000100800 */
[----:B------:R-:W4:Y:S04]  /*2baf0*/  LDL R14, [R1+0x11e0] ;  /* 0x0011e000010e7983 */ /* 0x000f280000100800 */
[----:B------:R1:W4:Y:S02]  /*2bb00*/  @P2 LDG.E.U8 R56, desc[UR52][R4.64] ;  /* 0x0000003404382981 */ /* 0x000324000c1e1100 */
[----:B-1----:R-:W-:-:S02]  /*2bb10*/  @P2 IMAD.MOV.U32 R4, RZ, RZ, R7 ;  /* 0x000000ffff042224 */ /* 0x002fc400078e0007 */
[----:B------:R-:W-:-:S05]  /*2bb20*/  @P2 IMAD.MOV.U32 R5, RZ, RZ, R10 ;  /* 0x000000ffff052224 */ /* 0x000fca00078e000a */
[----:B------:R1:W4:Y:S01]  /*2bb30*/  @P2 LDG.E.U8 R55, desc[UR52][R4.64] ;  /* 0x0000003404372981 */ /* 0x000322000c1e1100 */
[C---:B------:R-:W-:Y:S02]  /*2bb40*/  ISETP.GT.AND P0, PT, R2.reuse, 0x27, PT ;  /* 0x000000270200780c */ /* 0x040fe40003f04270 */
[----:B------:R-:W-:Y:S02]  /*2bb50*/  PRMT R51, RZ, 0x7610, R51 ;  /* 0x00007610ff337816 */ /* 0x000fe40000000033 */
[----:B------:R-:W-:-:S09]  /*2bb60*/  ISETP.GT.AND P1, PT, R2, 0x28, PT ;  /* 0x000000280200780c */ /* 0x000fd20003f24270 */
[----:B-1----:R-:W-:Y:S02]  /*2bb70*/  @P0 IMAD.MOV.U32 R4, RZ, RZ, R0 ;  /* 0x000000ffff040224 */ /* 0x002fe400078e0000 */
[----:B------:R-:W-:-:S05]  /*2bb80*/  @P0 IMAD.MOV.U32 R5, RZ, RZ, R6 ;  /* 0x000000ffff050224 */ /* 0x000fca00078e0006 */
[----:B------:R1:W4:Y:S01]  /*2bb90*/  @P0 LDG.E.U8 R51, desc[UR52][R4.64] ;  /* 0x0000003404330981 */ /* 0x000322000c1e1100 */
[----:B------:R-:W-:Y:S02]  /*2bba0*/  PRMT R49, RZ, 0x7610, R49 ;  /* 0x00007610ff317816 */ /* 0x000fe40000000031 */
[----:B------:R-:W-:Y:S01]  /*2bbb0*/  PRMT R47, RZ, 0x7610, R47 ;  /* 0x00007610ff2f7816 */ /* 0x000fe2000000002f */
[----:B-1----:R-:W-:Y:S02]  /*2bbc0*/  @P0 IMAD.MOV.U32 R4, RZ, RZ, R12 ;  /* 0x000000ffff040224 */ /* 0x002fe400078e000c */
[----:B------:R-:W-:-:S05]  /*2bbd0*/  @P0 IMAD.MOV.U32 R5, RZ, RZ, R13 ;  /* 0x000000ffff050224 */ /* 0x000fca00078e000d */
[----:B------:R2:W4:Y:S01]  /*2bbe0*/  @P0 LDG.E.U8 R49, desc[UR52][R4.64] ;  /* 0x0000003404310981 */ /* 0x000522000c1e1100 */
[----:B------:R-:W-:Y:S01]  /*2bbf0*/  PRMT R45, RZ, 0x7610, R45 ;  /* 0x00007610ff2d7816 */ /* 0x000fe2000000002d */
[----:B--2---:R-:W-:Y:S02]  /*2bc00*/  @P1 IMAD.MOV.U32 R5, RZ, RZ, R9 ;  /* 0x000000ffff051224 */ /* 0x004fe400078e0009 */
[----:B------:R-:W-:-:S05]  /*2bc10*/  @P1 IMAD.MOV.U32 R4, RZ, RZ, R8 ;  /* 0x000000ffff041224 */ /* 0x000fca00078e0008 */
[----:B------:R3:W2:Y:S02]  /*2bc20*/  @P1 LDG.E.U8 R47, desc[UR52][R4.64] ;  /* 0x00000034042f1981 */ /* 0x0006a4000c1e1100 */
[----:B---3--:R-:W-:Y:S02]  /*2bc30*/  @P1 IMAD.MOV.U32 R4, RZ, RZ, R11 ;  /* 0x000000ffff041224 */ /* 0x008fe400078e000b */
[----:B----4-:R-:W-:Y:S01]  /*2bc40*/  @P1 IMAD.MOV.U32 R5, RZ, RZ, R14 ;  /* 0x000000ffff051224 */ /* 0x010fe200078e000e */
[----:B------:R-:W-:Y:S04]  /*2bc50*/  STL [R1+0x393c], R56 ;  /* 0x00393c3801007387 */ /* 0x000fe80000100800 */
[----:B------:R-:W3:Y:S04]  /*2bc60*/  LDL R10, [R1+0x11d8] ;  /* 0x0011d800010a7983 */ /* 0x000ee80000100800 */
[----:B------:R3:W4:Y:S04]  /*2bc70*/  @P1 LDG.E.U8 R45, desc[UR52][R4.64] ;  /* 0x00000034042d1981 */ /* 0x000728000c1e1100 */
[----:B------:R-:W4:Y:S04]  /*2bc80*/  LDL R7, [R1+0x11dc] ;  /* 0x0011dc0001077983 */ /* 0x000f280000100800 */
[----:B------:R-:W-:Y:S04]  /*2bc90*/  STL [R1+0x3940], R55 ;  /* 0x0039403701007387 */ /* 0x000fe80000100800 */
[----:B------:R-:W4:Y:S04]  /*2bca0*/  LDL R6, [R1+0x11d0] ;  /* 0x0011d00001067983 */ /* 0x000f280000100800 */
[----:B------:R-:W4:Y:S01]  /*2bcb0*/  LDL R0, [R1+0x11d4] ;  /* 0x0011d40001007983 */ /* 0x000f220000100800 */
[----:B------:R-:W-:-:S03]  /*2bcc0*/  ISETP.GT.AND P2, PT, R2, 0x29, PT ;  /* 0x000000290200780c */ /* 0x000fc60003f44270 */
[----:B------:R-:W-:Y:S04]  /*2bcd0*/  STL [R1+0x3944], R51 ;  /* 0x0039443301007387 */ /* 0x000fe80000100800 */
[----:B------:R-:W4:Y:S04]  /*2bce0*/  LDL R18, [R1+0x11c8] ;  /* 0x0011c80001127983 */ /* 0x000f280000100800 */
[----:B------:R-:W4:Y:S04]  /*2bcf0*/  LDL R17, [R1+0x11cc] ;  /* 0x0011cc0001117983 */ /* 0x000f280000100800 */
[----:B------:R-:W4:Y:S04]  /*2bd00*/  LDL R13, [R1+0x11c0] ;  /* 0x0011c000010d7983 */ /* 0x000f280000100800 */
[----:B------:R-:W4:Y:S04]  /*2bd10*/  LDL R12, [R1+0x11c4] ;  /* 0x0011c400010c7983 */ /* 0x000f280000100800 */
[----:B------:R-:W-:Y:S04]  /*2bd20*/  STL [R1+0x3948], R49 ;  /* 0x0039483101007387 */ /* 0x000fe80000100800 */
[----:B------:R-:W4:Y:S04]  /*2bd30*/  LDL R9, [R1+0x11b8] ;  /* 0x0011b80001097983 */ /* 0x000f280000100800 */
[----:B------:R-:W4:Y:S01]  /*2bd40*/  LDL R8, [R1+0x11bc] ;  /* 0x0011bc0001087983 */ /* 0x000f220000100800 */
[----:B------:R-:W-:-:S03]  /*2bd50*/  PRMT R43, RZ, 0x7610, R43 ;  /* 0x00007610ff2b7816 */ /* 0x000fc6000000002b */
[----:B--2---:R-:W-:Y:S04]  /*2bd60*/  STL [R1+0x3988], R47 ;  /* 0x0039882f01007387 */ /* 0x004fe80000100800 */
[----:B0-----:R-:W2:Y:S04]  /*2bd70*/  LDL R15, [R1+0x11b0] ;  /* 0x0011b000010f7983 */ /* 0x001ea80000100800 */
[----:B------:R-:W2:Y:S01]  /*2bd80*/  LDL R14, [R1+0x11b4] ;  /* 0x0011b400010e7983 */ /* 0x000ea20000100800 */
[----:B---3--:R-:W-:-:S03]  /*2bd90*/  @P2 IMAD.MOV.U32 R5, RZ, RZ, R10 ;  /* 0x000000ffff052224 */ /* 0x008fc600078e000a */
[----:B----4-:R0:W-:Y:S01]  /*2bda0*/  STL [R1+0x398c], R45 ;  /* 0x00398c2d01007387 */ /* 0x0101e20000100800 */
[----:B------:R-:W-:-:S03]  /*2bdb0*/  @P2 IMAD.MOV.U32 R4, RZ, RZ, R7 ;  /* 0x000000ffff042224 */ /* 0x000fc600078e0007 */
[----:B------:R-:W3:Y:S04]  /*2bdc0*/  LDL R11, [R1+0x11a8] ;  /* 0x0011a800010b7983 */ /* 0x000ee80000100800 */
[----:B------:R-:W4:Y:S04]  /*2bdd0*/  LDL R10, [R1+0x11ac] ;  /* 0x0011ac00010a7983 */ /* 0x000f280000100800 */
[----:B------:R1:W4:Y:S04]  /*2bde0*/  @P2 LDG.E.U8 R43, desc[UR52][R4.64] ;  /* 0x00000034042b2981 */ /* 0x000328000c1e1100 */
[----:B------:R-:W4:Y:S04]  /*2bdf0*/  LDL R7, [R1+0x11a4] ;  /* 0x0011a40001077983 */ /* 0x000f280000100800 */
[----:B------:R-:W4:Y:S01]  /*2be00*/  LDL R16, [R1+0x11a0] ;  /* 0x0011a00001107983 */ /* 0x000f220000100800 */
[----:B-1----:R-:W-:-:S02]  /*2be10*/  @P2 IMAD.MOV.U32 R5, RZ, RZ, R6 ;  /* 0x000000ffff052224 */ /* 0x002fc400078e0006 */
[----:B------:R-:W-:Y:S01]  /*2be20*/  @P2 IMAD.MOV.U32 R4, RZ, RZ, R0 ;  /* 0x000000ffff042224 */ /* 0x000fe200078e0000 */
[----:B------:R-:W4:Y:S04]  /*2be30*/  LDL R6, [R1+0x1198] ;  /* 0x0011980001067983 */ /* 0x000f280000100800 */
[----:B------:R-:W4:Y:S01]  /*2be40*/  LDL R0, [R1+0x119c] ;  /* 0x00119c0001007983 */ /* 0x000f220000100800 */
[C---:B------:R-:W-:Y:S02]  /*2be50*/  ISETP.GT.AND P0, PT, R2.reuse, 0x2a, PT ;  /* 0x0000002a0200780c */ /* 0x040fe40003f04270 */
[----:B------:R-:W-:Y:S01]  /*2be60*/  PRMT R41, RZ, 0x7610, R41 ;  /* 0x00007610ff297816 */ /* 0x000fe20000000029 */
[----:B------:R-:W4:Y:S01]  /*2be70*/  LDL R19, [R1+0x10d8] ;  /* 0x0010d80001137983 */ /* 0x000f220000100800 */
[----:B------:R-:W-:-:S02]  /*2be80*/  ISETP.GT.AND P1, PT, R2, 0x2b, PT ;  /* 0x0000002b0200780c */ /* 0x000fc40003f24270 */
[----:B------:R-:W-:Y:S01]  /*2be90*/  PRMT R39, RZ, 0x7610, R39 ;  /* 0x00007610ff277816 */ /* 0x000fe20000000027 */
[----:B------:R-:W4:Y:S04]  /*2bea0*/  LDL R20, [R1+0x1190] ;  /* 0x0011900001147983 */ /* 0x000f280000100800 */
[----:B------:R1:W4:Y:S01]  /*2beb0*/  @P2 LDG.E.U8 R41, desc[UR52][R4.64] ;  /* 0x0000003404292981 */ /* 0x000322000c1e1100 */
[----:B------:R-:W-:Y:S02]  /*2bec0*/  PRMT R37, RZ, 0x7610, R37 ;  /* 0x00007610ff257816 */ /* 0x000fe40000000025 */
[----:B------:R-:W-:Y:S01]  /*2bed0*/  PRMT R35, RZ, 0x7610, R35 ;  /* 0x00007610ff237816 */ /* 0x000fe20000000023 */
[----:B------:R-:W4:Y:S01]  /*2bee0*/  LDL R23, [R1+0x1140] ;  /* 0x0011400001177983 */ /* 0x000f220000100800 */
[----:B------:R-:W-:-:S02]  /*2bef0*/  PRMT R33, RZ, 0x7610, R33 ;  /* 0x00007610ff217816 */ /* 0x000fc40000000021 */
[----:B------:R-:W-:Y:S01]  /*2bf00*/  PRMT R31, RZ, 0x7610, R31 ;  /* 0x00007610ff1f7816 */ /* 0x000fe2000000001f */
[----:B------:R-:W4:Y:S01]  /*2bf10*/  LDL R22, [R1+0x1144] ;  /* 0x0011440001167983 */ /* 0x000f220000100800 */
[----:B-1----:R-:W-:Y:S02]  /*2bf20*/  @P0 IMAD.MOV.U32 R4, RZ, RZ, R17 ;  /* 0x000000ffff040224 */ /* 0x002fe400078e0011 */
[----:B------:R-:W-:Y:S01]  /*2bf30*/  @P0 IMAD.MOV.U32 R5, RZ, RZ, R18 ;  /* 0x000000ffff050224 */ /* 0x000fe200078e0012 */
[----:B------:R-:W-:Y:S01]  /*2bf40*/  ISETP.GT.AND P2, PT, R2, 0x2c, PT ;  /* 0x0000002c0200780c */ /* 0x000fe20003f44270 */
[----:B------:R-:W4:Y:S04]  /*2bf50*/  LDL R18, [R1+0x10dc] ;  /* 0x0010dc0001127983 */ /* 0x000f280000100800 */
[----:B------:R1:W4:Y:S01]  /*2bf60*/  @P0 LDG.E.U8 R39, desc[UR52][R4.64] ;  /* 0x0000003404270981 */ /* 0x000322000c1e1100 */
[----:B------:R-:W-:-:S02]  /*2bf70*/  PRMT R27, RZ, 0x7610, R27 ;  /* 0x00007610ff1b7816 */ /* 0x000fc4000000001b */
[----:B------:R-:W-:Y:S01]  /*2bf80*/  PRMT R3, RZ, 0x7610, R3 ;  /* 0x00007610ff037816 */ /* 0x000fe20000000003 */
[----:B------:R-:W4:Y:S01]  /*2bf90*/  LDL R17, [R1+0x1194] ;  /* 0x0011940001117983 */ /* 0x000f220000100800 */
[C---:B------:R-:W-:Y:S02]  /*2bfa0*/  ISETP.GT.AND P3, PT, R2.reuse, 0x38, PT ;  /* 0x000000380200780c */ /* 0x040fe40003f64270 */
[C---:B------:R-:W-:Y:S01]  /*2bfb0*/  ISETP.GT.AND P4, PT, R2.reuse, 0x39, PT ;  /* 0x000000390200780c */ /* 0x040fe20003f84270 */
[----:B------:R-:W4:Y:S01]  /*2bfc0*/  LDL R21, [R1+0x1134] ;  /* 0x0011340001157983 */ /* 0x000f220000100800 */
[----:B-1----:R-:W-:Y:S02]  /*2bfd0*/  @P0 IMAD.MOV.U32 R4, RZ, RZ, R12 ;  /* 0x000000ffff040224 */ /* 0x002fe400078e000c */
[----:B------:R-:W-:Y:S01]  /*2bfe0*/  @P0 IMAD.MOV.U32 R5, RZ, RZ, R13 ;  /* 0x000000ffff050224 */ /* 0x000fe200078e000d */
[----:B------:R-:W4:Y:S04]  /*2bff0*/  LDL R12, [R1+0x116c] ;  /* 0x00116c00010c7983 */ /* 0x000f280000100800 */
[----:B------:R1:W4:Y:S01]  /*2c000*/  @P0 LDG.E.U8 R37, desc[UR52][R4.64] ;  /* 0x0000003404250981 */ /* 0x000322000c1e1100 */
[----:B------:R-:W-:-:S03]  /*2c010*/  ISETP.GT.AND P0, PT, R2, 0x2d, PT ;  /* 0x0000002d0200780c */ /* 0x000fc60003f04270 */
[----:B------:R-:W4:Y:S04]  /*2c020*/  LDL R13, [R1+0x1168] ;  /* 0x00116800010d7983 */ /* 0x000f280000100800 */
[----:B------:R-:W4:Y:S01]  /*2c030*/  LDL R24, [R1+0x1130] ;  /* 0x0011300001187983 */ /* 0x000f220000100800 */
[----:B-1----:R-:W-:Y:S02]  /*2c040*/  @P1 IMAD.MOV.U32 R4, RZ, RZ, R8 ;  /* 0x000000ffff041224 */ /* 0x002fe400078e0008 */
[----:B------:R-:W-:Y:S01]  /*2c050*/  @P1 IMAD.MOV.U32 R5, RZ, RZ, R9 ;  /* 0x000000ffff051224 */ /* 0x000fe200078e0009 */
[----:B------:R-:W4:Y:S04]  /*2c060*/  LDL R8, [R1+0x1164] ;  /* 0x0011640001087983 */ /* 0x000f280000100800 */
[----:B------:R2:W4:Y:S04]  /*2c070*/  @P1 LDG.E.U8 R35, desc[UR52][R4.64] ;  /* 0x0000003404231981 */ /* 0x000528000c1e1100 */
[----:B------:R-:W4:Y:S04]  /*2c080*/  LDL R9, [R1+0x1160] ;  /* 0x0011600001097983 */ /* 0x000f280000100800 */
[----:B0-----:R-:W4:Y:S04]  /*2c090*/  LDL R45, [R1+0x10c0] ;  /* 0x0010c000012d7983 */ /* 0x001f280000100800 */
[----:B------:R-:W4:Y:S04]  /*2c0a0*/  LDL R29, [R1+0x10c4] ;  /* 0x0010c400011d7983 */ /* 0x000f280000100800 */
[----:B------:R-:W4:Y:S04]  /*2c0b0*/  LDL R25, [R1+0x10b4] ;  /* 0x0010b40001197983 */ /* 0x000f280000100800 */
[----:B------:R-:W4:Y:S04]  /*2c0c0*/  LDL R28, [R1+0x10b0] ;  /* 0x0010b000011c7983 */ /* 0x000f280000100800 */
[----:B------:R-:W4:Y:S04]  /*2c0d0*/  LDL R47, [R1+0x1128] ;  /* 0x00112800012f7983 */ /* 0x000f280000100800 */
[----:B------:R-:W4:Y:S04]  /*2c0e0*/  LDL R56, [R1+0x1118] ;  /* 0x0011180001387983 */ /* 0x000f280000100800 */
[----:B------:R-:W4:Y:S04]  /*2c0f0*/  LDL R55, [R1+0x111c] ;  /* 0x00111c0001377983 */ /* 0x000f280000100800 */
[----:B------:R-:W4:Y:S01]  /*2c100*/  LDL R57, [R1+0x1110] ;  /* 0x0011100001397983 */ /* 0x000f220000100800 */
[----:B--2---:R-:W-:-:S03]  /*2c110*/  @P1 IMAD.MOV.U32 R5, RZ, RZ, R15 ;  /* 0x000000ffff051224 */ /* 0x004fc600078e000f */
[----:B------:R-:W2:Y:S01]  /*2c120*/  LDL R15, [R1+0x1158] ;  /* 0x00115800010f7983 */ /* 0x000ea20000100800 */
[----:B------:R-:W-:-:S03]  /*2c130*/  @P1 IMAD.MOV.U32 R4, RZ, RZ, R14 ;  /* 0x000000ffff041224 */ /* 0x000fc600078e000e */
[----:B------:R-:W2:Y:S04]  /*2c140*/  LDL R14, [R1+0x115c] ;  /* 0x00115c00010e7983 */ /* 0x000ea80000100800 */
[----:B------:R3:W2:Y:S02]  /*2c150*/  @P1 LDG.E.U8 R33, desc[UR52][R4.64] ;  /* 0x0000003404211981 */ /* 0x0006a4000c1e1100 */
[----:B---3--:R-:W-:Y:S02]  /*2c160*/  @P2 IMAD.MOV.U32 R5, RZ, RZ, R11 ;  /* 0x000000ffff052224 */ /* 0x008fe400078e000b */
[----:B------:R-:W3:Y:S01]  /*2c170*/  LDL R11, [R1+0x1150] ;  /* 0x00115000010b7983 */ /* 0x000ee20000100800 */
[----:B----4-:R-:W-:-:S03]  /*2c180*/  @P2 IMAD.MOV.U32 R4, RZ, RZ, R10 ;  /* 0x000000ffff042224 */ /* 0x010fc600078e000a */
[----:B------:R-:W3:Y:S04]  /*2c190*/  LDL R10, [R1+0x1154] ;  /* 0x00115400010a7983 */ /* 0x000ee80000100800 */
[----:B------:R0:W4:Y:S02]  /*2c1a0*/  @P2 LDG.E.U8 R31, desc[UR52][R4.64] ;  /* 0x00000034041f2981 */ /* 0x000124000c1e1100 */
[----:B0-----:R-:W-:Y:S02]  /*2c1b0*/  @P2 IMAD.MOV.U32 R4, RZ, RZ, R7 ;  /* 0x000000ffff042224 */ /* 0x001fe400078e0007 */
[----:B------:R-:W-:Y:S02]  /*2c1c0*/  @P2 IMAD.MOV.U32 R5, RZ, RZ, R16 ;  /* 0x000000ffff052224 */ /* 0x000fe400078e0010 */
[----:B------:R-:W-:Y:S01]  /*2c1d0*/  @P0 IMAD.MOV.U32 R7, RZ, RZ, R6 ;  /* 0x000000ffff070224 */ /* 0x000fe200078e0006 */
[----:B------:R-:W4:Y:S01]  /*2c1e0*/  LDL R16, [R1+0x10e8] ;  /* 0x0010e80001107983 */ /* 0x000f220000100800 */
[----:B------:R-:W-:-:S03]  /*2c1f0*/  @P0 IMAD.MOV.U32 R6, RZ, RZ, R0 ;  /* 0x000000ffff060224 */ /* 0x000fc600078e0000 */
[----:B------:R-:W4:Y:S01]  /*2c200*/  LDL R0, [R1+0x10ec] ;  /* 0x0010ec0001007983 */ /* 0x000f220000100800 */
[----:B------:R-:W-:-:S03]  /*2c210*/  ISETP.GT.AND P1, PT, R2, 0x30, PT ;  /* 0x000000300200780c */ /* 0x000fc60003f24270 */
[----:B------:R0:W4:Y:S01]  /*2c220*/  @P2 LDG.E.U8 R27, desc[UR52][R4.64] ;  /* 0x00000034041b2981 */ /* 0x000122000c1e1100 */
[----:B------:R-:W-:-:S03]  /*2c230*/  ISETP.GT.AND P2, PT, R2, 0x31, PT ;  /* 0x000000310200780c */ /* 0x000fc60003f44270 */
[----:B------:R1:W4:Y:S01]  /*2c240*/  @P0 LDG.E.U8 R3, desc[UR52][R6.64] ;  /* 0x0000003406030981 */ /* 0x000322000c1e1100 */
[----:B0-----:R-:W-:Y:S02]  /*2c250*/  PRMT R4, RZ, 0x7610, R4 ;  /* 0x00007610ff047816 */ /* 0x001fe40000000004 */
[----:B------:R-:W-:-:S03]  /*2c260*/  PRMT R5, RZ, 0x7610, R5 ;  /* 0x00007610ff057816 */ /* 0x000fc60000000005 */
[----:B-1----:R-:W-:Y:S02]  /*2c270*/  @P1 IMAD.MOV.U32 R6, RZ, RZ, R12 ;  /* 0x000000ffff061224 */ /* 0x002fe400078e000c */
[----:B------:R-:W4:Y:S01]  /*2c280*/  LDL R12, [R1+0x10e4] ;  /* 0x0010e400010c7983 */ /* 0x000f220000100800 */
[----:B------:R-:W-:-:S03]  /*2c290*/  @P1 IMAD.MOV.U32 R7, RZ, RZ, R13 ;  /* 0x000000ffff071224 */ /* 0x000fc600078e000d */
[----:B------:R-:W4:Y:S04]  /*2c2a0*/  LDL R13, [R1+0x10e0] ;  /* 0x0010e000010d7983 */ /* 0x000f280000100800 */
[----:B------:R0:W4:Y:S02]  /*2c2b0*/  @P1 LDG.E.U8 R4, desc[UR52][R6.64] ;  /* 0x0000003406041981 */ /* 0x000124000c1e1100 */
[----:B0-----:R-:W-:Y:S02]  /*2c2c0*/  PRMT R7, RZ, 0x7610, R7 ;  /* 0x00007610ff077816 */ /* 0x001fe40000000007 */
[----:B------:R2:W4:Y:S02]  /*2c2d0*/  @P1 LDG.E.U8 R5, desc[UR52][R8.64] ;  /* 0x0000003408051981 */ /* 0x000524000c1e1100 */
[----:B--2---:R-:W-:-:S02]  /*2c2e0*/  @P2 IMAD.MOV.U32 R9, RZ, RZ, R15 ;  /* 0x000000ffff092224 */ /* 0x004fc400078e000f */
[----:B------:R-:W2:Y:S01]  /*2c2f0*/  LDL R15, [R1+0x10d0] ;  /* 0x0010d000010f7983 */ /* 0x000ea20000100800 */
[----:B------:R-:W-:-:S03]  /*2c300*/  @P2 IMAD.MOV.U32 R8, RZ, RZ, R14 ;  /* 0x000000ffff082224 */ /* 0x000fc600078e000e */
[----:B------:R-:W2:Y:S04]  /*2c310*/  LDL R14, [R1+0x10d4] ;  /* 0x0010d400010e7983 */ /* 0x000ea80000100800 */
[----:B---3--:R4:W3:Y:S02]  /*2c320*/  @P2 LDG.E.U8 R7, desc[UR52][R10.64] ;  /* 0x000000340a072981 */ /* 0x0088e4000c1e1100 */
[----:B----4-:R-:W-:Y:S02]  /*2c330*/  @P3 IMAD.MOV.U32 R11, RZ, RZ, R16 ;  /* 0x000000ffff0b3224 */ /* 0x010fe400078e0010 */
[----:B------:R-:W4:Y:S01]  /*2c340*/  LDL R16, [R1+0x1148] ;  /* 0x0011480001107983 */ /* 0x000f220000100800 */
[----:B------:R-:W-:-:S03]  /*2c350*/  @P3 IMAD.MOV.U32 R10, RZ, RZ, R0 ;  /* 0x000000ffff0a3224 */ /* 0x000fc600078e0000 */
[----:B------:R-:W3:Y:S01]  /*2c360*/  LDL R0, [R1+0x114c] ;  /* 0x00114c0001007983 */ /* 0x000ee20000100800 */
[----:B------:R-:W-:Y:S02]  /*2c370*/  PRMT R6, RZ, 0x7610, R6 ;  /* 0x00007610ff067816 */ /* 0x000fe40000000006 */
[----:B------:R-:W-:-:S04]  /*2c380*/  ISETP.GT.AND P1, PT, R2, 0x32, PT ;  /* 0x000000320200780c */ /* 0x000fc80003f24270 */
[----:B------:R0:W3:Y:S02]  /*2c390*/  @P2 LDG.E.U8 R6, desc[UR52][R8.64] ;  /* 0x0000003408062981 */ /* 0x0000e4000c1e1100 */
[----:B0-----:R-:W-:Y:S02]  /*2c3a0*/  PRMT R8, RZ, 0x7610, R8 ;  /* 0x00007610ff087816 */ /* 0x001fe40000000008 */
[----:B------:R-:W-:-:S04]  /*2c3b0*/  PRMT R9, RZ, 0x7610, R9 ;  /* 0x00007610ff097816 */ /* 0x000fc80000000009 */
[----:B------:R0:W3:Y:S02]  /*2c3c0*/  @P3 LDG.E.U8 R8, desc[UR52][R10.64] ;  /* 0x000000340a083981 */ /* 0x0000e4000c1e1100 */
[----:B0-----:R-:W-:Y:S02]  /*2c3d0*/  PRMT R11, RZ, 0x7610, R11 ;  /* 0x00007610ff0b7816 */ /* 0x001fe4000000000b */
[----:B------:R0:W3:Y:S02]  /*2c3e0*/  @P3 LDG.E.U8 R9, desc[UR52][R12.64] ;  /* 0x000000340c093981 */ /* 0x0000e4000c1e1100 */
[----:B0-----:R-:W-:Y:S02]  /*2c3f0*/  @P4 IMAD.MOV.U32 R12, RZ, RZ, R18 ;  /* 0x000000ffff0c4224 */ /* 0x001fe400078e0012 */
[----:B------:R-:W-:Y:S01]  /*2c400*/  @P4 IMAD.MOV.U32 R13, RZ, RZ, R19 ;  /* 0x000000ffff0d4224 */ /* 0x000fe200078e0013 */
[----:B------:R-:W3:Y:S04]  /*2c410*/  LDL R18, [R1+0x113c] ;  /* 0x00113c0001127983 */ /* 0x000ee80000100800 */
[----:B------:R-:W3:Y:S04]  /*2c420*/  LDL R19, [R1+0x1138] ;  /* 0x0011380001137983 */ /* 0x000ee80000100800 */
[----:B--2---:R0:W2:Y:S02]  /*2c430*/  @P4 LDG.E.U8 R11, desc[UR52][R14.64] ;  /* 0x000000340e0b4981 */ /* 0x0040a4000c1e1100 */
[----:B0-----:R-:W-:-:S02]  /*2c440*/  @P0 IMAD.MOV.U32 R14, RZ, RZ, R17 ;  /* 0x000000ffff0e0224 */ /* 0x001fc400078e0011 */
[----:B------:R-:W-:Y:S02]  /*2c450*/  @P0 IMAD.MOV.U32 R15, RZ, RZ, R20 ;  /* 0x000000ffff0f0224 */ /* 0x000fe400078e0014 */
[----:B------:R-:W2:Y:S01]  /*2c460*/  LDL R20, [R1+0x10c8] ;  /* 0x0010c80001147983 */ /* 0x000ea20000100800 */
[----:B----4-:R-:W-:Y:S02]  /*2c470*/  @P1 IMAD.MOV.U32 R17, RZ, RZ, R16 ;  /* 0x000000ffff111224 */ /* 0x010fe400078e0010 */
[----:B---3--:R-:W-:Y:S02]  /*2c480*/  @P1 IMAD.MOV.U32 R16, RZ, RZ, R0 ;  /* 0x000000ffff101224 */ /* 0x008fe400078e0000 */
[----:B------:R-:W3:Y:S01]  /*2c490*/  LDL R0, [R1+0x10cc] ;  /* 0x0010cc0001007983 */ /* 0x000ee20000100800 */
[----:B------:R-:W-:Y:S02]  /*2c4a0*/  PRMT R10, RZ, 0x7610, R10 ;  /* 0x00007610ff0a7816 */ /* 0x000fe4000000000a */
[----:B------:R-:W-:-:S04]  /*2c4b0*/  ISETP.GT.AND P2, PT, R2, 0x33, PT ;  /* 0x000000330200780c */ /* 0x000fc80003f44270 */
[----:B------:R0:W4:Y:S01]  /*2c4c0*/  @P4 LDG.E.U8 R10, desc[UR52][R12.64] ;  /* 0x000000340c0a4981 */ /* 0x000122000c1e1100 */
[----:B------:R-:W-:Y:S02]  /*2c4d0*/  ISETP.GT.AND P3, PT, R2, 0x3a, PT ;  /* 0x0000003a0200780c */ /* 0x000fe40003f64270 */
[----:B0-----:R-:W-:Y:S02]  /*2c4e0*/  PRMT R12, RZ, 0x7610, R12 ;  /* 0x00007610ff0c7816 */ /* 0x001fe4000000000c */
[----:B------:R-:W-:-:S04]  /*2c4f0*/  PRMT R13, RZ, 0x7610, R13 ;  /* 0x00007610ff0d7816 */ /* 0x000fc8000000000d */
[----:B------:R0:W4:Y:S04]  /*2c500*/  @P0 LDG.E.U8 R12, desc[UR52][R14.64] ;  /* 0x000000340e0c0981 */ /* 0x000128000c1e1100 */
[----:B------:R1:W4:Y:S01]  /*2c510*/  @P1 LDG.E.U8 R13, desc[UR52][R16.64] ;  /* 0x00000034100d1981 */ /* 0x000322000c1e1100 */
[----:B0-----:R-:W-:Y:S01]  /*2c520*/  PRMT R15, RZ, 0x7610, R15 ;  /* 0x00007610ff0f7816 */ /* 0x001fe2000000000f */
[----:B-1----:R-:W-:Y:S02]  /*2c530*/  @P1 IMAD.MOV.U32 R16, RZ, RZ, R22 ;  /* 0x000000ffff101224 */ /* 0x002fe400078e0016 */
[----:B------:R-:W-:Y:S01]  /*2c540*/  @P1 IMAD.MOV.U32 R17, RZ, RZ, R23 ;  /* 0x000000ffff111224 */ /* 0x000fe200078e0017 */
[----:B------:R-:W4:Y:S04]  /*2c550*/  LDL R22, [R1+0x10bc] ;  /* 0x0010bc0001167983 */ /* 0x000f280000100800 */
[----:B------:R-:W4:Y:S04]  /*2c560*/  LDL R23, [R1+0x10b8] ;  /* 0x0010b80001177983 */ /* 0x000f280000100800 */
[----:B------:R0:W4:Y:S02]  /*2c570*/  @P2 LDG.E.U8 R15, desc[UR52][R18.64] ;  /* 0x00000034120f2981 */ /* 0x000124000c1e1100 */
[----:B0-----:R-:W-:-:S02]  /*2c580*/  @P2 IMAD.MOV.U32 R18, RZ, RZ, R21 ;  /* 0x000000ffff122224 */ /* 0x001fc400078e0015 */
[----:B------:R-:W-:Y:S02]  /*2c590*/  @P2 IMAD.MOV.U32 R19, RZ, RZ, R24 ;  /* 0x000000ffff132224 */ /* 0x000fe400078e0018 */
[----:B------:R-:W4:Y:S01]  /*2c5a0*/  LDL R24, [R1+0x1188] ;  /* 0x0011880001187983 */ /* 0x000f220000100800 */
[----:B--2---:R-:W-:Y:S02]  /*2c5b0*/  @P3 IMAD.MOV.U32 R21, RZ, RZ, R20 ;  /* 0x000000ffff153224 */ /* 0x004fe400078e0014 */
[----:B---3--:R-:W-:Y:S02]  /*2c5c0*/  @P3 IMAD.MOV.U32 R20, RZ, RZ, R0 ;  /* 0x000000ffff143224 */ /* 0x008fe400078e0000 */
[----:B------:R-:W2:Y:S01]  /*2c5d0*/  LDL R0, [R1+0x118c] ;  /* 0x00118c0001007983 */ /* 0x000ea20000100800 */
[----:B------:R-:W-:Y:S02]  /*2c5e0*/  PRMT R14, RZ, 0x7610, R14 ;  /* 0x00007610ff0e7816 */ /* 0x000fe4000000000e */
[----:B------:R-:W-:-:S04]  /*2c5f0*/  ISETP.GT.AND P4, PT, R2, 0x3b, PT ;  /* 0x0000003b0200780c */ /* 0x000fc80003f84270 */
[----:B------:R0:W3:Y:S01]  /*2c600*/  @P1 LDG.E.U8 R14, desc[UR52][R16.64] ;  /* 0x00000034100e1981 */ /* 0x0000e2000c1e1100 */
[----:B------:R-:W-:Y:S02]  /*2c610*/  ISETP.GT.AND P0, PT, R2, 0x2e, PT ;  /* 0x0000002e0200780c */ /* 0x000fe40003f04270 */
[----:B0-----:R-:W-:Y:S02]  /*2c620*/  PRMT R16, RZ, 0x7610, R16 ;  /* 0x00007610ff107816 */ /* 0x001fe40000000010 */
[----:B------:R-:W-:-:S04]  /*2c630*/  PRMT R17, RZ, 0x7610, R17 ;  /* 0x00007610ff117816 */ /* 0x000fc80000000011 */
[----:B------:R0:W3:Y:S04]  /*2c640*/  @P2 LDG.E.U8 R16, desc[UR52][R18.64] ;  /* 0x0000003412102981 */ /* 0x0000e8000c1e1100 */
[----:B------:R1:W3:Y:S01]  /*2c650*/  @P3 LDG.E.U8 R17, desc[UR52][R20.64] ;  /* 0x0000003414113981 */ /* 0x0002e2000c1e1100 */
[----:B0-----:R-:W-:Y:S02]  /*2c660*/  PRMT R19, RZ, 0x7610, R19 ;  /* 0x00007610ff137816 */ /* 0x001fe40000000013 */
[----:B------:R-:W-:Y:S01]  /*2c670*/  PRMT R18, RZ, 0x7610, R18 ;  /* 0x00007610ff127816 */ /* 0x000fe20000000012 */
[----:B-1----:R-:W-:Y:S02]  /*2c680*/  @P3 IMAD.MOV.U32 R20, RZ, RZ, R29 ;  /* 0x000000ffff143224 */ /* 0x002fe400078e001d */
[----:B------:R-:W-:Y:S01]  /*2c690*/  @P3 IMAD.MOV.U32 R21, RZ, RZ, R45 ;  /* 0x000000ffff153224 */ /* 0x000fe200078e002d */
[----:B------:R-:W-:Y:S01]  /*2c6a0*/  ISETP.GT.AND P1, PT, R2, 0x34, PT ;  /* 0x000000340200780c */ /* 0x000fe20003f24270 */
[----:B------:R-:W3:Y:S04]  /*2c6b0*/  LDL R45, [R1+0x112c] ;  /* 0x00112c00012d7983 */ /* 0x000ee80000100800 */
[----:B----4-:R0:W4:Y:S04]  /*2c6c0*/  @P4 LDG.E.U8 R19, desc[UR52][R22.64] ;  /* 0x0000003416134981 */ /* 0x010128000c1e1100 */
[----:B------:R1:W3:Y:S04]  /*2c6d0*/  @P3 LDG.E.U8 R18, desc[UR52][R20.64] ;  /* 0x0000003414123981 */ /* 0x0002e8000c1e1100 */
[----:B------:R-:W3:Y:S01]  /*2c6e0*/  LDL R29, [R1+0x1120] ;  /* 0x00112000011d7983 */ /* 0x000ee20000100800 */
[----:B0-----:R-:W-:Y:S01]  /*2c6f0*/  @P4 IMAD.MOV.U32 R22, RZ, RZ, R25 ;  /* 0x000000ffff164224 */ /* 0x001fe200078e0019 */
[----:B-1----:R-:W-:Y:S01]  /*2c700*/  PRMT R21, RZ, 0x7610, R21 ;  /* 0x00007610ff157816 */ /* 0x002fe20000000015 */
[----:B------:R-:W-:-:S02]  /*2c710*/  @P0 IMAD.MOV.U32 R25, RZ, RZ, R24 ;  /* 0x000000ffff190224 */ /* 0x000fc400078e0018 */
[----:B--2---:R-:W-:Y:S02]  /*2c720*/  @P0 IMAD.MOV.U32 R24, RZ, RZ, R0 ;  /* 0x000000ffff180224 */ /* 0x004fe400078e0000 */
[----:B------:R-:W-:Y:S01]  /*2c730*/  @P4 IMAD.MOV.U32 R23, RZ, RZ, R28 ;  /* 0x000000ffff174224 */ /* 0x000fe200078e001c */
[----:B------:R-:W2:Y:S04]  /*2c740*/  LDL R0, [R1+0x1114] ;  /* 0x0011140001007983 */ /* 0x000ea80000100800 */
[----:B------:R0:W2:Y:S04]  /*2c750*/  @P0 LDG.E.U8 R21, desc[UR52][R24.64] ;  /* 0x0000003418150981 */ /* 0x0000a8000c1e1100 */
[----:B------:R-:W3:Y:S01]  /*2c760*/  LDL R28, [R1+0x1124] ;  /* 0x00112400011c7983 */ /* 0x000ee20000100800 */
[----:B0-----:R-:W-:Y:S01]  /*2c770*/  @P1 IMAD.MOV.U32 R25, RZ, RZ, R47 ;  /* 0x000000ffff191224 */ /* 0x001fe200078e002f */
[----:B------:R-:W-:-:S02]  /*2c780*/  PRMT R20, RZ, 0x7610, R20 ;  /* 0x00007610ff147816 */ /* 0x000fc40000000014 */
[----:B------:R-:W-:-:S04]  /*2c790*/  ISETP.GT.AND P2, PT, R2, 0x35, PT ;  /* 0x000000350200780c */ /* 0x000fc80003f44270 */
[----:B------:R0:W4:Y:S04]  /*2c7a0*/  @P4 LDG.E.U8 R20, desc[UR52][R22.64] ;  /* 0x0000003416144981 */ /* 0x000128000c1e1100 */
[----:B--2---:R1:W-:Y:S04]  /*2c7b0*/  STL [R1+0x394c], R21 ;  /* 0x00394c1501007387 */ /* 0x0043e80000100800 */
[----:B------:R-:W2:Y:S04]  /*2c7c0*/  LDL R49, [R1+0x10a8] ;  /* 0x0010a80001317983 */ /* 0x000ea80000100800 */
[----:B------:R-:W4:Y:S01]  /*2c7d0*/  LDL R47, [R1+0x10ac] ;  /* 0x0010ac00012f7983 */ /* 0x000f220000100800 */
[----:B0-----:R-:W-:Y:S01]  /*2c7e0*/  PRMT R22, RZ, 0x7610, R22 ;  /* 0x00007610ff167816 */ /* 0x001fe20000000016 */
[----:B---3--:R-:W-:Y:S01]  /*2c7f0*/  @P1 IMAD.MOV.U32 R24, RZ, RZ, R45 ;  /* 0x000000ffff181224 */ /* 0x008fe200078e002d */
[----:B------:R-:W-:Y:S01]  /*2c800*/  PRMT R23, RZ, 0x7610, R23 ;  /* 0x00007610ff177816 */ /* 0x000fe20000000017 */
[----:B------:R-:W3:Y:S04]  /*2c810*/  LDL R51, [R1+0x10a0] ;  /* 0x0010a00001337983 */ /* 0x000ee80000100800 */
[----:B------:R-:W3:Y:S01]  /*2c820*/  LDL R45, [R1+0x10a4] ;  /* 0x0010a400012d7983 */ /* 0x000ee20000100800 */
[----:B------:R-:W-:-:S03]  /*2c830*/  ISETP.GT.AND P3, PT, R2, 0x3c, PT ;  /* 0x0000003c0200780c */ /* 0x000fc60003f64270 */
[----:B------:R0:W3:Y:S04]  /*2c840*/  @P1 LDG.E.U8 R22, desc[UR52][R24.64] ;  /* 0x0000003418161981 */ /* 0x0000e8000c1e1100 */
[----:B------:R0:W3:Y:S04]  /*2c850*/  @P1 LDG.E.U8 R23, desc[UR52][R28.64] ;  /* 0x000000341c171981 */ /* 0x0000e8000c1e1100 */
[----:B-1----:R-:W3:Y:S01]  /*2c860*/  LDL R21, [R1+0x1090] ;  /* 0x0010900001157983 */ /* 0x002ee20000100800 */
[----:B0-----:R-:W-:Y:S01]  /*2c870*/  PRMT R24, RZ, 0x7610, R24 ;  /* 0x00007610ff187816 */ /* 0x001fe20000000018 */
[----:B------:R-:W-:-:S02]  /*2c880*/  @P2 IMAD.MOV.U32 R28, RZ, RZ, R55 ;  /* 0x000000ffff1c2224 */ /* 0x000fc400078e0037 */
[----:B------:R-:W-:Y:S01]  /*2c890*/  @P2 IMAD.MOV.U32 R29, RZ, RZ, R56 ;  /* 0x000000ffff1d2224 */ /* 0x000fe200078e0038 */
[----:B------:R-:W3:Y:S04]  /*2c8a0*/  LDL R55, [R1+0x109c] ;  /* 0x00109c0001377983 */ /* 0x000ee80000100800 */
[----:B------:R-:W3:Y:S01]  /*2c8b0*/  LDL R56, [R1+0x1098] ;  /* 0x0010980001387983 */ /* 0x000ee20000100800 */
[----:B------:R-:W-:-:S03]  /*2c8c0*/  PRMT R25, RZ, 0x7610, R25 ;  /* 0x00007610ff197816 */ /* 0x000fc60000000019 */
[----:B------:R0:W3:Y:S02]  /*2c8d0*/  @P2 LDG.E.U8 R24, desc[UR52][R28.64] ;  /* 0x000000341c182981 */ /* 0x0000e4000c1e1100 */
[----:B0-----:R-:W-:Y:S02]  /*2c8e0*/  @P2 IMAD.MOV.U32 R28, RZ, RZ, R0 ;  /* 0x000000ffff1c2224 */ /* 0x001fe400078e0000 */
[----:B------:R-:W-:Y:S01]  /*2c8f0*/  @P2 IMAD.MOV.U32 R29, RZ, RZ, R57 ;  /* 0x000000ffff1d2224 */ /* 0x000fe200078e0039 */
[----:B------:R-:W3:Y:S04]  /*2c900*/  LDL R0, [R1+0x1094] ;  /* 0x0010940001007983 */ /* 0x000ee80000100800 */
[----:B------:R2:W3:Y:S02]  /*2c910*/  @P2 LDG.E.U8 R25, desc[UR52][R28.64] ;  /* 0x000000341c192981 */ /* 0x0004e4000c1e1100 */
[----:B--2---:R-:W-:-:S02]  /*2c920*/  @P3 IMAD.MOV.U32 R29, RZ, RZ, R49 ;  /* 0x000000ffff1d3224 */ /* 0x004fc400078e0031 */
[----:B------:R-:W2:Y:S01]  /*2c930*/  LDL R49, [R1+0x1180] ;  /* 0x0011800001317983 */ /* 0x000ea20000100800 */
[----:B----4-:R-:W-:-:S03]  /*2c940*/  @P3 IMAD.MOV.U32 R28, RZ, RZ, R47 ;  /* 0x000000ffff1c3224 */ /* 0x010fc600078e002f */
[----:B------:R-:W4:Y:S01]  /*2c950*/  LDL R47, [R1+0x1184] ;  /* 0x00118400012f7983 */ /* 0x000f220000100800 */
[----:B------:R-:W-:Y:S02]  /*2c960*/  ISETP.GT.AND P4, PT, R2, 0x3d, PT ;  /* 0x0000003d0200780c */ /* 0x000fe40003f84270 */
[----:B------:R-:W-:Y:S02]  /*2c970*/  PRMT R26, RZ, 0x7610, R26 ;  /* 0x00007610ff1a7816 */ /* 0x000fe4000000001a */
[----:B------:R-:W-:-:S04]  /*2c980*/  PRMT R30, RZ, 0x7610, R30 ;  /* 0x00007610ff1e7816 */ /* 0x000fc8000000001e */
[----:B------:R3:W4:Y:S01]  /*2c990*/  @P3 LDG.E.U8 R26, desc[UR52][R28.64] ;  /* 0x000000341c1a3981 */ /* 0x000722000c1e1100 */
[----:B------:R-:W-:Y:S01]  /*2c9a0*/  PRMT R32, RZ, 0x7610, R32 ;  /* 0x00007610ff207816 */ /* 0x000fe20000000020 */
[----:B---3--:R-:W-:Y:S02]  /*2c9b0*/  @P3 IMAD.MOV.U32 R28, RZ, RZ, R45 ;  /* 0x000000ffff1c3224 */ /* 0x008fe400078e002d */
[----:B------:R-:W-:Y:S01]  /*2c9c0*/  @P3 IMAD.MOV.U32 R29, RZ, RZ, R51 ;  /* 0x000000ffff1d3224 */ /* 0x000fe200078e0033 */
[----:B------:R-:W3:Y:S04]  /*2c9d0*/  LDL R45, [R1+0x117c] ;  /* 0x00117c00012d7983 */ /* 0x000ee80000100800 */
[----:B------:R0:W3:Y:S04]  /*2c9e0*/  @P3 LDG.E.U8 R30, desc[UR52][R28.64] ;  /* 0x000000341c1e3981 */ /* 0x0000e8000c1e1100 */
[----:B------:R-:W3:Y:S01]  /*2c9f0*/  LDL R51, [R1+0x1178] ;  /* 0x0011780001337983 */ /* 0x000ee20000100800 */
[----:B------:R-:W-:Y:S01]  /*2ca00*/  PRMT R34, RZ, 0x7610, R34 ;  /* 0x00007610ff227816 */ /* 0x000fe20000000022 */
[----:B0-----:R-:W-:-:S02]  /*2ca10*/  @P4 IMAD.MOV.U32 R28, RZ, RZ, R55 ;  /* 0x000000ffff1c4224 */ /* 0x001fc400078e0037 */
[----:B------:R-:W-:-:S05]  /*2ca20*/  @P4 IMAD.MOV.U32 R29, RZ, RZ, R56 ;  /* 0x000000ffff1d4224 */ /* 0x000fca00078e0038 */
[----:B------:R0:W3:Y:S02]  /*2ca30*/  @P4 LDG.E.U8 R32, desc[UR52][R28.64] ;  /* 0x000000341c204981 */ /* 0x0000e4000c1e1100 */
[----:B0-----:R-:W-:Y:S02]  /*2ca40*/  @P4 IMAD.MOV.U32 R28, RZ, RZ, R0 ;  /* 0x000000ffff1c4224 */ /* 0x001fe400078e0000 */
[----:B------:R-:W-:Y:S01]  /*2ca50*/  @P4 IMAD.MOV.U32 R29, RZ, RZ, R21 ;  /* 0x000000ffff1d4224 */ /* 0x000fe200078e0015 */
[----:B------:R-:W3:Y:S04]  /*2ca60*/  LDL R0, [R1+0x1174] ;  /* 0x0011740001007983 */ /* 0x000ee80000100800 */
[----:B------:R-:W3:Y:S04]  /*2ca70*/  LDL R21, [R1+0x1170] ;  /* 0x0011700001157983 */ /* 0x000ee80000100800 */
[----:B------:R2:W3:Y:S01]  /*2ca80*/  @P4 LDG.E.U8 R34, desc[UR52][R28.64] ;  /* 0x000000341c224981 */ /* 0x0004e2000c1e1100 */
[----:B------:R-:W-:Y:S01]  /*2ca90*/  PRMT R36, RZ, 0x7610, R36 ;  /* 0x00007610ff247816 */ /* 0x000fe20000000024 */
[----:B--2---:R-:W-:-:S02]  /*2caa0*/  @P0 IMAD.MOV.U32 R29, RZ, RZ, R49 ;  /* 0x000000ffff1d0224 */ /* 0x004fc400078e0031 */
[----:B------:R-:W2:Y:S01]  /*2cab0*/  LDL R49, [R1+0x1108] ;  /* 0x0011080001317983 */ /* 0x000ea20000100800 */
[----:B----4-:R-:W-:-:S03]  /*2cac0*/  @P0 IMAD.MOV.U32 R28, RZ, RZ, R47 ;  /* 0x000000ffff1c0224 */ /* 0x010fc600078e002f */
[----:B------:R-:W4:Y:S04]  /*2cad0*/  LDL R47, [R1+0x110c] ;  /* 0x00110c00012f7983 */ /* 0x000f280000100800 */
[----:B------:R3:W4:Y:S01]  /*2cae0*/  @P0 LDG.E.U8 R36, desc[UR52][R28.64] ;  /* 0x000000341c240981 */ /* 0x000722000c1e1100 */
[C---:B------:R-:W-:Y:S02]  /*2caf0*/  ISETP.GT.AND P1, PT, R2.reuse, 0x2f, PT ;  /* 0x0000002f0200780c */ /* 0x040fe40003f24270 */
[----:B------:R-:W-:Y:S02]  /*2cb00*/  ISETP.GT.AND P2, PT, R2, 0x36, PT ;  /* 0x000000360200780c */ /* 0x000fe40003f44270 */
[----:B------:R-:W-:Y:S02]  /*2cb10*/  PRMT R38, RZ, 0x7610, R38 ;  /* 0x00007610ff267816 */ /* 0x000fe40000000026 */
[----:B------:R-:W-:-:S07]  /*2cb20*/  PRMT R40, RZ, 0x7610, R40 ;  /* 0x00007610ff287816 */ /* 0x000fce0000000028 */
[----:B---3--:R-:W-:Y:S02]  /*2cb30*/  @P1 IMAD.MOV.U32 R28, RZ, RZ, R45 ;  /* 0x000000ffff1c1224 */ /* 0x008fe400078e002d */
[----:B------:R-:W-:-:S05]  /*2cb40*/  @P1 IMAD.MOV.U32 R29, RZ, RZ, R51 ;  /* 0x000000ffff1d1224 */ /* 0x000fca00078e0033 */
[----:B------:R0:W3:Y:S01]  /*2cb50*/  @P1 LDG.E.U8 R38, desc[UR52][R28.64] ;  /* 0x000000341c261981 */ /* 0x0000e2000c1e1100 */
[----:B------:R-:W-:Y:S01]  /*2cb60*/  PRMT R42, RZ, 0x7610, R42 ;  /* 0x00007610ff2a7816 */ /* 0x000fe2000000002a */
[----:B0-----:R-:W-:Y:S02]  /*2cb70*/  @P1 IMAD.MOV.U32 R28, RZ, RZ, R0 ;  /* 0x000000ffff1c1224 */ /* 0x001fe400078e0000 */
[----:B------:R-:W-:-:S05]  /*2cb80*/  @P1 IMAD.MOV.U32 R29, RZ, RZ, R21 ;  /* 0x000000ffff1d1224 */ /* 0x000fca00078e0015 */
[----:B------:R2:W3:Y:S02]  /*2cb90*/  @P1 LDG.E.U8 R40, desc[UR52][R28.64] ;  /* 0x000000341c281981 */ /* 0x0004e4000c1e1100 */
[----:B--2---:R-:W-:Y:S02]  /*2cba0*/  @P2 IMAD.MOV.U32 R29, RZ, RZ, R49 ;  /* 0x000000ffff1d2224 */ /* 0x004fe400078e0031 */
[----:B----4-:R-:W-:-:S05]  /*2cbb0*/  @P2 IMAD.MOV.U32 R28, RZ, RZ, R47 ;  /* 0x000000ffff1c2224 */ /* 0x010fca00078e002f */
[----:B------:R-:W2:Y:S04]  /*2cbc0*/  @P2 LDG.E.U8 R42, desc[UR52][R28.64] ;  /* 0x000000341c2a2981 */ /* 0x000ea8000c1e1100 */
[----:B------:R0:W-:Y:S04]  /*2cbd0*/  STL [R1+0x3950], R36 ;  /* 0x0039502401007387 */ /* 0x0001e80000100800 */
[----:B------:R-:W4:Y:S04]  /*2cbe0*/  LDL R45, [R1+0x1100] ;  /* 0x00110000012d7983 */ /* 0x000f280000100800 */
[----:B0-----:R-:W4:Y:S04]  /*2cbf0*/  LDL R36, [R1+0x1104] ;  /* 0x0011040001247983 */ /* 0x001f280000100800 */
[----:B---3--:R-:W-:Y:S04]  /*2cc00*/  STL [R1+0x3954], R38 ;  /* 0x0039542601007387 */ /* 0x008fe80000100800 */
[----:B------:R-:W3:Y:S04]  /*2cc10*/  LDL R21, [R1+0x10f8] ;  /* 0x0010f80001157983 */ /* 0x000ee80000100800 */
[----:B------:R-:W3:Y:S01]  /*2cc20*/  LDL R0, [R1+0x10fc] ;  /* 0x0010fc0001007983 */ /* 0x000ee20000100800 */
[----:B------:R-:W-:-:S03]  /*2cc30*/  PRMT R44, RZ, 0x7610, R44 ;  /* 0x00007610ff2c7816 */ /* 0x000fc6000000002c */
[----:B------:R-:W-:Y:S04]  /*2cc40*/  STL [R1+0x3958], R40 ;  /* 0x0039582801007387 */ /* 0x000fe80000100800 */
[----:B------:R-:W3:Y:S04]  /*2cc50*/  LDL R49, [R1+0x10f4] ;  /* 0x0010f40001317983 */ /* 0x000ee80000100800 */
[----:B--2---:R0:W-:Y:S04]  /*2cc60*/  STL [R1+0x395c], R42 ;  /* 0x00395c2a01007387 */ /* 0x0041e80000100800 */
[----:B------:R-:W2:Y:S01]  /*2cc70*/  LDL R51, [R1+0x10f0] ;  /* 0x0010f00001337983 */ /* 0x000ea20000100800 */
[----:B----4-:R-:W-:-:S03]  /*2cc80*/  @P2 IMAD.MOV.U32 R29, RZ, RZ, R45 ;  /* 0x000000ffff1d2224 */ /* 0x010fc600078e002d */
[----:B------:R-:W4:Y:S04]  /*2cc90*/  LDL R47, [R1+0x1088] ;  /* 0x00108800012f7983 */ /* 0x000f280000100800 */
[----:B------:R-:W4:Y:S01]  /*2cca0*/  LDL R45, [R1+0x108c] ;  /* 0x00108c00012d7983 */ /* 0x000f220000100800 */
[----:B------:R-:W-:Y:S01]  /*2ccb0*/  @P2 IMAD.MOV.U32 R28, RZ, RZ, R36 ;  /* 0x000000ffff1c2224 */ /* 0x000fe200078e0024 */
[C---:B------:R-:W-:Y:S02]  /*2ccc0*/  ISETP.GT.AND P0, PT, R2.reuse, 0x37, PT ;  /* 0x000000370200780c */ /* 0x040fe40003f04270 */
[----:B------:R-:W-:Y:S01]  /*2ccd0*/  ISETP.GT.AND P1, PT, R2, 0x3e, PT ;  /* 0x0000003e0200780c */ /* 0x000fe20003f24270 */
[----:B0-----:R-:W4:Y:S04]  /*2cce0*/  LDL R42, [R1+0x1080] ;  /* 0x00108000012a7983 */ /* 0x001f280000100800 */
[----:B------:R3:W4:Y:S01]  /*2ccf0*/  @P2 LDG.E.U8 R44, desc[UR52][R28.64] ;  /* 0x000000341c2c2981 */ /* 0x000722000c1e1100 */
[----:B------:R-:W-:-:S02]  /*2cd00*/  PRMT R46, RZ, 0x7610, R46 ;  /* 0x00007610ff2e7816 */ /* 0x000fc4000000002e */
[----:B------:R-:W-:Y:S01]  /*2cd10*/  PRMT R48, RZ, 0x7610, R48 ;  /* 0x00007610ff307816 */ /* 0x000fe20000000030 */
[----:B------:R-:W4:Y:S02]  /*2cd20*/  LDL R40, [R1+0x1084] ;  /* 0x0010840001287983 */ /* 0x000f240000100800 */
[----:B---3--:R-:W-:Y:S02]  /*2cd30*/  @P0 IMAD.MOV.U32 R29, RZ, RZ, R21 ;  /* 0x000000ffff1d0224 */ /* 0x008fe400078e0015 */
[----:B------:R-:W-:-:S05]  /*2cd40*/  @P0 IMAD.MOV.U32 R28, RZ, RZ, R0 ;  /* 0x000000ffff1c0224 */ /* 0x000fca00078e0000 */
[----:B------:R0:W3:Y:S01]  /*2cd50*/  @P0 LDG.E.U8 R46, desc[UR52][R28.64] ;  /* 0x000000341c2e0981 */ /* 0x0000e2000c1e1100 */
[----:B------:R-:W-:Y:S01]  /*2cd60*/  PRMT R50, RZ, 0x7610, R50 ;  /* 0x00007610ff327816 */ /* 0x000fe20000000032 */
[----:B0-----:R-:W-:Y:S02]  /*2cd70*/  @P0 IMAD.MOV.U32 R28, RZ, RZ, R49 ;  /* 0x000000ffff1c0224 */ /* 0x001fe400078e0031 */
[----:B--2---:R-:W-:-:S05]  /*2cd80*/  @P0 IMAD.MOV.U32 R29, RZ, RZ, R51 ;  /* 0x000000ffff1d0224 */ /* 0x004fca00078e0033 */
[----:B------:R4:W2:Y:S02]  /*2cd90*/  @P0 LDG.E.U8 R48, desc[UR52][R28.64] ;  /* 0x000000341c300981 */ /* 0x0008a4000c1e1100 */
[----:B----4-:R-:W-:Y:S02]  /*2cda0*/  @P1 IMAD.MOV.U32 R28, RZ, RZ, R45 ;  /* 0x000000ffff1c1224 */ /* 0x010fe400078e002d */
[----:B------:R-:W-:Y:S01]  /*2cdb0*/  @P1 IMAD.MOV.U32 R29, RZ, RZ, R47 ;  /* 0x000000ffff1d1224 */ /* 0x000fe200078e002f */
[----:B------:R-:W-:Y:S04]  /*2cdc0*/  STL [R1+0x3960], R44 ;  /* 0x0039602c01007387 */ /* 0x000fe80000100800 */
[----:B------:R0:W4:Y:S04]  /*2cdd0*/  @P1 LDG.E.U8 R50, desc[UR52][R28.64] ;  /* 0x000000341c321981 */ /* 0x000128000c1e1100 */
[----:B------:R-:W4:Y:S04]  /*2cde0*/  LDL R38, [R1+0x1078] ;  /* 0x0010780001267983 */ /* 0x000f280000100800 */
[----:B------:R-:W4:Y:S04]  /*2cdf0*/  LDL R36, [R1+0x107c] ;  /* 0x00107c0001247983 */ /* 0x000f280000100800 */
[----:B------:R-:W4:Y:S04]  /*2ce00*/  LDL R21, [R1+0x1070] ;  /* 0x0010700001157983 */ /* 0x000f280000100800 */
[----:B------:R-:W4:Y:S01]  /*2ce10*/  LDL R0, [R1+0x1074] ;  /* 0x0010740001007983 */ /* 0x000f220000100800 */
[----:B------:R-:W-:Y:S01]  /*2ce20*/  ISETP.GT.AND P2, PT, R2, 0x3f, PT ;  /* 0x0000003f0200780c */ /* 0x000fe20003f44270 */
[----:B0-----:R-:W-:Y:S01]  /*2ce30*/  @P1 IMAD.MOV.U32 R28, RZ, RZ, R40 ;  /* 0x000000ffff1c1224 */ /* 0x001fe200078e0028 */
[----:B------:R-:W-:Y:S01]  /*2ce40*/  PRMT R52, RZ, 0x7610, R52 ;  /* 0x00007610ff347816 */ /* 0x000fe20000000034 */
[----:B---3--:R-:W-:Y:S01]  /*2ce50*/  STL [R1+0x3964], R46 ;  /* 0x0039642e01007387 */ /* 0x008fe20000100800 */
[----:B------:R-:W-:Y:S01]  /*2ce60*/  @P1 IMAD.MOV.U32 R29, RZ, RZ, R42 ;  /* 0x000000ffff1d1224 */ /* 0x000fe200078e002a */
[----:B------:R-:W-:-:S04]  /*2ce70*/  PRMT R53, RZ, 0x7610, R53 ;  /* 0x00007610ff357816 */ /* 0x000fc80000000035 */
[----:B------:R0:W3:Y:S01]  /*2ce80*/  @P1 LDG.E.U8 R52, desc[UR52][R28.64] ;  /* 0x000000341c341981 */ /* 0x0000e2000c1e1100 */
[----:B------:R-:W1:Y:S01]  /*2ce90*/  S2R R58, SR_TID.X ;  /* 0x00000000003a7919 */ /* 0x000e620000002100 */
[----:B------:R-:W-:Y:S02]  /*2cea0*/  PRMT R54, RZ, 0x7610, R54 ;  /* 0x00007610ff367816 */ /* 0x000fe40000000036 */
[----:B--2---:R-:W-:Y:S04]  /*2ceb0*/  STL [R1+0x3968], R48 ;  /* 0x0039683001007387 */ /* 0x004fe80000100800 */
[----:B----4-:R2:W-:Y:S04]  /*2cec0*/  STL [R1+0x396c], R50 ;  /* 0x00396c3201007387 */ /* 0x0105e80000100800 */
[----:B------:R-:W4:Y:S01]  /*2ced0*/  LDL.LU R47, [R1+0x884] ;  /* 0x00088400012f7983 */ /* 0x000f220000300800 */
[----:B0-----:R-:W-:-:S03]  /*2cee0*/  @P2 IMAD.MOV.U32 R29, RZ, RZ, R38 ;  /* 0x000000ffff1d2224 */ /* 0x001fc600078e0026 */
[----:B------:R-:W3:Y:S01]  /*2cef0*/  LDL.LU R57, [R1+0x880] ;  /* 0x0008800001397983 */ /* 0x000ee20000300800 */
[----:B------:R-:W-:-:S03]  /*2cf00*/  @P2 IMAD.MOV.U32 R28, RZ, RZ, R36 ;  /* 0x000000ffff1c2224 */ /* 0x000fc600078e0024 */
[----:B------:R-:W3:Y:S04]  /*2cf10*/  LDL.LU R61, [R1+0x87c] ;  /* 0x00087c00013d7983 */ /* 0x000ee80000300800 */
[----:B--2---:R-:W2:Y:S04]  /*2cf20*/  LDL.LU R50, [R1+0x844] ;  /* 0x0008440001327983 */ /* 0x004ea80000300800 */
[----:B------:R-:W2:Y:S04]  /*2cf30*/  LDL.LU R48, [R1+0x840] ;  /* 0x0008400001307983 */ /* 0x000ea80000300800 */
[----:B------:R-:W2:Y:S04]  /*2cf40*/  LDL.LU R46, [R1+0xdc] ;  /* 0x0000dc00012e7983 */ /* 0x000ea80000300800 */
[----:B------:R-:W2:Y:S04]  /*2cf50*/  LDL.LU R44, [R1+0xd8] ;  /* 0x0000d800012c7983 */ /* 0x000ea80000300800 */
[----:B------:R-:W2:Y:S04]  /*2cf60*/  LDL.LU R42, [R1+0xa4] ;  /* 0x0000a400012a7983 */ /* 0x000ea80000300800 */
[----:B------:R-:W2:Y:S04]  /*2cf70*/  LDL.LU R40, [R1+0xa0] ;  /* 0x0000a00001287983 */ /* 0x000ea80000300800 */
[----:B------:R0:W2:Y:S04]  /*2cf80*/  @P2 LDG.E.U8 R53, desc[UR52][R28.64] ;  /* 0x000000341c352981 */ /* 0x0000a8000c1e1100 */
[----:B------:R-:W2:Y:S04]  /*2cf90*/  LDL.LU R38, [R1+0x9c] ;  /* 0x00009c0001267983 */ /* 0x000ea80000300800 */
[----:B------:R-:W2:Y:S01]  /*2cfa0*/  LDL.LU R36, [R1+0x98] ;  /* 0x0000980001247983 */ /* 0x000ea20000300800 */
[----:B0-----:R-:W-:-:S03]  /*2cfb0*/  @P2 IMAD.MOV.U32 R29, RZ, RZ, R21 ;  /* 0x000000ffff1d2224 */ /* 0x001fc600078e0015 */
[----:B------:R-:W2:Y:S01]  /*2cfc0*/  LDL.LU R21, [R1+0x64] ;  /* 0x0000640001157983 */ /* 0x000ea20000300800 */
[----:B------:R-:W-:-:S03]  /*2cfd0*/  @P2 IMAD.MOV.U32 R28, RZ, RZ, R0 ;  /* 0x000000ffff1c2224 */ /* 0x000fc600078e0000 */
[----:B------:R-:W2:Y:S04]  /*2cfe0*/  LDL.LU R49, [R1+0x60] ;  /* 0x0000600001317983 */ /* 0x000ea80000300800 */
[----:B------:R-:W2:Y:S04]  /*2cff0*/  LDL.LU R51, [R1+0x5c] ;  /* 0x00005c0001337983 */ /* 0x000ea80000300800 */
[----:B------:R-:W2:Y:S04]  /*2d000*/  LDL.LU R55, [R1+0x58] ;  /* 0x0000580001377983 */ /* 0x000ea80000300800 */
[----:B------:R-:W2:Y:S04]  /*2d010*/  LDL.LU R56, [R1+0x18] ;  /* 0x0000180001387983 */ /* 0x000ea80000300800 */
[----:B------:R-:W2:Y:S04]  /*2d020*/  LDL.LU R59, [R1+0x14] ;  /* 0x00001400013b7983 */ /* 0x000ea80000300800 */
[----:B------:R-:W2:Y:S04]  /*2d030*/  LDL.LU R60, [R1+0x10] ;  /* 0x00001000013c7983 */ /* 0x000ea80000300800 */
[----:B------:R-:W2:Y:S04]  /*2d040*/  LDL.LU R0, [R1+0xc] ;  /* 0x00000c0001007983 */ /* 0x000ea80000300800 */
        /* <DEDUP_REMOVED lines=203> */
[----:B------:R-:W-:Y:S01]  /*2dd00*/  STL [R1+0x38e8], R28 ;  /* 0x0038e81c01007387 */ /* 0x000fe20000100800 */
[----:B-1----:R-:W-:-:S03]  /*2dd10*/  LOP3.LUT R45, R58, 0x1f, RZ, 0xc0, !PT ;  /* 0x0000001f3a2d7812 */ /* 0x002fc600078ec0ff */
[----:B------:R-:W-:Y:S04]  /*2dd20*/  STL [R1+0x38f0], R28 ;  /* 0x0038f01c01007387 */ /* 0x000fe80000100800 */
[----:B------:R-:W-:Y:S04]  /*2dd30*/  STL [R1+0x38f8], R28 ;  /* 0x0038f81c01007387 */ /* 0x000fe80000100800 */
[----:B------:R-:W-:Y:S04]  /*2dd40*/  STL [R1+0x3900], R28 ;  /* 0x0039001c01007387 */ /* 0x000fe80000100800 */
[----:B------:R-:W-:Y:S01]  /*2dd50*/  STL [R1+0x3908], R28 ;  /* 0x0039081c01007387 */ /* 0x000fe20000100800 */
[----:B------:R-:W-:-:S03]  /*2dd60*/  LOP3.LUT R45, R45, 0x20, RZ, 0xfc, !PT ;  /* 0x000000202d2d7812 */ /* 0x000fc600078efcff */
[----:B------:R-:W-:Y:S04]  /*2dd70*/  STL [R1+0x3910], R28 ;  /* 0x0039101c01007387 */ /* 0x000fe80000100800 */
[----:B------:R-:W-:Y:S04]  /*2dd80*/  STL [R1+0x3918], R28 ;  /* 0x0039181c01007387 */ /* 0x000fe80000100800 */
[----:B------:R-:W-:Y:S04]  /*2dd90*/  STL [R1+0x3920], R28 ;  /* 0x0039201c01007387 */ /* 0x000fe80000100800 */
[----:B------:R-:W-:Y:S04]  /*2dda0*/  STL [R1+0x3928], R28 ;  /* 0x0039281c01007387 */ /* 0x000fe80000100800 */
[----:B------:R0:W2:Y:S04]  /*2ddb0*/  @P2 LDG.E.U8 R54, desc[UR52][R28.64] ;  /* 0x000000341c362981 */ /* 0x0000a8000c1e1100 */
[----:B------:R0:W-:Y:S01]  /*2ddc0*/  STL [R1+0x3930], R28 ;  /* 0x0039301c01007387 */ /* 0x0001e20000100800 */
[----:B------:R-:W-:Y:S01]  /*2ddd0*/  BAR.SYNC.DEFER_BLOCKING 0x0 ;  /* 0x0000000000007b1d */ /* 0x000fe20000010000 */
[----:B------:R-:W-:-:S02]  /*2dde0*/  ISETP.GE.AND P1, PT, R45, R2, PT ;  /* 0x000000022d00720c */ /* 0x000fc40003f26270 */
[----:B0-----:R-:W-:-:S03]  /*2ddf0*/  LOP3.LUT R28, R58, 0x1f, RZ, 0xc0, !PT ;  /* 0x0000001f3a1c7812 */ /* 0x001fc600078ec0ff */
[----:B------:R-:W-:Y:S01]  /*2de00*/  STL [R1+0x3284], R29 ;  /* 0x0032841d01007387 */ /* 0x000fe20000100800 */
[----:B------:R-:W-:-:S03]  /*2de10*/  ISETP.GE.AND P0, PT, R28, R2, PT ;  /* 0x000000021c00720c */ /* 0x000fc60003f06270 */
[----:B------:R-:W2:Y:S04]  /*2de20*/  LDL.LU R45, [R1+0x398c] ;  /* 0x00398c00012d7983 */ /* 0x000ea80000300800 */
[----:B------:R-:W2:Y:S04]  /*2de30*/  LDL.LU R2, [R1+0x878] ;  /* 0x0008780001027983 */ /* 0x000ea80000300800 */
[----:B----4-:R0:W-:Y:S04]  /*2de40*/  STS.U8 [R28+UR4], R47 ;  /* 0x0000002f1c007988 */ /* 0x0101e80008000004 */
[----:B---3--:R1:W-:Y:S04]  /*2de50*/  STS.U8 [R28+UR4+0x20], R57 ;  /* 0x000020391c007988 */ /* 0x0083e80008000004 */
[----:B------:R3:W-:Y:S04]  /*2de60*/  STS.U8 [R28+UR4+0x40], R61 ;  /* 0x0000403d1c007988 */ /* 0x0007e80008000004 */
[----:B0-----:R-:W4:Y:S04]  /*2de70*/  LDL.LU R47, [R1+0x3988] ;  /* 0x00398800012f7983 */ /* 0x001f280000300800 */
[----:B-1----:R-:W4:Y:S04]  /*2de80*/  LDL.LU R57, [R1+0x3984] ;  /* 0x0039840001397983 */ /* 0x002f280000300800 */
[----:B---3--:R-:W3:Y:S04]  /*2de90*/  LDL.LU R61, [R1+0x3980] ;  /* 0x00398000013d7983 */ /* 0x008ee80000300800 */
[----:B--2---:R-:W-:Y:S04]  /*2dea0*/  STS.U8 [R28+UR4+0x60], R2 ;  /* 0x000060021c007988 */ /* 0x004fe80008000004 */
[----:B------:R-:W-:Y:S04]  /*2deb0*/  STS.U8 [R28+UR4+0x220], R50 ;  /* 0x000220321c007988 */ /* 0x000fe80008000004 */
        /* <DEDUP_REMOVED lines=14> */
[----:B------:R0:W-:Y:S04]  /*2dfa0*/  STS.U8 [R28+UR4+0x860], R0 ;  /* 0x000860001c007988 */ /* 0x0001e80008000004 */
[----:B0-----:R-:W2:Y:S04]  /*2dfb0*/  LDL.LU R0, [R1+0x874] ;  /* 0x0008740001007983 */ /* 0x001ea80000300800 */
[----:B------:R-:W3:Y:S04]  /*2dfc0*/  LDL.LU R2, [R1+0x870] ;  /* 0x0008700001027983 */ /* 0x000ee80000300800 */
        /* <DEDUP_REMOVED lines=14> */
[----:B------:R-:W3:Y:S01]  /*2e0b0*/  LDL.LU R60, [R1+0x8] ;  /* 0x00000800013c7983 */ /* 0x000ee20000300800 */
[----:B------:R-:W-:-:S03]  /*2e0c0*/  LOP3.LUT R58, R58, 0x1f, RZ, 0xc0, !PT ;  /* 0x0000001f3a3a7812 */ /* 0x000fc600078ec0ff */
[----:B----4-:R-:W-:Y:S04]  /*2e0d0*/  STS.U8 [R28+UR4+0xa20], R47 ;  /* 0x000a202f1c007988 */ /* 0x010fe80008000004 */
[----:B------:R-:W-:Y:S04]  /*2e0e0*/  STS.U8 [R28+UR4+0xa00], R45 ;  /* 0x000a002d1c007988 */ /* 0x000fe80008000004 */
[----:B------:R-:W-:Y:S04]  /*2e0f0*/  STS.U8 [R28+UR4+0xa60], R43 ;  /* 0x000a602b1c007988 */ /* 0x000fe80008000004 */
[----:B------:R-:W-:Y:S01]  /*2e100*/  STS.U8 [R28+UR4+0xa40], R41 ;  /* 0x000a40291c007988 */ /* 0x000fe20008000004 */
[----:B------:R-:W-:-:S03]  /*2e110*/  LOP3.LUT R58, R58, 0x8, RZ, 0x3c, !PT ;  /* 0x000000083a3a7812 */ /* 0x000fc600078e3cff */
        /* <DEDUP_REMOVED lines=8> */
[----:B------:R-:W-:Y:S04]  /*2e1a0*/  STL [R1+0x327c], R47 ;  /* 0x00327c2f01007387 */ /* 0x000fe80000100800 */
[----:B--2---:R0:W-:Y:S04]  /*2e1b0*/  STS.U8 [R58+UR4+0x80], R0 ;  /* 0x000080003a007988 */ /* 0x0041e80008000004 */
[----:B0-----:R-:W2:Y:S04]  /*2e1c0*/  LDL.LU R0, [R1+0x397c] ;  /* 0x00397c0001007983 */ /* 0x001ea80000300800 */
[----:B---3--:R-:W-:Y:S04]  /*2e1d0*/  STS.U8 [R58+UR4+0xa0], R2 ;  /* 0x0000a0023a007988 */ /* 0x008fe80008000004 */
[----:B------:R0:W-:Y:S04]  /*2e1e0*/  STS.U8 [R58+UR4+0xc0], R50 ;  /* 0x0000c0323a007988 */ /* 0x0001e80008000004 */
[----:B------:R-:W-:Y:S04]  /*2e1f0*/  STS.U8 [R58+UR4+0xe0], R48 ;  /* 0x0000e0303a007988 */ /* 0x000fe80008000004 */
[----:B------:R-:W-:Y:S04]  /*2e200*/  STS.U8 [R58+UR4+0x2a0], R46 ;  /* 0x0002a02e3a007988 */ /* 0x000fe80008000004 */
[----:B0-----:R-:W3:Y:S04]  /*2e210*/  LDL.LU R50, [R1] ;  /* 0x0000000001327983 */ /* 0x001ee80000300800 */
        /* <DEDUP_REMOVED lines=11> */
[----:B------:R1:W-:Y:S04]  /*2e2d0*/  STS.U8 [R58+UR4+0x880], R60 ;  /* 0x0008803c3a007988 */ /* 0x0003e80008000004 */
[----:B0-----:R-:W4:Y:S04]  /*2e2e0*/  LDL.LU R59, [R1+0x864] ;  /* 0x00086400013b7983 */ /* 0x001f280000300800 */
[----:B-1----:R-:W4:Y:S04]  /*2e2f0*/  LDL.LU R60, [R1+0x860] ;  /* 0x00086000013c7983 */ /* 0x002f280000300800 */
        /* <DEDUP_REMOVED lines=13> */
[----:B--2---:R0:W-:Y:S04]  /*2e3d0*/  STS.U8 [R58+UR4+0x8a0], R0 ;  /* 0x0008a0003a007988 */ /* 0x0041e80008000004 */
[----:B0-----:R-:W2:Y:S04]  /*2e3e0*/  LDL.LU R0, [R1+0x38] ;  /* 0x0000380001007983 */ /* 0x001ea80000300800 */
[----:B---3--:R0:W-:Y:S04]  /*2e3f0*/  STS.U8 [R58+UR4+0x8c0], R50 ;  /* 0x0008c0323a007988 */ /* 0x0081e80008000004 */
[----:B------:R-:W-:Y:S04]  /*2e400*/  STS.U8 [R58+UR4+0x8e0], R61 ;  /* 0x0008e03d3a007988 */ /* 0x000fe80008000004 */
[----:B------:R-:W-:Y:S04]  /*2e410*/  STS.U8 [R58+UR4+0xaa0], R39 ;  /* 0x000aa0273a007988 */ /* 0x000fe80008000004 */
[----:B------:R-:W-:Y:S04]  /*2e420*/  STS.U8 [R58+UR4+0xa80], R37 ;  /* 0x000a80253a007988 */ /* 0x000fe80008000004 */
[----:B------:R-:W-:Y:S04]  /*2e430*/  STS.U8 [R58+UR4+0xae0], R35 ;  /* 0x000ae0233a007988 */ /* 0x000fe80008000004 */
[----:B------:R-:W-:Y:S01]  /*2e440*/  STS.U8 [R58+UR4+0xac0], R33 ;  /* 0x000ac0213a007988 */ /* 0x000fe20008000004 */
[----:B0-----:R-:W-:-:S03]  /*2e450*/  LOP3.LUT R50, R28, 0x10, RZ, 0x3c, !PT ;  /* 0x000000101c327812 */ /* 0x001fc600078e3cff */
        /* <DEDUP_REMOVED lines=8> */
[----:B----4-:R1:W-:Y:S04]  /*2e4e0*/  STS.U8 [R50+UR4+0x100], R59 ;  /* 0x0001003b32007988 */ /* 0x0103e80008000004 */
[----:B------:R3:W-:Y:S04]  /*2e4f0*/  STS.U8 [R50+UR4+0x120], R60 ;  /* 0x0001203c32007988 */ /* 0x0007e80008000004 */
[----:B0-----:R-:W4:Y:S04]  /*2e500*/  LDL.LU R58, [R1+0x3978] ;  /* 0x00397800013a7983 */ /* 0x001f280000300800 */
[----:B-1----:R-:W4:Y:S04]  /*2e510*/  LDL.LU R59, [R1+0x3974] ;  /* 0x00397400013b7983 */ /* 0x002f280000300800 */
[----:B---3--:R-:W3:Y:S04]  /*2e520*/  LDL.LU R60, [R1+0x3970] ;  /* 0x00397000013c7983 */ /* 0x008ee80000300800 */
[----:B------:R-:W-:Y:S04]  /*2e530*/  STS.U8 [R50+UR4+0x140], R2 ;  /* 0x0001400232007988 */ /* 0x000fe80008000004 */
[----:B------:R0:W-:Y:S04]  /*2e540*/  STS.U8 [R50+UR4+0x160], R48 ;  /* 0x0001603032007988 */ /* 0x0001e80008000004 */
[----:B------:R1:W-:Y:S04]  /*2e550*/  STS.U8 [R50+UR4+0x320], R46 ;  /* 0x0003202e32007988 */ /* 0x0003e80008000004 */
[----:B------:R1:W-:Y:S04]  /*2e560*/  STS.U8 [R50+UR4+0x300], R44 ;  /* 0x0003002c32007988 */ /* 0x0003e80008000004 */
[----:B0-----:R-:W4:Y:S04]  /*2e570*/  LDL.LU R48, [R1+0x854] ;  /* 0x0008540001307983 */ /* 0x001f280000300800 */
[----:B-1----:R-:W4:Y:S04]  /*2e580*/  LDL.LU R46, [R1+0x850] ;  /* 0x00085000012e7983 */ /* 0x002f280000300800 */
[----:B------:R0:W-:Y:S04]  /*2e590*/  STS.U8 [R50+UR4+0x360], R42 ;  /* 0x0003602a32007988 */ /* 0x0001e80008000004 */
[----:B------:R-:W4:Y:S04]  /*2e5a0*/  LDL.LU R44, [R1+0x84c] ;  /* 0x00084c00012c7983 */ /* 0x000f280000300800 */
[----:B------:R1:W-:Y:S04]  /*2e5b0*/  STS.U8 [R50+UR4+0x340], R40 ;  /* 0x0003402832007988 */ /* 0x0003e80008000004 */
[----:B0-----:R-:W4:Y:S04]  /*2e5c0*/  LDL.LU R42, [R1+0x848] ;  /* 0x00084800012a7983 */ /* 0x001f280000300800 */
[----:B------:R0:W-:Y:S04]  /*2e5d0*/  STS.U8 [R50+UR4+0x500], R38 ;  /* 0x0005002632007988 */ /* 0x0001e80008000004 */
[----:B-1----:R-:W4:Y:S04]  /*2e5e0*/  LDL.LU R40, [R1+0xb4] ;  /* 0x0000b40001287983 */ /* 0x002f280000300800 */
        /* <DEDUP_REMOVED lines=12> */
[----:B0-----:R-:W4:Y:S04]  /*2e6b0*/  LDL.LU R56, [R1+0x68] ;  /* 0x0000680001387983 */ /* 0x001f280000300800 */
[----:B--2---:R0:W-:Y:S04]  /*2e6c0*/  STS.U8 [R50+UR4+0x740], R0 ;  /* 0x0007400032007988 */ /* 0x0041e80008000004 */
[----:B0-----:R-:W2:Y:S01]  /*2e6d0*/  LDL.LU R0, [R1+0x34] ;  /* 0x0000340001007983 */ /* 0x001ea20000300800 */
[----:B------:R-:W-:-:S03]  /*2e6e0*/  LOP3.LUT R28, R28, 0x18, RZ, 0x3c, !PT ;  /* 0x000000181c1c7812 */ /* 0x000fc600078e3cff */
[----:B------:R-:W2:Y:S04]  /*2e6f0*/  LDL.LU R2, [R1+0x2c] ;  /* 0x00002c0001027983 */ /* 0x000ea80000300800 */
[----:B---3--:R-:W-:Y:S04]  /*2e700*/  STS.U8 [R50+UR4+0x900], R60 ;  /* 0x0009003c32007988 */ /* 0x008fe80008000004 */
[----:B----4-:R-:W-:Y:S04]  /*2e710*/  STS.U8 [R50+UR4+0x920], R59 ;  /* 0x0009203b32007988 */ /* 0x010fe80008000004 */
[----:B------:R-:W-:Y:S04]  /*2e720*/  STS.U8 [R50+UR4+0x940], R58 ;  /* 0x0009403a32007988 */ /* 0x000fe80008000004 */
[----:B------:R-:W-:Y:S04]  /*2e730*/  STS.U8 [R50+UR4+0x960], R57 ;  /* 0x0009603932007988 */ /* 0x000fe80008000004 */
[----:B------:R-:W-:Y:S04]  /*2e740*/  STS.U8 [R50+UR4+0xb20], R31 ;  /* 0x000b201f32007988 */ /* 0x000fe80008000004 */
[----:B------:R-:W-:Y:S04]  /*2e750*/  STS.U8 [R50+UR4+0xb00], R27 ;  /* 0x000b001b32007988 */ /* 0x000fe80008000004 */
[----:B------:R0:W-:Y:S04]  /*2e760*/  STS.U8 [R50+UR4+0xb60], R3 ;  /* 0x000b600332007988 */ /* 0x0001e80008000004 */
        /* <DEDUP_REMOVED lines=8> */
[----:B0-----:R-:W3:Y:S04]  /*2e7f0*/  LDL.LU R3, [R1+0x30] ;  /* 0x0000300001037983 */ /* 0x001ee80000300800 */
[----:B------:R0:W-:Y:S04]  /*2e800*/  STS.U8 [R50+UR4+0xf40], R34 ;  /* 0x000f402232007988 */ /* 0x0001e80008000004 */
[----:B------:R1:W-:Y:S04]  /*2e810*/  STS.U8 [R28+UR4+0x180], R48 ;  /* 0x000180301c007988 */ /* 0x0003e80008000004 */
[----:B------:R4:W-:Y:S04]  /*2e820*/  STS.U8 [R28+UR4+0x1a0], R46 ;  /* 0x0001a02e1c007988 */ /* 0x0009e80008000004 */
[----:B0-----:R-:W3:Y:S04]  /*2e830*/  LDL.LU R50, [R1+0x396c] ;  /* 0x00396c0001327983 */ /* 0x001ee80000300800 */
[----:B-1----:R-:W3:Y:S04]  /*2e840*/  LDL.LU R48, [R1+0x3968] ;  /* 0x0039680001307983 */ /* 0x002ee80000300800 */
[----:B----4-:R-:W4:Y:S04]  /*2e850*/  LDL.LU R46, [R1+0x3964] ;  /* 0x00396400012e7983 */ /* 0x010f280000300800 */
[----:B------:R0:W-:Y:S04]  /*2e860*/  STS.U8 [R28+UR4+0x1c0], R44 ;  /* 0x0001c02c1c007988 */ /* 0x0001e80008000004 */
[----:B------:R1:W-:Y:S04]  /*2e870*/  STS.U8 [R28+UR4+0x1e0], R42 ;  /* 0x0001e02a1c007988 */ /* 0x0003e80008000004 */
[----:B------:R1:W-:Y:S04]  /*2e880*/  STS.U8 [R28+UR4+0x3a0], R40 ;  /* 0x0003a0281c007988 */ /* 0x0003e80008000004 */
[----:B0-----:R-:W4:Y:S04]  /*2e890*/  LDL.LU R44, [R1+0x3960] ;  /* 0x00396000012c7983 */ /* 0x001f280000300800 */
[----:B-1----:R-:W4:Y:S04]  /*2e8a0*/  LDL.LU R42, [R1+0x395c] ;  /* 0x00395c00012a7983 */ /* 0x002f280000300800 */
[----:B------:R-:W4:Y:S04]  /*2e8b0*/  LDL.LU R40, [R1+0x3958] ;  /* 0x0039580001287983 */ /* 0x000f280000300800 */
        /* <DEDUP_REMOVED lines=13> */
[----:B0-----:R-:W4:Y:S04]  /*2e990*/  LDL.LU R56, [R1+0x393c] ;  /* 0x00393c0001387983 */ /* 0x001f280000300800 */
[----:B--2---:R0:W-:Y:S04]  /*2e9a0*/  STS.U8 [R28+UR4+0x7a0], R0 ;  /* 0x0007a0001c007988 */ /* 0x0041e80008000004 */
[----:B0-----:R-:W2:Y:S04]  /*2e9b0*/  LDL.LU R0, [R1+0x3938] ;  /* 0x0039380001007983 */ /* 0x001ea80000300800 */
[----:B---3--:R-:W-:Y:S04]  /*2e9c0*/  STS.U8 [R28+UR4+0x780], R3 ;  /* 0x000780031c007988 */ /* 0x008fe80008000004 */
[----:B------:R-:W-:Y:S04]  /*2e9d0*/  STS.U8 [R28+UR4+0x7e0], R2 ;  /* 0x0007e0021c007988 */ /* 0x000fe80008000004 */
[----:B--2---:R0:W-:Y:S04]  /*2e9e0*/  STS.U8 [R28+UR4+0x7c0], R0 ;  /* 0x0007c0001c007988 */ /* 0x0041e80008000004 */
[----:B0-----:R-:W2:Y:S04]  /*2e9f0*/  LDL.LU R0, [R1+0x3934] ;  /* 0x0039340001007983 */ /* 0x001ea80000300800 */
[----:B------:R-:W3:Y:S04]  /*2ea00*/  LDL R3, [R1+0x243c] ;  /* 0x00243c0001037983 */ /* 0x000ee80000100800 */
[----:B------:R-:W3:Y:S04]  /*2ea10*/  LDL R2, [R1+0x2458] ;  /* 0x0024580001027983 */ /* 0x000ee80000100800 */
[----:B----4-:R-:W-:Y:S04]  /*2ea20*/  STS.U8 [R28+UR4+0x980], R56 ;  /* 0x000980381c007988 */ /* 0x010fe80008000004 */
        /* <DEDUP_REMOVED lines=15> */
[----:B0-----:R-:W4:Y:S01]  /*2eb20*/  LDL.LU R28, [R1+0x3930] ;  /* 0x00393000011c7983 */ /* 0x001f220000300800 */
[----:B------:R-:W-:Y:S01]  /*2eb30*/  BAR.SYNC.DEFER_BLOCKING 0x0 ;  /* 0x0000000000007b1d */ /* 0x000fe20000010000 */
[----:B--2---:R-:W-:-:S06]  /*2eb40*/  PRMT R0, RZ, 0x7610, R0 ;  /* 0x00007610ff007816 */ /* 0x004fcc0000000000 */
[----:B---3--:R-:W2:Y:S04]  /*2eb50*/  @!P1 LDG.E.U8 R0, desc[UR52][R2.64] ;  /* 0x0000003402009981 */ /* 0x008ea8000c1e1100 */
[----:B--2---:R0:W-:Y:S04]  /*2eb60*/  STL [R1+0xf7c], R0 ;  /* 0x000f7c0001007387 */ /* 0x0041e80000100800 */
[----:B0-----:R-:W2:Y:S04]  /*2eb70*/  LDL.LU R0, [R1+0x392c] ;  /* 0x00392c0001007983 */ /* 0x001ea80000300800 */
[----:B------:R-:W3:Y:S04]  /*2eb80*/  LDL R2, [R1+0x2438] ;  /* 0x0024380001027983 */ /* 0x000ee80000100800 */
[----:B------:R-:W3:Y:S01]  /*2eb90*/  LDL R3, [R1+0x2450] ;  /* 0x0024500001037983 */ /* 0x000ee20000100800 */
[----:B----4-:R-:W-:-:S02]  /*2eba0*/  PRMT R28, RZ, 0x7610, R28 ;  /* 0x00007610ff1c7816 */ /* 0x010fc4000000001c */
[----:B---3--:R-:W-:-:S04]  /*2ebb0*/  @!P0 LOP3.LUT R3, R3, R2, RZ, 0x3c, !PT ;  /* 0x0000000203038212 */ /* 0x008fc800078e3cff */
[----:B------:R-:W-:-:S04]  /*2ebc0*/  @!P0 LOP3.LUT R2, R3, R2, RZ, 0x3c, !PT ;  /* 0x0000000203028212 */ /* 0x000fc800078e3cff */
[----:B------:R-:W-:-:S05]  /*2ebd0*/  @!P0 LOP3.LUT R3, R3, R2, RZ, 0x3c, !PT ;  /* 0x0000000203038212 */ /* 0x000fca00078e3cff */
[----:B------:R-:W3:Y:S04]  /*2ebe0*/  @!P0 LDG.E.U8 R28, desc[UR52][R2.64] ;  /* 0x00000034021c8981 */ /* 0x000ee8000c1e1100 */
[----:B---3--:R0:W-:Y:S04]  /*2ebf0*/  STL [R1+0xf78], R28 ;  /* 0x000f781c01007387 */ /* 0x0081e80000100800 */
[----:B0-----:R-:W3:Y:S04]  /*2ec00*/  LDL.LU R28, [R1+0x3928] ;  /* 0x00392800011c7983 */ /* 0x001ee80000300800 */
[----:B------:R-:W4:Y:S04]  /*2ec10*/  LDL R2, [R1+0x21a4] ;  /* 0x0021a40001027983 */ /* 0x000f280000100800 */
[----:B------:R-:W4:Y:S01]  /*2ec20*/  LDL R3, [R1+0x21a8] ;  /* 0x0021a80001037983 */ /* 0x000f220000100800 */
[----:B--2---:R-:W-:-:S02]  /*2ec30*/  PRMT R0, RZ, 0x7610, R0 ;  /* 0x00007610ff007816 */ /* 0x004fc40000000000 */
[----:B----4-:R-:W-:-:S04]  /*2ec40*/  @!P0 LOP3.LUT R3, R3, R2, RZ, 0x3c, !PT ;  /* 0x0000000203038212 */ /* 0x010fc800078e3cff */
[----:B------:R-:W-:-:S04]  /*2ec50*/  @!P0 LOP3.LUT R2, R3, R2, RZ, 0x3c, !PT ;  /* 0x0000000203028212 */ /* 0x000fc800078e3cff */
[----:B------:R-:W-:-:S05]  /*2ec60*/  @!P0 LOP3.LUT R3, R3, R2, RZ, 0x3c, !PT ;  /* 0x0000000203038212 */ /* 0x000fca00078e3cff */
[----:B------:R-:W2:Y:S04]  /*2ec70*/  @!P0 LDG.E.U8 R0, desc[UR52][R2.64] ;  /* 0x0000003402008981 */ /* 0x000ea8000c1e1100 */
[----:B--2---:R0:W-:Y:S04]  /*2ec80*/  STL [R1+0xf74], R0 ;  /* 0x000f740001007387 */ /* 0x0041e80000100800 */
[----:B0-----:R-:W2:Y:S04]  /*2ec90*/  LDL.LU R0, [R1+0x3924] ;  /* 0x0039240001007983 */ /* 0x001ea80000300800 */
[----:B------:R-:W4:Y:S04]  /*2eca0*/  LDL R2, [R1+0x219c] ;  /* 0x00219c0001027983 */ /* 0x000f280000100800 */
[----:B------:R-:W4:Y:S01]  /*2ecb0*/  LDL R3, [R1+0x21a0] ;  /* 0x0021a00001037983 */ /* 0x000f220000100800 */
[----:B---3--:R-:W-:-:S02]  /*2ecc0*/  PRMT R28, RZ, 0x7610, R28 ;  /* 0x00007610ff1c7816 */ /* 0x008fc4000000001c */
[----:B----4-:R-:W-:-:S04]  /*2ecd0*/  @!P1 LOP3.LUT R3, R3, R2, RZ, 0x3c, !PT ;  /* 0x0000000203039212 */ /* 0x010fc800078e3cff */
        /* <DEDUP_REMOVED lines=3760> */
[----:B------:R-:W-:-:S02]  /*3d7e0*/  PRMT R25, RZ, 0x7610, R25 ;  /* 0x00007610ff197816 */ /* 0x000fc40000000019 */
[----:B----4-:R-:W-:-:S04]  /*3d7f0*/  @!P1 LOP3.LUT R3, R3, R2, RZ, 0x3c, !PT ;  /* 0x0000000203039212 */ /* 0x010fc800078e3cff */
[----:B------:R-:W-:-:S04]  /*3d800*/  @!P1 LOP3.LUT R2, R3, R2, RZ, 0x3c, !PT ;  /* 0x0000000203029212 */ /* 0x000fc800078e3cff */
[----:B------:R-:W-:-:S05]  /*3d810*/  @!P1 LOP3.LUT R3, R3, R2, RZ, 0x3c, !PT ;  /* 0x0000000203039212 */ /* 0x000fca00078e3cff */
[----:B------:R0:W4:Y:S04]  /*3d820*/  @!P1 LDG.E.U8 R25, desc[UR52][R2.64] ;  /* 0x0000003402199981 */ /* 0x000128000c1e1100 */
[----:B------:R-:W0:Y:S04]  /*3d830*/  LDL R2, [R1+0x14ac] ;  /* 0x0014ac0001027983 */ /* 0x000e280000100800 */
[----:B------:R-:W0:Y:S01]  /*3d840*/  LDL R3, [R1+0x14b0] ;  /* 0x0014b00001037983 */ /* 0x000e220000100800 */
[----:B--2---:R-:W-:Y:S02]  /*3d850*/  PRMT R0, RZ, 0x7610, R0 ;  /* 0x00007610ff007816 */ /* 0x004fe40000000000 */
[----:B0-----:R-:W-:-:S04]  /*3d860*/  @!P0 LOP3.LUT R3, R3, R2, RZ, 0x3c, !PT ;  /* 0x0000000203038212 */ /* 0x001fc800078e3cff */
[----:B------:R-:W-:-:S04]  /*3d870*/  @!P0 LOP3.LUT R2, R3, R2, RZ, 0x3c, !PT ;  /* 0x0000000203028212 */ /* 0x000fc800078e3cff */
[----:B------:R-:W-:-:S05]  /*3d880*/  @!P0 LOP3.LUT R3, R3, R2, RZ, 0x3c, !PT ;  /* 0x0000000203038212 */ /* 0x000fca00078e3cff */
[----:B------:R-:W2:Y:S04]  /*3d890*/  @!P0 LDG.E.U8 R0, desc[UR52][R2.64] ;  /* 0x0000003402008981 */ /* 0x000ea8000c1e1100 */
[----:B----4-:R0:W-:Y:S04]  /*3d8a0*/  STL [R1+0x8c], R25 ;  /* 0x00008c1901007387 */ /* 0x0101e80000100800 */
[----:B0-----:R-:W4:Y:S04]  /*3d8b0*/  LDL R25, [R1+0x21c8] ;  /* 0x0021c80001197983 */ /* 0x001f280000100800 */
[----:B--2---:R0:W-:Y:S04]  /*3d8c0*/  STL [R1+0x88], R0 ;  /* 0x0000880001007387 */ /* 0x0041e80000100800 */
[----:B0-----:R-:W2:Y:S04]  /*3d8d0*/  LDL.LU R0, [R1+0x3298] ;  /* 0x0032980001007983 */ /* 0x001ea80000300800 */
[----:B------:R-:W2:Y:S04]  /*3d8e0*/  LDL R2, [R1+0x14a4] ;  /* 0x0014a40001027983 */ /* 0x000ea80000100800 */
[----:B------:R-:W2:Y:S01]  /*3d8f0*/  LDL R3, [R1+0x14a8] ;  /* 0x0014a80001037983 */ /* 0x000ea20000100800 */
[----:B---3--:R-:W-:-:S02]  /*3d900*/  PRMT R28, RZ, 0x7610, R28 ;  /* 0x00007610ff1c7816 */ /* 0x008fc4000000001c */
[----:B--2---:R-:W-:-:S04]  /*3d910*/  @!P1 LOP3.LUT R3, R3, R2, RZ, 0x3c, !PT ;  /* 0x0000000203039212 */ /* 0x004fc800078e3cff */
[----:B------:R-:W-:-:S04]  /*3d920*/  @!P1 LOP3.LUT R2, R3, R2, RZ, 0x3c, !PT ;  /* 0x0000000203029212 */ /* 0x000fc800078e3cff */
[----:B------:R-:W-:-:S05]  /*3d930*/  @!P1 LOP3.LUT R3, R3, R2, RZ, 0x3c, !PT ;  /* 0x0000000203039212 */ /* 0x000fca00078e3cff */
[----:B------:R-:W2:Y:S04]  /*3d940*/  @!P1 LDG.E.U8 R28, desc[UR52][R2.64] ;  /* 0x00000034021c9981 */ /* 0x000ea8000c1e1100 */
[----:B--2---:R0:W-:Y:S04]  /*3d950*/  STL [R1+0x84], R28 ;  /* 0x0000841c01007387 */ /* 0x0041e80000100800 */
[----:B0-----:R-:W2:Y:S04]  /*3d960*/  LDL.LU R28, [R1+0x3294] ;  /* 0x00329400011c7983 */ /* 0x001ea80000300800 */
[----:B------:R-:W3:Y:S04]  /*3d970*/  LDL R2, [R1+0x149c] ;  /* 0x00149c0001027983 */ /* 0x000ee80000100800 */
[----:B------:R-:W3:Y:S01]  /*3d980*/  LDL R3, [R1+0x14a0] ;  /* 0x0014a00001037983 */ /* 0x000ee20000100800 */
[----:B------:R-:W-:-:S02]  /*3d990*/  PRMT R0, RZ, 0x7610, R0 ;  /* 0x00007610ff007816 */ /* 0x000fc40000000000 */
[----:B---3--:R-:W-:-:S04]  /*3d9a0*/  @!P0 LOP3.LUT R3, R3, R2, RZ, 0x3c, !PT ;  /* 0x0000000203038212 */ /* 0x008fc800078e3cff */
[----:B------:R-:W-:-:S04]  /*3d9b0*/  @!P0 LOP3.LUT R2, R3, R2, RZ, 0x3c, !PT ;  /* 0x0000000203028212 */ /* 0x000fc800078e3cff */
[----:B------:R-:W-:-:S05]  /*3d9c0*/  @!P0 LOP3.LUT R3, R3, R2, RZ, 0x3c, !PT ;  /* 0x0000000203038212 */ /* 0x000fca00078e3cff */
[----:B------:R-:W3:Y:S04]  /*3d9d0*/  @!P0 LDG.E.U8 R0, desc[UR52][R2.64] ;  /* 0x0000003402008981 */ /* 0x000ee8000c1e1100 */
[----:B---3--:R0:W-:Y:S04]  /*3d9e0*/  STL [R1+0x80], R0 ;  /* 0x0000800001007387 */ /* 0x0081e80000100800 */
[----:B0-----:R-:W3:Y:S04]  /*3d9f0*/  LDL.LU R0, [R1+0x3290] ;  /* 0x0032900001007983 */ /* 0x001ee80000300800 */
[----:B------:R-:W3:Y:S04]  /*3da00*/  LDL R2, [R1+0x1498] ;  /* 0x0014980001027983 */ /* 0x000ee80000100800 */
[----:B------:R-:W3:Y:S01]  /*3da10*/  LDL R3, [R1+0x21b8] ;  /* 0x0021b80001037983 */ /* 0x000ee20000100800 */
[----:B--2---:R-:W-:-:S02]  /*3da20*/  PRMT R28, RZ, 0x7610, R28 ;  /* 0x00007610ff1c7816 */ /* 0x004fc4000000001c */
[----:B---3--:R-:W-:-:S04]  /*3da30*/  @!P1 LOP3.LUT R3, R3, R2, RZ, 0x3c, !PT ;  /* 0x0000000203039212 */ /* 0x008fc800078e3cff */
        /* <DEDUP_REMOVED lines=11> */
[----:B------:R-:W3:Y:S01]  /*3daf0*/  @!P0 LDG.E.U8 R0, desc[UR52][R2.64] ;  /* 0x0000003402008981 */ /* 0x000ee2000c1e1100 */
[----:B------:R-:W-:-:S03]  /*3db00*/  PRMT R29, RZ, 0x7610, R29 ;  /* 0x00007610ff1d7816 */ /* 0x000fc6000000001d */
[----:B---3--:R0:W-:Y:S04]  /*3db10*/  STL [R1+0x78], R0 ;  /* 0x0000780001007387 */ /* 0x0081e80000100800 */
[----:B0-----:R-:W3:Y:S04]  /*3db20*/  LDL.LU R0, [R1+0x3288] ;  /* 0x0032880001007983 */ /* 0x001ee80000300800 */
[----:B------:R-:W2:Y:S01]  /*3db30*/  LDL R3, [R1+0x1490] ;  /* 0x0014900001037983 */ /* 0x000ea20000100800 */
[----:B----4-:R-:W-:-:S03]  /*3db40*/  @!P1 IMAD.MOV.U32 R2, RZ, RZ, R25 ;  /* 0x000000ffff029224 */ /* 0x010fc600078e0019 */
[----:B------:R-:W4:Y:S04]  /*3db50*/  LDL R25, [R1+0x21e4] ;  /* 0x0021e40001197983 */ /* 0x000f280000100800 */
[----:B--2---:R-:W2:Y:S04]  /*3db60*/  @!P1 LDG.E.U8 R29, desc[UR52][R2.64] ;  /* 0x00000034021d9981 */ /* 0x004ea8000c1e1100 */
        /* <DEDUP_REMOVED lines=17> */
[----:B------:R0:W3:Y:S04]  /*3dc80*/  @!P1 LDG.E.U8 R29, desc[UR52][R2.64] ;  /* 0x00000034021d9981 */ /* 0x0000e8000c1e1100 */
[----:B------:R-:W0:Y:S04]  /*3dc90*/  LDL R2, [R1+0x1484] ;  /* 0x0014840001027983 */ /* 0x000e280000100800 */
[----:B------:R-:W0:Y:S01]  /*3dca0*/  LDL R3, [R1+0x21d4] ;  /* 0x0021d40001037983 */ /* 0x000e220000100800 */
[----:B------:R-:W-:Y:S02]  /*3dcb0*/  PRMT R28, RZ, 0x7610, R28 ;  /* 0x00007610ff1c7816 */ /* 0x000fe4000000001c */
[----:B0-----:R-:W-:-:S04]  /*3dcc0*/  @!P0 LOP3.LUT R3, R3, R2, RZ, 0x3c, !PT ;  /* 0x0000000203038212 */ /* 0x001fc800078e3cff */
[----:B------:R-:W-:-:S04]  /*3dcd0*/  @!P0 LOP3.LUT R2, R3, R2, RZ, 0x3c, !PT ;  /* 0x0000000203028212 */ /* 0x000fc800078e3cff */
[----:B------:R-:W-:Y:S01]  /*3dce0*/  @!P0 LOP3.LUT R3, R3, R2, RZ, 0x3c, !PT ;  /* 0x0000000203038212 */ /* 0x000fe200078e3cff */
[----:B---3--:R0:W-:Y:S04]  /*3dcf0*/  STL [R1+0x6c], R29 ;  /* 0x00006c1d01007387 */ /* 0x0081e80000100800 */
[----:B------:R1:W3:Y:S01]  /*3dd00*/  @!P0 LDG.E.U8 R28, desc[UR52][R2.64] ;  /* 0x00000034021c8981 */ /* 0x0002e2000c1e1100 */
[----:B------:R-:W-:-:S03]  /*3dd10*/  PRMT R47, RZ, 0x7610, R47 ;  /* 0x00007610ff2f7816 */ /* 0x000fc6000000002f */
[----:B0-----:R-:W2:Y:S04]  /*3dd20*/  LDL R29, [R1+0x21f4] ;  /* 0x0021f400011d7983 */ /* 0x001ea80000100800 */
[----:B------:R-:W1:Y:S04]  /*3dd30*/  LDL R2, [R1+0x21b0] ;  /* 0x0021b00001027983 */ /* 0x000e680000100800 */
[----:B------:R-:W1:Y:S02]  /*3dd40*/  LDL R3, [R1+0x21e8] ;  /* 0x0021e80001037983 */ /* 0x000e640000100800 */
[----:B-1----:R-:W-:-:S04]  /*3dd50*/  @!P1 LOP3.LUT R3, R3, R2, RZ, 0x3c, !PT ;  /* 0x0000000203039212 */ /* 0x002fc800078e3cff */
[----:B------:R-:W-:-:S04]  /*3dd60*/  @!P1 LOP3.LUT R2, R3, R2, RZ, 0x3c, !PT ;  /* 0x0000000203029212 */ /* 0x000fc800078e3cff */
[----:B------:R-:W-:-:S05]  /*3dd70*/  @!P1 LOP3.LUT R3, R3, R2, RZ, 0x3c, !PT ;  /* 0x0000000203039212 */ /* 0x000fca00078e3cff */
[----:B------:R-:W2:Y:S04]  /*3dd80*/  @!P1 LDG.E.U8 R47, desc[UR52][R2.64] ;  /* 0x00000034022f9981 */ /* 0x000ea8000c1e1100 */
[----:B---3--:R0:W-:Y:S04]  /*3dd90*/  STL [R1+0x68], R28 ;  /* 0x0000681c01007387 */ /* 0x0081e80000100800 */
[----:B0-----:R-:W3:Y:S04]  /*3dda0*/  LDL R28, [R1+0x2208] ;  /* 0x00220800011c7983 */ /* 0x001ee80000100800 */
[----:B--2---:R0:W-:Y:S04]  /*3ddb0*/  STL [R1+0x64], R47 ;  /* 0x0000642f01007387 */ /* 0x0041e80000100800 */
[----:B0-----:R-:W2:Y:S04]  /*3ddc0*/  LDL.LU R47, [R1+0x327c] ;  /* 0x00327c00012f7983 */ /* 0x001ea80000300800 */
[----:B------:R-:W2:Y:S01]  /*3ddd0*/  LDL R3, [R1+0x21ac] ;  /* 0x0021ac0001037983 */ /* 0x000ea20000100800 */
[----:B------:R-:W-:Y:S01]  /*3dde0*/  PRMT R0, RZ, 0x7610, R0 ;  /* 0x00007610ff007816 */ /* 0x000fe20000000000 */
[----:B----4-:R-:W-:-:S02]  /*3ddf0*/  @!P0 IMAD.MOV.U32 R2, RZ, RZ, R25 ;  /* 0x000000ffff028224 */ /* 0x010fc400078e0019 */
[----:B------:R-:W4:Y:S04]  /*3de00*/  LDL R25, [R1+0x2204] ;  /* 0x0022040001197983 */ /* 0x000f280000100800 */
[----:B--2---:R-:W2:Y:S04]  /*3de10*/  @!P0 LDG.E.U8 R0, desc[UR52][R2.64] ;  /* 0x0000003402008981 */ /* 0x004ea8000c1e1100 */
[----:B--2---:R0:W-:Y:S04]  /*3de20*/  STL [R1+0x60], R0 ;  /* 0x0000600001007387 */ /* 0x0041e80000100800 */
[----:B0-----:R-:W2:Y:S04]  /*3de30*/  LDL.LU R0, [R1+0x3278] ;  /* 0x0032780001007983 */ /* 0x001ea80000300800 */
[----:B------:R-:W2:Y:S04]  /*3de40*/  LDL R2, [R1+0x21c0] ;  /* 0x0021c00001027983 */ /* 0x000ea80000100800 */
[----:B------:R-:W2:Y:S01]  /*3de50*/  LDL R3, [R1+0x21f8] ;  /* 0x0021f80001037983 */ /* 0x000ea20000100800 */
[----:B------:R-:W-:-:S02]  /*3de60*/  PRMT R24, RZ, 0x7610, R24 ;  /* 0x00007610ff187816 */ /* 0x000fc40000000018 */
[----:B--2---:R-:W-:-:S04]  /*3de70*/  @!P1 LOP3.LUT R3, R3, R2, RZ, 0x3c, !PT ;  /* 0x0000000203039212 */ /* 0x004fc800078e3cff */
[----:B------:R-:W-:-:S04]  /*3de80*/  @!P1 LOP3.LUT R2, R3, R2, RZ, 0x3c, !PT ;  /* 0x0000000203029212 */ /* 0x000fc800078e3cff */
[----:B------:R-:W-:-:S05]  /*3de90*/  @!P1 LOP3.LUT R3, R3, R2, RZ, 0x3c, !PT ;  /* 0x0000000203039212 */ /* 0x000fca00078e3cff */
[----:B------:R0:W2:Y:S04]  /*3dea0*/  @!P1 LDG.E.U8 R24, desc[UR52][R2.64] ;  /* 0x0000003402189981 */ /* 0x0000a8000c1e1100 */
[----:B------:R-:W3:Y:S01]  /*3deb0*/  LDL R3, [R1+0x21bc] ;  /* 0x0021bc0001037983 */ /* 0x000ee20000100800 */
[----:B------:R-:W-:Y:S01]  /*3dec0*/  PRMT R23, RZ, 0x7610, R23 ;  /* 0x00007610ff177816 */ /* 0x000fe20000000017 */
[----:B0-----:R-:W-:Y:S02]  /*3ded0*/  @!P0 IMAD.MOV.U32 R2, RZ, RZ, R29 ;  /* 0x000000ffff028224 */ /* 0x001fe400078e001d */
[----:B--2---:R0:W-:Y:S01]  /*3dee0*/  STL [R1+0x5c], R24 ;  /* 0x00005c1801007387 */ /* 0x0041e20000100800 */
[----:B------:R-:W-:-:S03]  /*3def0*/  PRMT R22, RZ, 0x7610, R22 ;  /* 0x00007610ff167816 */ /* 0x000fc60000000016 */
[----:B------:R-:W2:Y:S04]  /*3df00*/  LDL R29, [R1+0x21dc] ;  /* 0x0021dc00011d7983 */ /* 0x000ea80000100800 */
[----:B---3--:R1:W3:Y:S04]  /*3df10*/  @!P0 LDG.E.U8 R23, desc[UR52][R2.64] ;  /* 0x0000003402178981 */ /* 0x0082e8000c1e1100 */
[----:B0-----:R-:W2:Y:S04]  /*3df20*/  LDL R24, [R1+0x2218] ;  /* 0x0022180001187983 */ /* 0x001ea80000100800 */
[----:B------:R-:W2:Y:S01]  /*3df30*/  LDL R3, [R1+0x21d0] ;  /* 0x0021d00001037983 */ /* 0x000ea20000100800 */
[----:B-1----:R-:W-:-:S03]  /*3df40*/  @!P1 IMAD.MOV.U32 R2, RZ, RZ, R28 ;  /* 0x000000ffff029224 */ /* 0x002fc600078e001c */
[----:B---3--:R0:W-:Y:S01]  /*3df50*/  STL [R1+0x58], R23 ;  /* 0x0000581701007387 */ /* 0x0081e20000100800 */
[----:B------:R-:W-:-:S03]  /*3df60*/  PRMT R6, RZ, 0x7610, R6 ;  /* 0x00007610ff067816 */ /* 0x000fc60000000006 */
[----:B------:R-:W3:Y:S04]  /*3df70*/  LDL R28, [R1+0x21f0] ;  /* 0x0021f000011c7983 */ /* 0x000ee80000100800 */
[----:B--2---:R4:W2:Y:S04]  /*3df80*/  @!P1 LDG.E.U8 R22, desc[UR52][R2.64] ;  /* 0x0000003402169981 */ /* 0x0048a8000c1e1100 */
[----:B0-----:R-:W3:Y:S04]  /*3df90*/  LDL R23, [R1+0x2214] ;  /* 0x0022140001177983 */ /* 0x001ee80000100800 */
[----:B------:R-:W3:Y:S01]  /*3dfa0*/  LDL R3, [R1+0x21cc] ;  /* 0x0021cc0001037983 */ /* 0x000ee20000100800 */
[----:B----4-:R-:W-:-:S03]  /*3dfb0*/  @!P0 IMAD.MOV.U32 R2, RZ, RZ, R25 ;  /* 0x000000ffff028224 */ /* 0x010fc600078e0019 */
[----:B--2---:R0:W-:Y:S01]  /*3dfc0*/  STL [R1+0x54], R22 ;  /* 0x0000541601007387 */ /* 0x0041e20000100800 */
[----:B------:R-:W-:Y:S02]  /*3dfd0*/  PRMT R12, RZ, 0x7610, R12 ;  /* 0x00007610ff0c7816 */ /* 0x000fe4000000000c */
[----:B------:R-:W-:Y:S02]  /*3dfe0*/  PRMT R9, RZ, 0x7610, R9 ;  /* 0x00007610ff097816 */ /* 0x000fe40000000009 */
[----:B------:R-:W-:Y:S01]  /*3dff0*/  PRMT R4, RZ, 0x7610, R4 ;  /* 0x00007610ff047816 */ /* 0x000fe20000000004 */
[----:B------:R-:W2:Y:S04]  /*3e000*/  LDL R25, [R1+0x21ec] ;  /* 0x0021ec0001197983 */ /* 0x000ea80000100800 */
[----:B---3--:R1:W3:Y:S04]  /*3e010*/  @!P0 LDG.E.U8 R6, desc[UR52][R2.64] ;  /* 0x0000003402068981 */ /* 0x0082e8000c1e1100 */
[----:B0-----:R-:W4:Y:S04]  /*3e020*/  LDL R22, [R1+0x2228] ;  /* 0x0022280001167983 */ /* 0x001f280000100800 */
[----:B------:R-:W2:Y:S01]  /*3e030*/  LDL R3, [R1+0x21e0] ;  /* 0x0021e00001037983 */ /* 0x000ea20000100800 */
[----:B-1----:R-:W-:-:S05]  /*3e040*/  @!P1 IMAD.MOV.U32 R2, RZ, RZ, R24 ;  /* 0x000000ffff029224 */ /* 0x002fca00078e0018 */
[----:B--2---:R0:W2:Y:S02]  /*3e050*/  @!P1 LDG.E.U8 R12, desc[UR52][R2.64] ;  /* 0x00000034020c9981 */ /* 0x0040a4000c1e1100 */
[----:B0-----:R-:W-:Y:S02]  /*3e060*/  @!P0 IMAD.MOV.U32 R2, RZ, RZ, R23 ;  /* 0x000000ffff028224 */ /* 0x001fe400078e0017 */
[----:B------:R-:W-:-:S05]  /*3e070*/  @!P0 IMAD.MOV.U32 R3, RZ, RZ, R29 ;  /* 0x000000ffff038224 */ /* 0x000fca00078e001d */
[----:B------:R4:W2:Y:S02]  /*3e080*/  @!P0 LDG.E.U8 R9, desc[UR52][R2.64] ;  /* 0x0000003402098981 */ /* 0x0008a4000c1e1100 */
[----:B----4-:R-:W-:Y:S02]  /*3e090*/  @!P1 IMAD.MOV.U32 R2, RZ, RZ, R22 ;  /* 0x000000ffff029224 */ /* 0x010fe400078e0016 */
[----:B------:R-:W-:-:S05]  /*3e0a0*/  @!P1 IMAD.MOV.U32 R3, RZ, RZ, R28 ;  /* 0x000000ffff039224 */ /* 0x000fca00078e001c */
[----:B------:R0:W4:Y:S04]  /*3e0b0*/  @!P1 LDG.E.U8 R4, desc[UR52][R2.64] ;  /* 0x0000003402049981 */ /* 0x000128000c1e1100 */
[----:B---3--:R1:W-:Y:S04]  /*3e0c0*/  STL [R1+0x50], R6 ;  /* 0x0000500601007387 */ /* 0x0083e80000100800 */
[----:B------:R-:W3:Y:S04]  /*3e0d0*/  LDL R24, [R1+0x2200] ;  /* 0x0022000001187983 */ /* 0x000ee80000100800 */
[----:B-1----:R-:W3:Y:S01]  /*3e0e0*/  LDL R6, [R1+0x2224] ;  /* 0x0022240001067983 */ /* 0x002ee20000100800 */
[----:B------:R-:W-:Y:S01]  /*3e0f0*/  PRMT R5, RZ, 0x7610, R5 ;  /* 0x00007610ff057816 */ /* 0x000fe20000000005 */
[----:B0-----:R-:W-:-:S02]  /*3e100*/  @!P0 IMAD.MOV.U32 R3, RZ, RZ, R25 ;  /* 0x000000ffff038224 */ /* 0x001fc400078e0019 */
[----:B--2---:R0:W-:Y:S04]  /*3e110*/  STL [R1+0x4c], R12 ;  /* 0x00004c0c01007387 */ /* 0x0041e80000100800 */
[----:B------:R-:W2:Y:S04]  /*3e120*/  LDL R23, [R1+0x21fc] ;  /* 0x0021fc0001177983 */ /* 0x000ea80000100800 */
[----:B0-----:R-:W2:Y:S04]  /*3e130*/  LDL R12, [R1+0x2238] ;  /* 0x00223800010c7983 */ /* 0x001ea80000100800 */
[----:B------:R0:W-:Y:S04]  /*3e140*/  STL [R1+0x48], R9 ;  /* 0x0000480901007387 */ /* 0x0001e80000100800 */
[----:B------:R-:W2:Y:S04]  /*3e150*/  LDL R22, [R1+0x2210] ;  /* 0x0022100001167983 */ /* 0x000ea80000100800 */
[----:B0-----:R-:W2:Y:S04]  /*3e160*/  LDL R9, [R1+0x2234] ;  /* 0x0022340001097983 */ /* 0x001ea80000100800 */
[----:B----4-:R0:W-:Y:S04]  /*3e170*/  STL [R1+0x44], R4 ;  /* 0x0000440401007387 */ /* 0x0101e80000100800 */
[----:B0-----:R-:W4:Y:S01]  /*3e180*/  LDL R4, [R1+0x2248] ;  /* 0x0022480001047983 */ /* 0x001f220000100800 */
[----:B---3--:R-:W-:Y:S01]  /*3e190*/  @!P0 IMAD.MOV.U32 R2, RZ, RZ, R6 ;  /* 0x000000ffff028224 */ /* 0x008fe200078e0006 */
[----:B------:R-:W-:-:S02]  /*3e1a0*/  PRMT R11, RZ, 0x7610, R11 ;  /* 0x00007610ff0b7816 */ /* 0x000fc4000000000b */
[----:B------:R-:W-:Y:S02]  /*3e1b0*/  PRMT R8, RZ, 0x7610, R8 ;  /* 0x00007610ff087816 */ /* 0x000fe40000000008 */
[----:B------:R-:W-:Y:S01]  /*3e1c0*/  PRMT R14, RZ, 0x7610, R14 ;  /* 0x00007610ff0e7816 */ /* 0x000fe2000000000e */
[----:B------:R-:W3:Y:S04]  /*3e1d0*/  LDL R6, [R1+0x220c] ;  /* 0x00220c0001067983 */ /* 0x000ee80000100800 */
[----:B------:R0:W3:Y:S02]  /*3e1e0*/  @!P0 LDG.E.U8 R5, desc[UR52][R2.64] ;  /* 0x0000003402058981 */ /* 0x0000e4000c1e1100 */
[----:B0-----:R-:W-:Y:S02]  /*3e1f0*/  @!P1 IMAD.MOV.U32 R3, RZ, RZ, R24 ;  /* 0x000000ffff039224 */ /* 0x001fe400078e0018 */
[----:B--2---:R-:W-:-:S05]  /*3e200*/  @!P1 IMAD.MOV.U32 R2, RZ, RZ, R12 ;  /* 0x000000ffff029224 */ /* 0x004fca00078e000c */
[----:B------:R0:W2:Y:S02]  /*3e210*/  @!P1 LDG.E.U8 R11, desc[UR52][R2.64] ;  /* 0x00000034020b9981 */ /* 0x0000a4000c1e1100 */
[----:B0-----:R-:W-:Y:S02]  /*3e220*/  @!P0 IMAD.MOV.U32 R3, RZ, RZ, R23 ;  /* 0x000000ffff038224 */ /* 0x001fe400078e0017 */
[----:B------:R-:W-:-:S05]  /*3e230*/  @!P0 IMAD.MOV.U32 R2, RZ, RZ, R9 ;  /* 0x000000ffff028224 */ /* 0x000fca00078e0009 */
[----:B------:R0:W2:Y:S02]  /*3e240*/  @!P0 LDG.E.U8 R8, desc[UR52][R2.64] ;  /* 0x0000003402088981 */ /* 0x0000a4000c1e1100 */
[----:B0-----:R-:W-:Y:S02]  /*3e250*/  @!P1 IMAD.MOV.U32 R3, RZ, RZ, R22 ;  /* 0x000000ffff039224 */ /* 0x001fe400078e0016 */
[----:B----4-:R-:W-:-:S05]  /*3e260*/  @!P1 IMAD.MOV.U32 R2, RZ, RZ, R4 ;  /* 0x000000ffff029224 */ /* 0x010fca00078e0004 */
[----:B------:R0:W4:Y:S04]  /*3e270*/  @!P1 LDG.E.U8 R14, desc[UR52][R2.64] ;  /* 0x00000034020e9981 */ /* 0x000128000c1e1100 */
[----:B---3--:R1:W-:Y:S04]  /*3e280*/  STL [R1+0x40], R5 ;  /* 0x0000400501007387 */ /* 0x0083e80000100800 */
[----:B------:R-:W3:Y:S04]  /*3e290*/  LDL R12, [R1+0x2220] ;  /* 0x00222000010c7983 */ /* 0x000ee80000100800 */
[----:B-1----:R-:W3:Y:S01]  /*3e2a0*/  LDL R5, [R1+0x2244] ;  /* 0x0022440001057983 */ /* 0x002ee20000100800 */
[----:B0-----:R-:W-:-:S03]  /*3e2b0*/  @!P0 IMAD.MOV.U32 R3, RZ, RZ, R6 ;  /* 0x000000ffff038224 */ /* 0x001fc600078e0006 */
[----:B--2---:R0:W-:Y:S04]  /*3e2c0*/  STL [R1+0x3c], R11 ;  /* 0x00003c0b01007387 */ /* 0x0041e80000100800 */
[----:B------:R-:W2:Y:S04]  /*3e2d0*/  LDL R9, [R1+0x221c] ;  /* 0x00221c0001097983 */ /* 0x000ea80000100800 */
[----:B0-----:R-:W2:Y:S04]  /*3e2e0*/  LDL R11, [R1+0x2258] ;  /* 0x00225800010b7983 */ /* 0x001ea80000100800 */
[----:B------:R0:W-:Y:S04]  /*3e2f0*/  STL [R1+0x38], R8 ;  /* 0x0000380801007387 */ /* 0x0001e80000100800 */
[----:B------:R-:W2:Y:S04]  /*3e300*/  LDL R4, [R1+0x2268] ;  /* 0x0022680001047983 */ /* 0x000ea80000100800 */
[----:B0-----:R-:W2:Y:S04]  /*3e310*/  LDL R8, [R1+0x2254] ;  /* 0x0022540001087983 */ /* 0x001ea80000100800 */
[----:B----4-:R0:W-:Y:S04]  /*3e320*/  STL [R1+0x34], R14 ;  /* 0x0000340e01007387 */ /* 0x0101e80000100800 */
[----:B------:R-:W4:Y:S04]  /*3e330*/  LDL R6, [R1+0x222c] ;  /* 0x00222c0001067983 */ /* 0x000f280000100800 */
[----:B0-----:R-:W4:Y:S01]  /*3e340*/  LDL R14, [R1+0x2230] ;  /* 0x00223000010e7983 */ /* 0x001f220000100800 */
[----:B---3--:R-:W-:-:S03]  /*3e350*/  @!P0 IMAD.MOV.U32 R2, RZ, RZ, R5 ;  /* 0x000000ffff028224 */ /* 0x008fc600078e0005 */
[----:B------:R-:W3:Y:S01]  /*3e360*/  LDL R5, [R1+0x2264] ;  /* 0x0022640001057983 */ /* 0x000ee20000100800 */
[----:B------:R-:W-:Y:S02]  /*3e370*/  PRMT R21, RZ, 0x7610, R21 ;  /* 0x00007610ff157816 */ /* 0x000fe40000000015 */
[----:B------:R-:W-:-:S04]  /*3e380*/  PRMT R20, RZ, 0x7610, R20 ;  /* 0x00007610ff147816 */ /* 0x000fc80000000014 */
[----:B------:R0:W3:Y:S01]  /*3e390*/  @!P0 LDG.E.U8 R21, desc[UR52][R2.64] ;  /* 0x0000003402158981 */ /* 0x0000e2000c1e1100 */
[----:B------:R-:W-:Y:S01]  /*3e3a0*/  PRMT R19, RZ, 0x7610, R19 ;  /* 0x00007610ff137816 */ /* 0x000fe20000000013 */
[----:B0-----:R-:W-:Y:S02]  /*3e3b0*/  @!P1 IMAD.MOV.U32 R3, RZ, RZ, R12 ;  /* 0x000000ffff039224 */ /* 0x001fe400078e000c */
[----:B------:R-:W3:Y:S01]  /*3e3c0*/  LDL R12, [R1+0x2240] ;  /* 0x00224000010c7983 */ /* 0x000ee20000100800 */
[----:B------:R-:W-:Y:S01]  /*3e3d0*/  PRMT R18, RZ, 0x7610, R18 ;  /* 0x00007610ff127816 */ /* 0x000fe20000000012 */
[----:B--2---:R-:W-:Y:S02]  /*3e3e0*/  @!P1 IMAD.MOV.U32 R2, RZ, RZ, R11 ;  /* 0x000000ffff029224 */ /* 0x004fe400078e000b */
[----:B------:R-:W2:Y:S04]  /*3e3f0*/  LDL R11, [R1+0x2278] ;  /* 0x00227800010b7983 */ /* 0x000ea80000100800 */
[----:B------:R0:W2:Y:S02]  /*3e400*/  @!P1 LDG.E.U8 R20, desc[UR52][R2.64] ;  /* 0x0000003402149981 */ /* 0x0000a4000c1e1100 */
[----:B0-----:R-:W-:-:S02]  /*3e410*/  @!P0 IMAD.MOV.U32 R3, RZ, RZ, R9 ;  /* 0x000000ffff038224 */ /* 0x001fc400078e0009 */
[----:B------:R-:W2:Y:S01]  /*3e420*/  LDL R9, [R1+0x223c] ;  /* 0x00223c0001097983 */ /* 0x000ea20000100800 */
[----:B------:R-:W-:-:S03]  /*3e430*/  @!P0 IMAD.MOV.U32 R2, RZ, RZ, R8 ;  /* 0x000000ffff028224 */ /* 0x000fc600078e0008 */
[----:B------:R-:W2:Y:S04]  /*3e440*/  LDL R8, [R1+0x2274] ;  /* 0x0022740001087983 */ /* 0x000ea80000100800 */
[----:B------:R0:W2:Y:S02]  /*3e450*/  @!P0 LDG.E.U8 R19, desc[UR52][R2.64] ;  /* 0x0000003402138981 */ /* 0x0000a4000c1e1100 */
[----:B0-----:R-:W-:Y:S02]  /*3e460*/  @!P1 IMAD.MOV.U32 R2, RZ, RZ, R4 ;  /* 0x000000ffff029224 */ /* 0x001fe400078e0004 */
[----:B----4-:R-:W-:Y:S01]  /*3e470*/  @!P1 IMAD.MOV.U32 R3, RZ, RZ, R14 ;  /* 0x000000ffff039224 */ /* 0x010fe200078e000e */
[----:B------:R-:W4:Y:S04]  /*3e480*/  LDL R4, [R1+0x2288] ;  /* 0x0022880001047983 */ /* 0x000f280000100800 */
[----:B------:R-:W4:Y:S04]  /*3e490*/  LDL R14, [R1+0x2250] ;  /* 0x00225000010e7983 */ /* 0x000f280000100800 */
[----:B------:R3:W4:Y:S02]  /*3e4a0*/  @!P1 LDG.E.U8 R18, desc[UR52][R2.64] ;  /* 0x0000003402129981 */ /* 0x000724000c1e1100 */
[----:B---3--:R-:W-:-:S02]  /*3e4b0*/  @!P0 IMAD.MOV.U32 R2, RZ, RZ, R5 ;  /* 0x000000ffff028224 */ /* 0x008fc400078e0005 */
[----:B------:R-:W-:Y:S01]  /*3e4c0*/  @!P0 IMAD.MOV.U32 R3, RZ, RZ, R6 ;  /* 0x000000ffff038224 */ /* 0x000fe200078e0006 */
[----:B------:R-:W3:Y:S04]  /*3e4d0*/  LDL R5, [R1+0x2284] ;  /* 0x0022840001057983 */ /* 0x000ee80000100800 */
[----:B------:R-:W3:Y:S01]  /*3e4e0*/  LDL R6, [R1+0x224c] ;  /* 0x00224c0001067983 */ /* 0x000ee20000100800 */
[----:B------:R-:W-:Y:S02]  /*3e4f0*/  PRMT R17, RZ, 0x7610, R17 ;  /* 0x00007610ff117816 */ /* 0x000fe40000000011 */
[----:B------:R-:W-:-:S04]  /*3e500*/  PRMT R16, RZ, 0x7610, R16 ;  /* 0x00007610ff107816 */ /* 0x000fc80000000010 */
[----:B------:R0:W3:Y:S01]  /*3e510*/  @!P0 LDG.E.U8 R17, desc[UR52][R2.64] ;  /* 0x0000003402118981 */ /* 0x0000e2000c1e1100 */
[----:B------:R-:W-:Y:S01]  /*3e520*/  PRMT R15, RZ, 0x7610, R15 ;  /* 0x00007610ff0f7816 */ /* 0x000fe2000000000f */
[----:B0-----:R-:W-:Y:S01]  /*3e530*/  @!P1 IMAD.MOV.U32 R3, RZ, RZ, R12 ;  /* 0x000000ffff039224 */ /* 0x001fe200078e000c */
[----:B------:R-:W-:Y:S02]  /*3e540*/  PRMT R7, RZ, 0x7610, R7 ;  /* 0x00007610ff077816 */ /* 0x000fe40000000007 */
[----:B------:R-:W-:Y:S01]  /*3e550*/  PRMT R13, RZ, 0x7610, R13 ;  /* 0x00007610ff0d7816 */ /* 0x000fe2000000000d */
[----:B------:R-:W3:Y:S01]  /*3e560*/  LDL R12, [R1+0x2260] ;  /* 0x00226000010c7983 */ /* 0x000ee20000100800 */
[----:B--2---:R-:W-:-:S03]  /*3e570*/  @!P1 IMAD.MOV.U32 R2, RZ, RZ, R11 ;  /* 0x000000ffff029224 */ /* 0x004fc600078e000b */
[----:B------:R-:W2:Y:S04]  /*3e580*/  LDL R11, [R1+0x2298] ;  /* 0x00229800010b7983 */ /* 0x000ea80000100800 */
[----:B------:R0:W2:Y:S02]  /*3e590*/  @!P1 LDG.E.U8 R16, desc[UR52][R2.64] ;  /* 0x0000003402109981 */ /* 0x0000a4000c1e1100 */
[----:B0-----:R-:W-:Y:S02]  /*3e5a0*/  @!P0 IMAD.MOV.U32 R3, RZ, RZ, R9 ;  /* 0x000000ffff038224 */ /* 0x001fe400078e0009 */
[----:B------:R-:W-:Y:S01]  /*3e5b0*/  @!P0 IMAD.MOV.U32 R2, RZ, RZ, R8 ;  /* 0x000000ffff028224 */ /* 0x000fe200078e0008 */
[----:B------:R-:W2:Y:S04]  /*3e5c0*/  LDL R9, [R1+0x225c] ;  /* 0x00225c0001097983 */ /* 0x000ea80000100800 */
[----:B------:R-:W2:Y:S04]  /*3e5d0*/  LDL R8, [R1+0x2294] ;  /* 0x0022940001087983 */ /* 0x000ea80000100800 */
[----:B------:R4:W2:Y:S02]  /*3e5e0*/  @!P0 LDG.E.U8 R15, desc[UR52][R2.64] ;  /* 0x00000034020f8981 */ /* 0x0008a4000c1e1100 */
[----:B----4-:R-:W-:-:S02]  /*3e5f0*/  @!P1 IMAD.MOV.U32 R2, RZ, RZ, R4 ;  /* 0x000000ffff029224 */ /* 0x010fc400078e0004 */
[----:B------:R-:W-:-:S05]  /*3e600*/  @!P1 IMAD.MOV.U32 R3, RZ, RZ, R14 ;  /* 0x000000ffff039224 */ /* 0x000fca00078e000e */
[----:B------:R3:W4:Y:S02]  /*3e610*/  @!P1 LDG.E.U8 R7, desc[UR52][R2.64] ;  /* 0x0000003402079981 */ /* 0x000724000c1e1100 */
[----:B---3--:R-:W-:Y:S02]  /*3e620*/  @!P0 IMAD.MOV.U32 R2, RZ, RZ, R5 ;  /* 0x000000ffff028224 */ /* 0x008fe400078e0005 */
[----:B------:R-:W-:-:S05]  /*3e630*/  @!P0 IMAD.MOV.U32 R3, RZ, RZ, R6 ;  /* 0x000000ffff038224 */ /* 0x000fca00078e0006 */
[----:B------:R0:W3:Y:S04]  /*3e640*/  @!P0 LDG.E.U8 R13, desc[UR52][R2.64] ;  /* 0x00000034020d8981 */ /* 0x0000e8000c1e1100 */
[----:B------:R-:W-:Y:S04]  /*3e650*/  STL [R1+0x30], R21 ;  /* 0x0000301501007387 */ /* 0x000fe80000100800 */
[----:B------:R-:W3:Y:S04]  /*3e660*/  LDL R4, [R1+0x22a8] ;  /* 0x0022a80001047983 */ /* 0x000ee80000100800 */
[----:B------:R-:W-:Y:S04]  /*3e670*/  STL [R1+0x2c], R20 ;  /* 0x00002c1401007387 */ /* 0x000fe80000100800 */
[----:B------:R-:W3:Y:S01]  /*3e680*/  LDL R5, [R1+0x2270] ;  /* 0x0022700001057983 */ /* 0x000ee20000100800 */
[----:B------:R-:W-:Y:S01]  /*3e690*/  PRMT R10, RZ, 0x7610, R10 ;  /* 0x00007610ff0a7816 */ /* 0x000fe2000000000a */
[----:B0-----:R-:W-:Y:S01]  /*3e6a0*/  @!P1 IMAD.MOV.U32 R3, RZ, RZ, R12 ;  /* 0x000000ffff039224 */ /* 0x001fe200078e000c */
[----:B------:R-:W-:Y:S01]  /*3e6b0*/  PRMT R61, RZ, 0x7610, R61 ;  /* 0x00007610ff3d7816 */ /* 0x000fe2000000003d */
[----:B--2---:R-:W-:-:S05]  /*3e6c0*/  @!P1 IMAD.MOV.U32 R2, RZ, RZ, R11 ;  /* 0x000000ffff029224 */ /* 0x004fca00078e000b */
[----:B------:R0:W2:Y:S02]  /*3e6d0*/  @!P1 LDG.E.U8 R10, desc[UR52][R2.64] ;  /* 0x00000034020a9981 */ /* 0x0000a4000c1e1100 */
[----:B0-----:R-:W-:Y:S02]  /*3e6e0*/  @!P0 IMAD.MOV.U32 R2, RZ, RZ, R8 ;  /* 0x000000ffff028224 */ /* 0x001fe400078e0008 */
[----:B------:R-:W-:-:S05]  /*3e6f0*/  @!P0 IMAD.MOV.U32 R3, RZ, RZ, R9 ;  /* 0x000000ffff038224 */ /* 0x000fca00078e0009 */
[----:B------:R0:W2:Y:S04]  /*3e700*/  @!P0 LDG.E.U8 R61, desc[UR52][R2.64] ;  /* 0x00000034023d8981 */ /* 0x0000a8000c1e1100 */
[----:B----4-:R1:W-:Y:S04]  /*3e710*/  STL [R1+0x8], R7 ;  /* 0x0000080701007387 */ /* 0x0103e80000100800 */
[----:B------:R-:W4:Y:S04]  /*3e720*/  LDL R6, [R1+0x22a4] ;  /* 0x0022a40001067983 */ /* 0x000f280000100800 */
[----:B-1----:R-:W4:Y:S04]  /*3e730*/  LDL R7, [R1+0x226c] ;  /* 0x00226c0001077983 */ /* 0x002f280000100800 */
[----:B------:R-:W-:Y:S04]  /*3e740*/  STL [R1+0x1c], R19 ;  /* 0x00001c1301007387 */ /* 0x000fe80000100800 */
[----:B---3--:R1:W-:Y:S04]  /*3e750*/  STL [R1+0x4], R13 ;  /* 0x0000040d01007387 */ /* 0x0083e80000100800 */
[----:B------:R-:W3:Y:S04]  /*3e760*/  LDL R12, [R1+0x22b8] ;  /* 0x0022b800010c7983 */ /* 0x000ee80000100800 */
[----:B-1----:R-:W3:Y:S04]  /*3e770*/  LDL R13, [R1+0x2280] ;  /* 0x00228000010d7983 */ /* 0x002ee80000100800 */
[----:B------:R-:W-:Y:S04]  /*3e780*/  STL [R1+0x18], R18 ;  /* 0x0000181201007387 */ /* 0x000fe80000100800 */
[----:B------:R-:W3:Y:S04]  /*3e790*/  LDL R9, [R1+0x227c] ;  /* 0x00227c0001097983 */ /* 0x000ee80000100800 */
[----:B------:R-:W3:Y:S01]  /*3e7a0*/  LDL R8, [R1+0x22b4] ;  /* 0x0022b40001087983 */ /* 0x000ee20000100800 */
[----:B------:R-:W-:Y:S01]  /*3e7b0*/  PRMT R60, RZ, 0x7610, R60 ;  /* 0x00007610ff3c7816 */ /* 0x000fe2000000003c */
[----:B0-----:R-:W-:-:S02]  /*3e7c0*/  @!P1 IMAD.MOV.U32 R2, RZ, RZ, R4 ;  /* 0x000000ffff029224 */ /* 0x001fc400078e0004 */
[----:B------:R-:W-:Y:S01]  /*3e7d0*/  @!P1 IMAD.MOV.U32 R3, RZ, RZ, R5 ;  /* 0x000000ffff039224 */ /* 0x000fe200078e0005 */
[----:B------:R-:W-:-:S04]  /*3e7e0*/  PRMT R59, RZ, 0x7610, R59 ;  /* 0x00007610ff3b7816 */ /* 0x000fc8000000003b */
[----:B------:R4:W3:Y:S01]  /*3e7f0*/  @!P1 LDG.E.U8 R60, desc[UR52][R2.64] ;  /* 0x00000034023c9981 */ /* 0x0008e2000c1e1100 */
[----:B------:R-:W-:-:S03]  /*3e800*/  PRMT R57, RZ, 0x7610, R57 ;  /* 0x00007610ff397816 */ /* 0x000fc60000000039 */
[----:B------:R-:W-:Y:S01]  /*3e810*/  STL [R1+0x14], R17 ;  /* 0x0000141101007387 */ /* 0x000fe20000100800 */
[----:B------:R-:W-:-:S03]  /*3e820*/  PRMT R55, RZ, 0x7610, R55 ;  /* 0x00007610ff377816 */ /* 0x000fc60000000037 */
[----:B--2---:R0:W-:Y:S04]  /*3e830*/  STL [R1], R10 ;  /* 0x0000000a01007387 */ /* 0x0041e80000100800 */
[----:B0-----:R-:W2:Y:S01]  /*3e840*/  LDL R10, [R1+0x22c8] ;  /* 0x0022c800010a7983 */ /* 0x001ea20000100800 */
[----:B----4-:R-:W-:Y:S02]  /*3e850*/  @!P0 IMAD.MOV.U32 R2, RZ, RZ, R6 ;  /* 0x000000ffff028224 */ /* 0x010fe400078e0006 */
[----:B------:R-:W-:-:S05]  /*3e860*/  @!P0 IMAD.MOV.U32 R3, RZ, RZ, R7 ;  /* 0x000000ffff038224 */ /* 0x000fca00078e0007 */
[----:B------:R3:W4:Y:S02]  /*3e870*/  @!P0 LDG.E.U8 R59, desc[UR52][R2.64] ;  /* 0x00000034023b8981 */ /* 0x000724000c1e1100 */
[----:B---3--:R-:W-:Y:S02]  /*3e880*/  @!P1 IMAD.MOV.U32 R2, RZ, RZ, R12 ;  /* 0x000000ffff029224 */ /* 0x008fe400078e000c */
[----:B------:R-:W-:-:S05]  /*3e890*/  @!P1 IMAD.MOV.U32 R3, RZ, RZ, R13 ;  /* 0x000000ffff039224 */ /* 0x000fca00078e000d */
[----:B------:R0:W3:Y:S04]  /*3e8a0*/  @!P1 LDG.E.U8 R57, desc[UR52][R2.64] ;  /* 0x0000003402399981 */ /* 0x0000e8000c1e1100 */
[----:B------:R-:W-:Y:S04]  /*3e8b0*/  STL [R1+0x31fc], R61 ;  /* 0x0031fc3d01007387 */ /* 0x000fe80000100800 */
[----:B------:R-:W-:Y:S04]  /*3e8c0*/  STL [R1+0x10], R16 ;  /* 0x0000101001007387 */ /* 0x000fe80000100800 */
[----:B------:R-:W3:Y:S04]  /*3e8d0*/  LDL R11, [R1+0x2290] ;  /* 0x00229000010b7983 */ /* 0x000ee80000100800 */
[----:B------:R-:W3:Y:S04]  /*3e8e0*/  LDL R5, [R1+0x228c] ;  /* 0x00228c0001057983 */ /* 0x000ee80000100800 */
[----:B------:R-:W3:Y:S01]  /*3e8f0*/  LDL R4, [R1+0x22c4] ;  /* 0x0022c40001047983 */ /* 0x000ee20000100800 */
[----:B0-----:R-:W-:-:S02]  /*3e900*/  @!P0 IMAD.MOV.U32 R2, RZ, RZ, R8 ;  /* 0x000000ffff028224 */ /* 0x001fc400078e0008 */
[----:B------:R-:W-:-:S05]  /*3e910*/  @!P0 IMAD.MOV.U32 R3, RZ, RZ, R9 ;  /* 0x000000ffff038224 */ /* 0x000fca00078e0009 */
[----:B------:R2:W3:Y:S04]  /*3e920*/  @!P0 LDG.E.U8 R55, desc[UR52][R2.64] ;  /* 0x0000003402378981 */ /* 0x0004e8000c1e1100 */
[----:B------:R0:W-:Y:S04]  /*3e930*/  STL [R1+0xc], R15 ;  /* 0x00000c0f01007387 */ /* 0x0001e80000100800 */
[----:B------:R-:W-:Y:S04]  /*3e940*/  STL [R1+0x3200], R60 ;  /* 0x0032003c01007387 */ /* 0x000fe80000100800 */
[----:B------:R-:W3:Y:S04]  /*3e950*/  LDL R7, [R1+0x22a0] ;  /* 0x0022a00001077983 */ /* 0x000ee80000100800 */
[----:B------:R-:W3:Y:S01]  /*3e960*/  LDL R6, [R1+0x22d8] ;  /* 0x0022d80001067983 */ /* 0x000ee20000100800 */
[----:B------:R-:W-:Y:S01]  /*3e970*/  PRMT R53, RZ, 0x7610, R53 ;  /* 0x00007610ff357816 */ /* 0x000fe20000000035 */
[----:B--2---:R-:W-:-:S02]  /*3e980*/  @!P1 IMAD.MOV.U32 R2, RZ, RZ, R10 ;  /* 0x000000ffff029224 */ /* 0x004fc400078e000a */
[----:B----4-:R-:W-:Y:S04]  /*3e990*/  STL [R1+0x3204], R59 ;  /* 0x0032043b01007387 */ /* 0x010fe80000100800 */
[----:B0-----:R-:W2:Y:S04]  /*3e9a0*/  LDL R15, [R1+0x229c] ;  /* 0x00229c00010f7983 */ /* 0x001ea80000100800 */
[----:B------:R-:W4:Y:S04]  /*3e9b0*/  LDL R14, [R1+0x22d4] ;  /* 0x0022d400010e7983 */ /* 0x000f280000100800 */
[----:B---3--:R-:W-:Y:S04]  /*3e9c0*/  STL [R1+0x3208], R57 ;  /* 0x0032083901007387 */ /* 0x008fe80000100800 */
[----:B------:R-:W3:Y:S04]  /*3e9d0*/  LDL R9, [R1+0x22b0] ;  /* 0x0022b00001097983 */ /* 0x000ee80000100800 */
[----:B------:R-:W3:Y:S01]  /*3e9e0*/  LDL R8, [R1+0x22e8] ;  /* 0x0022e80001087983 */ /* 0x000ee20000100800 */
[----:B------:R-:W-:-:S05]  /*3e9f0*/  @!P1 IMAD.MOV.U32 R3, RZ, RZ, R11 ;  /* 0x000000ffff039224 */ /* 0x000fca00078e000b */
[----:B------:R0:W3:Y:S04]  /*3ea00*/  @!P1 LDG.E.U8 R53, desc[UR52][R2.64] ;  /* 0x0000003402359981 */ /* 0x0000e8000c1e1100 */
[----:B------:R-:W-:Y:S04]  /*3ea10*/  STL [R1+0x320c], R55 ;  /* 0x00320c3701007387 */ /* 0x000fe80000100800 */
[----:B------:R-:W3:Y:S04]  /*3ea20*/  LDL R11, [R1+0x22ac] ;  /* 0x0022ac00010b7983 */ /* 0x000ee80000100800 */
[----:B------:R-:W3:Y:S01]  /*3ea30*/  LDL R10, [R1+0x22e4] ;  /* 0x0022e400010a7983 */ /* 0x000ee20000100800 */
[----:B------:R-:W-:Y:S01]  /*3ea40*/  PRMT R51, RZ, 0x7610, R51 ;  /* 0x00007610ff337816 */ /* 0x000fe20000000033 */
[----:B0-----:R-:W-:-:S02]  /*3ea50*/  @!P0 IMAD.MOV.U32 R2, RZ, RZ, R4 ;  /* 0x000000ffff028224 */ /* 0x001fc400078e0004 */
[----:B------:R-:W-:-:S05]  /*3ea60*/  @!P0 IMAD.MOV.U32 R3, RZ, RZ, R5 ;  /* 0x000000ffff038224 */ /* 0x000fca00078e0005 */
[----:B------:R0:W3:Y:S01]  /*3ea70*/  @!P0 LDG.E.U8 R51, desc[UR52][R2.64] ;  /* 0x0000003402338981 */ /* 0x0000e2000c1e1100 */
[----:B------:R-:W-:Y:S02]  /*3ea80*/  PRMT R49, RZ, 0x7610, R49 ;  /* 0x00007610ff317816 */ /* 0x000fe40000000031 */
[----:B------:R-:W-:Y:S01]  /*3ea90*/  PRMT R47, RZ, 0x7610, R47 ;  /* 0x00007610ff2f7816 */ /* 0x000fe2000000002f */
[----:B0-----:R-:W-:Y:S02]  /*3eaa0*/  @!P1 IMAD.MOV.U32 R2, RZ, RZ, R6 ;  /* 0x000000ffff029224 */ /* 0x001fe400078e0006 */
[----:B------:R-:W-:-:S05]  /*3eab0*/  @!P1 IMAD.MOV.U32 R3, RZ, RZ, R7 ;  /* 0x000000ffff039224 */ /* 0x000fca00078e0007 */
[----:B------:R2:W3:Y:S01]  /*3eac0*/  @!P1 LDG.E.U8 R49, desc[UR52][R2.64] ;  /* 0x0000003402319981 */ /* 0x0004e2000c1e1100 */
[----:B------:R-:W-:Y:S02]  /*3ead0*/  PRMT R45, RZ, 0x7610, R45 ;  /* 0x00007610ff2d7816 */ /* 0x000fe4000000002d */
[----:B------:R-:W-:Y:S01]  /*3eae0*/  PRMT R43, RZ, 0x7610, R43 ;  /* 0x00007610ff2b7816 */ /* 0x000fe2000000002b */
[----:B--2---:R-:W-:Y:S02]  /*3eaf0*/  @!P0 IMAD.MOV.U32 R3, RZ, RZ, R15 ;  /* 0x000000ffff038224 */ /* 0x004fe400078e000f */
[----:B----4-:R-:W-:-:S05]  /*3eb00*/  @!P0 IMAD.MOV.U32 R2, RZ, RZ, R14 ;  /* 0x000000ffff028224 */ /* 0x010fca00078e000e */
[----:B------:R3:W2:Y:S02]  /*3eb10*/  @!P0 LDG.E.U8 R47, desc[UR52][R2.64] ;  /* 0x00000034022f8981 */ /* 0x0006a4000c1e1100 */
[----:B---3--:R-:W-:Y:S02]  /*3eb20*/  @!P1 IMAD.MOV.U32 R3, RZ, RZ, R9 ;  /* 0x000000ffff039224 */ /* 0x008fe400078e0009 */
[----:B------:R-:W-:-:S05]  /*3eb30*/  @!P1 IMAD.MOV.U32 R2, RZ, RZ, R8 ;  /* 0x000000ffff029224 */ /* 0x000fca00078e0008 */
[----:B------:R0:W3:Y:S04]  /*3eb40*/  @!P1 LDG.E.U8 R45, desc[UR52][R2.64] ;  /* 0x00000034022d9981 */ /* 0x0000e8000c1e1100 */
[----:B------:R-:W-:Y:S04]  /*3eb50*/  STL [R1+0x3210], R53 ;  /* 0x0032103501007387 */ /* 0x000fe80000100800 */
[----:B------:R-:W4:Y:S04]  /*3eb60*/  LDL R5, [R1+0x22c0] ;  /* 0x0022c00001057983 */ /* 0x000f280000100800 */
[----:B------:R-:W4:Y:S04]  /*3eb70*/  LDL R4, [R1+0x22f8] ;  /* 0x0022f80001047983 */ /* 0x000f280000100800 */
[----:B------:R-:W4:Y:S01]  /*3eb80*/  LDL R12, [R1+0x22f4] ;  /* 0x0022f400010c7983 */ /* 0x000f220000100800 */
[----:B0-----:R-:W-:-:S02]  /*3eb90*/  @!P0 IMAD.MOV.U32 R3, RZ, RZ, R11 ;  /* 0x000000ffff038224 */ /* 0x001fc400078e000b */
[----:B------:R-:W-:-:S05]  /*3eba0*/  @!P0 IMAD.MOV.U32 R2, RZ, RZ, R10 ;  /* 0x000000ffff028224 */ /* 0x000fca00078e000a */
[----:B------:R4:W4:Y:S04]  /*3ebb0*/  @!P0 LDG.E.U8 R43, desc[UR52][R2.64] ;  /* 0x00000034022b8981 */ /* 0x000928000c1e1100 */
[----:B------:R-:W-:Y:S04]  /*3ebc0*/  STL [R1+0x3214], R51 ;  /* 0x0032143301007387 */ /* 0x000fe80000100800 */
        /* <DEDUP_REMOVED lines=8> */
[----:B------:R-:W2:Y:S04]  /*3ec50*/  LDL R9, [R1+0x22e0] ;  /* 0x0022e00001097983 */ /* 0x000ea80000100800 */
[----:B------:R-:W2:Y:S04]  /*3ec60*/  LDL R8, [R1+0x2318] ;  /* 0x0023180001087983 */ /* 0x000ea80000100800 */
[----:B---3--:R-:W-:Y:S04]  /*3ec70*/  STL [R1+0x3220], R45 ;  /* 0x0032202d01007387 */ /* 0x008fe80000100800 */
[----:B------:R-:W3:Y:S04]  /*3ec80*/  LDL R11, [R1+0x22dc] ;  /* 0x0022dc00010b7983 */ /* 0x000ee80000100800 */
[----:B------:R-:W3:Y:S01]  /*3ec90*/  LDL R10, [R1+0x2314] ;  /* 0x00231400010a7983 */ /* 0x000ee20000100800 */
[----:B----4-:R-:W-:-:S02]  /*3eca0*/  @!P1 IMAD.MOV.U32 R2, RZ, RZ, R4 ;  /* 0x000000ffff029224 */ /* 0x010fc400078e0004 */
[----:B------:R-:W-:-:S05]  /*3ecb0*/  @!P1 IMAD.MOV.U32 R3, RZ, RZ, R5 ;  /* 0x000000ffff039224 */ /* 0x000fca00078e0005 */
[----:B------:R0:W4:Y:S04]  /*3ecc0*/  @!P1 LDG.E.U8 R41, desc[UR52][R2.64] ;  /* 0x0000003402299981 */ /* 0x000128000c1e1100 */
[----:B------:R-:W-:Y:S04]  /*3ecd0*/  STL [R1+0x3224], R43 ;  /* 0x0032242b01007387 */ /* 0x000fe80000100800 */
[----:B------:R-:W4:Y:S04]  /*3ece0*/  LDL R5, [R1+0x22f0] ;  /* 0x0022f00001057983 */ /* 0x000f280000100800 */
[----:B------:R-:W4:Y:S01]  /*3ecf0*/  LDL R4, [R1+0x2328] ;  /* 0x0023280001047983 */ /* 0x000f220000100800 */
[----:B------:R-:W-:Y:S01]  /*3ed00*/  PRMT R39, RZ, 0x7610, R39 ;  /* 0x00007610ff277816 */ /* 0x000fe20000000027 */
[----:B0-----:R-:W-:-:S02]  /*3ed10*/  @!P0 IMAD.MOV.U32 R2, RZ, RZ, R12 ;  /* 0x000000ffff028224 */ /* 0x001fc400078e000c */
[----:B------:R-:W-:Y:S01]  /*3ed20*/  @!P0 IMAD.MOV.U32 R3, RZ, RZ, R13 ;  /* 0x000000ffff038224 */ /* 0x000fe200078e000d */
[----:B------:R-:W-:-:S04]  /*3ed30*/  PRMT R37, RZ, 0x7610, R37 ;  /* 0x00007610ff257816 */ /* 0x000fc80000000025 */
[----:B------:R0:W4:Y:S01]  /*3ed40*/  @!P0 LDG.E.U8 R39, desc[UR52][R2.64] ;  /* 0x0000003402278981 */ /* 0x000122000c1e1100 */
[----:B------:R-:W-:Y:S01]  /*3ed50*/  PRMT R35, RZ, 0x7610, R35 ;  /* 0x00007610ff237816 */ /* 0x000fe20000000023 */
[----:B0-----:R-:W-:Y:S02]  /*3ed60*/  @!P1 IMAD.MOV.U32 R2, RZ, RZ, R6 ;  /* 0x000000ffff029224 */ /* 0x001fe400078e0006 */
[----:B------:R-:W-:-:S05]  /*3ed70*/  @!P1 IMAD.MOV.U32 R3, RZ, RZ, R7 ;  /* 0x000000ffff039224 */ /* 0x000fca00078e0007 */
[----:B------:R0:W4:Y:S01]  /*3ed80*/  @!P1 LDG.E.U8 R37, desc[UR52][R2.64] ;  /* 0x0000003402259981 */ /* 0x000122000c1e1100 */
[----:B------:R-:W-:Y:S01]  /*3ed90*/  PRMT R33, RZ, 0x7610, R33 ;  /* 0x00007610ff217816 */ /* 0x000fe20000000021 */
[----:B0-----:R-:W-:Y:S02]  /*3eda0*/  @!P0 IMAD.MOV.U32 R2, RZ, RZ, R14 ;  /* 0x000000ffff028224 */ /* 0x001fe400078e000e */
[----:B------:R-:W-:-:S05]  /*3edb0*/  @!P0 IMAD.MOV.U32 R3, RZ, RZ, R15 ;  /* 0x000000ffff038224 */ /* 0x000fca00078e000f */
[----:B------:R2:W4:Y:S01]  /*3edc0*/  @!P0 LDG.E.U8 R35, desc[UR52][R2.64] ;  /* 0x0000003402238981 */ /* 0x000522000c1e1100 */
[----:B------:R-:W-:Y:S02]  /*3edd0*/  PRMT R31, RZ, 0x7610, R31 ;  /* 0x00007610ff1f7816 */ /* 0x000fe4000000001f */
[----:B------:R-:W-:Y:S01]  /*3ede0*/  PRMT R27, RZ, 0x7610, R27 ;  /* 0x00007610ff1b7816 */ /* 0x000fe2000000001b */
[----:B--2---:R-:W-:Y:S02]  /*3edf0*/  @!P1 IMAD.MOV.U32 R3, RZ, RZ, R9 ;  /* 0x000000ffff039224 */ /* 0x004fe400078e0009 */
[----:B------:R-:W-:-:S05]  /*3ee00*/  @!P1 IMAD.MOV.U32 R2, RZ, RZ, R8 ;  /* 0x000000ffff029224 */ /* 0x000fca00078e0008 */
[----:B------:R3:W2:Y:S02]  /*3ee10*/  @!P1 LDG.E.U8 R33, desc[UR52][R2.64] ;  /* 0x0000003402219981 */ /* 0x0006a4000c1e1100 */
[----:B---3--:R-:W-:Y:S02]  /*3ee20*/  @!P0 IMAD.MOV.U32 R3, RZ, RZ, R11 ;  /* 0x000000ffff038224 */ /* 0x008fe400078e000b */
[----:B------:R-:W-:-:S05]  /*3ee30*/  @!P0 IMAD.MOV.U32 R2, RZ, RZ, R10 ;  /* 0x000000ffff028224 */ /* 0x000fca00078e000a */
[----:B------:R0:W3:Y:S04]  /*3ee40*/  @!P0 LDG.E.U8 R31, desc[UR52][R2.64] ;  /* 0x00000034021f8981 */ /* 0x0000e8000c1e1100 */
[----:B----4-:R-:W-:Y:S04]  /*3ee50*/  STL [R1+0x3228], R41 ;  /* 0x0032282901007387 */ /* 0x010fe80000100800 */
[----:B------:R-:W4:Y:S04]  /*3ee60*/  LDL R13, [R1+0x22ec] ;  /* 0x0022ec00010d7983 */ /* 0x000f280000100800 */
[----:B------:R-:W4:Y:S04]  /*3ee70*/  LDL R12, [R1+0x2324] ;  /* 0x00232400010c7983 */ /* 0x000f280000100800 */
[----:B------:R4:W4:Y:S04]  /*3ee80*/  @!P1 LDG.E.U8 R27, desc[UR52][R4.64] ;  /* 0x00000034041b9981 */ /* 0x000928000c1e1100 */
[----:B------:R-:W-:Y:S04]  /*3ee90*/  STL [R1+0x322c], R39 ;  /* 0x00322c2701007387 */ /* 0x000fe80000100800 */
[----:B------:R-:W4:Y:S04]  /*3eea0*/  LDL R7, [R1+0x2300] ;  /* 0x0023000001077983 */ /* 0x000f280000100800 */
[----:B------:R-:W4:Y:S04]  /*3eeb0*/  LDL R6, [R1+0x2334] ;  /* 0x0023340001067983 */ /* 0x000f280000100800 */
[----:B------:R-:W-:Y:S04]  /*3eec0*/  STL [R1+0x3230], R37 ;  /* 0x0032302501007387 */ /* 0x000fe80000100800 */
[----:B------:R-:W4:Y:S04]  /*3eed0*/  LDL R15, [R1+0x22fc] ;  /* 0x0022fc00010f7983 */ /* 0x000f280000100800 */
[----:B------:R-:W4:Y:S04]  /*3eee0*/  LDL R14, [R1+0x2330] ;  /* 0x00233000010e7983 */ /* 0x000f280000100800 */
[----:B------:R-:W-:Y:S04]  /*3eef0*/  STL [R1+0x3234], R35 ;  /* 0x0032342301007387 */ /* 0x000fe80000100800 */
[----:B------:R-:W4:Y:S04]  /*3ef00*/  LDL R9, [R1+0x2310] ;  /* 0x0023100001097983 */ /* 0x000f280000100800 */
[----:B------:R-:W4:Y:S01]  /*3ef10*/  LDL R8, [R1+0x2344] ;  /* 0x0023440001087983 */ /* 0x000f220000100800 */
[----:B0-----:R-:W-:-:S03]  /*3ef20*/  PRMT R2, RZ, 0x7610, R2 ;  /* 0x00007610ff027816 */ /* 0x001fc60000000002 */
        /* <DEDUP_REMOVED lines=12> */
[----:B------:R-:W-:-:S02]  /*3eff0*/  PRMT R3, RZ, 0x7610, R3 ;  /* 0x00007610ff037816 */ /* 0x000fc40000000003 */
[----:B0-----:R-:W-:-:S04]  /*3f000*/  PRMT R4, RZ, 0x7610, R4 ;  /* 0x00007610ff047816 */ /* 0x001fc80000000004 */
[----:B------:R0:W4:Y:S01]  /*3f010*/  @!P1 LDG.E.U8 R3, desc[UR52][R6.64] ;  /* 0x0000003406039981 */ /* 0x000122000c1e1100 */
[----:B------:R-:W-:Y:S01]  /*3f020*/  PRMT R5, RZ, 0x7610, R5 ;  /* 0x00007610ff057816 */ /* 0x000fe20000000005 */
[----:B0-----:R-:W-:Y:S02]  /*3f030*/  @!P0 IMAD.MOV.U32 R7, RZ, RZ, R15 ;  /* 0x000000ffff078224 */ /* 0x001fe400078e000f */
[----:B------:R-:W-:-:S05]  /*3f040*/  @!P0 IMAD.MOV.U32 R6, RZ, RZ, R14 ;  /* 0x000000ffff068224 */ /* 0x000fca00078e000e */
[----:B------:R0:W4:Y:S04]  /*3f050*/  @!P0 LDG.E.U8 R4, desc[UR52][R6.64] ;  /* 0x0000003406048981 */ /* 0x000128000c1e1100 */
[----:B------:R2:W4:Y:S01]  /*3f060*/  @!P1 LDG.E.U8 R5, desc[UR52][R8.64] ;  /* 0x0000003408059981 */ /* 0x000522000c1e1100 */
[----:B0-----:R-:W-:Y:S02]  /*3f070*/  PRMT R6, RZ, 0x7610, R6 ;  /* 0x00007610ff067816 */ /* 0x001fe40000000006 */
[----:B------:R-:W-:Y:S01]  /*3f080*/  PRMT R7, RZ, 0x7610, R7 ;  /* 0x00007610ff077816 */ /* 0x000fe20000000007 */
[----:B--2---:R-:W-:Y:S02]  /*3f090*/  @!P0 IMAD.MOV.U32 R9, RZ, RZ, R19 ;  /* 0x000000ffff098224 */ /* 0x004fe400078e0013 */
[----:B------:R-:W-:-:S05]  /*3f0a0*/  @!P0 IMAD.MOV.U32 R8, RZ, RZ, R17 ;  /* 0x000000ffff088224 */ /* 0x000fca00078e0011 */
[----:B------:R0:W2:Y:S04]  /*3f0b0*/  @!P0 LDG.E.U8 R6, desc[UR52][R8.64] ;  /* 0x0000003408068981 */ /* 0x0000a8000c1e1100 */
[----:B---3--:R4:W3:Y:S01]  /*3f0c0*/  @!P1 LDG.E.U8 R7, desc[UR52][R10.64] ;  /* 0x000000340a079981 */ /* 0x0088e2000c1e1100 */
[----:B0-----:R-:W-:Y:S01]  /*3f0d0*/  PRMT R8, RZ, 0x7610, R8 ;  /* 0x00007610ff087816 */ /* 0x001fe20000000008 */
[----:B----4-:R-:W-:Y:S02]  /*3f0e0*/  @!P0 IMAD.MOV.U32 R10, RZ, RZ, R16 ;  /* 0x000000ffff0a8224 */ /* 0x010fe400078e0010 */
[----:B------:R-:W-:Y:S01]  /*3f0f0*/  @!P0 IMAD.MOV.U32 R11, RZ, RZ, R18 ;  /* 0x000000ffff0b8224 */ /* 0x000fe200078e0012 */
[----:B------:R0:W-:Y:S04]  /*3f100*/  STL [R1+0x3244], R2 ;  /* 0x0032440201007387 */ /* 0x0001e80000100800 */
[----:B------:R-:W4:Y:S04]  /*3f110*/  LDL R13, [R1+0x232c] ;  /* 0x00232c00010d7983 */ /* 0x000f280000100800 */
[----:B------:R-:W4:Y:S04]  /*3f120*/  LDL R12, [R1+0x2364] ;  /* 0x00236400010c7983 */ /* 0x000f280000100800 */
[----:B------:R-:W4:Y:S04]  /*3f130*/  @!P0 LDG.E.U8 R8, desc[UR52][R10.64] ;  /* 0x000000340a088981 */ /* 0x000f28000c1e1100 */
[----:B------:R1:W-:Y:S04]  /*3f140*/  STL [R1+0x3248], R3 ;  /* 0x0032480301007387 */ /* 0x0003e80000100800 */
[----:B0-----:R-:W4:Y:S04]  /*3f150*/  LDL R2, [R1+0x2360] ;  /* 0x0023600001027983 */ /* 0x001f280000100800 */
[----:B-1----:R-:W4:Y:S04]  /*3f160*/  LDL R3, [R1+0x2338] ;  /* 0x0023380001037983 */ /* 0x002f280000100800 */
[----:B------:R-:W-:Y:S04]  /*3f170*/  STL [R1+0x324c], R4 ;  /* 0x00324c0401007387 */ /* 0x000fe80000100800 */
[----:B------:R-:W4:Y:S04]  /*3f180*/  LDL R15, [R1+0x233c] ;  /* 0x00233c00010f7983 */ /* 0x000f280000100800 */
[----:B------:R-:W4:Y:S04]  /*3f190*/  LDL R14, [R1+0x2374] ;  /* 0x00237400010e7983 */ /* 0x000f280000100800 */
[----:B------:R-:W-:Y:S04]  /*3f1a0*/  STL [R1+0x3250], R5 ;  /* 0x0032500501007387 */ /* 0x000fe80000100800 */
[----:B------:R-:W4:Y:S04]  /*3f1b0*/  LDL R21, [R1+0x2348] ;  /* 0x0023480001157983 */ /* 0x000f280000100800 */
[----:B------:R-:W4:Y:S01]  /*3f1c0*/  LDL R17, [R1+0x2370] ;  /* 0x0023700001117983 */ /* 0x000f220000100800 */
[----:B------:R-:W-:-:S03]  /*3f1d0*/  PRMT R9, RZ, 0x7610, R9 ;  /* 0x00007610ff097816 */ /* 0x000fc60000000009 */
[----:B--2---:R-:W-:Y:S04]  /*3f1e0*/  STL [R1+0x3254], R6 ;  /* 0x0032540601007387 */ /* 0x004fe80000100800 */
[----:B---3--:R0:W-:Y:S04]  /*3f1f0*/  STL [R1+0x3258], R7 ;  /* 0x0032580701007387 */ /* 0x0081e80000100800 */
[----:B------:R-:W2:Y:S04]  /*3f200*/  LDL R16, [R1+0x234c] ;  /* 0x00234c0001107983 */ /* 0x000ea80000100800 */
[----:B0-----:R-:W3:Y:S04]  /*3f210*/  LDL R7, [R1+0x2384] ;  /* 0x0023840001077983 */ /* 0x001ee80000100800 */
[----:B----4-:R0:W4:Y:S04]  /*3f220*/  @!P1 LDG.E.U8 R9, desc[UR52][R12.64] ;  /* 0x000000340c099981 */ /* 0x010128000c1e1100 */
[----:B------:R-:W-:Y:S04]  /*3f230*/  STL [R1+0x325c], R8 ;  /* 0x00325c0801007387 */ /* 0x000fe80000100800 */
[----:B------:R-:W4:Y:S04]  /*3f240*/  LDL R5, [R1+0x2358] ;  /* 0x0023580001057983 */ /* 0x000f280000100800 */
[----:B------:R-:W4:Y:S01]  /*3f250*/  LDL R4, [R1+0x2380] ;  /* 0x0023800001047983 */ /* 0x000f220000100800 */
[----:B------:R-:W-:-:S02]  /*3f260*/  PRMT R10, RZ, 0x7610, R10 ;  /* 0x00007610ff0a7816 */ /* 0x000fc4000000000a */
[----:B------:R-:W-:Y:S01]  /*3f270*/  PRMT R11, RZ, 0x7610, R11 ;  /* 0x00007610ff0b7816 */ /* 0x000fe2000000000b */
[----:B0-----:R-:W-:Y:S02]  /*3f280*/  @!P0 IMAD.MOV.U32 R12, RZ, RZ, R2 ;  /* 0x000000ffff0c8224 */ /* 0x001fe400078e0002 */
[----:B------:R-:W-:-:S05]  /*3f290*/  @!P0 IMAD.MOV.U32 R13, RZ, RZ, R3 ;  /* 0x000000ffff0d8224 */ /* 0x000fca00078e0003 */
[----:B------:R0:W4:Y:S02]  /*3f2a0*/  @!P0 LDG.E.U8 R10, desc[UR52][R12.64] ;  /* 0x000000340c0a8981 */ /* 0x000124000c1e1100 */
[----:B0-----:R-:W-:Y:S02]  /*3f2b0*/  PRMT R12, RZ, 0x7610, R12 ;  /* 0x00007610ff0c7816 */ /* 0x001fe4000000000c */
[----:B------:R0:W4:Y:S02]  /*3f2c0*/  @!P1 LDG.E.U8 R11, desc[UR52][R14.64] ;  /* 0x000000340e0b9981 */ /* 0x000124000c1e1100 */
[----:B0-----:R-:W-:Y:S02]  /*3f2d0*/  @!P0 IMAD.MOV.U32 R14, RZ, RZ, R17 ;  /* 0x000000ffff0e8224 */ /* 0x001fe400078e0011 */
[----:B------:R-:W-:-:S05]  /*3f2e0*/  @!P0 IMAD.MOV.U32 R15, RZ, RZ, R21 ;  /* 0x000000ffff0f8224 */ /* 0x000fca00078e0015 */
[----:B------:R0:W4:Y:S01]  /*3f2f0*/  @!P0 LDG.E.U8 R12, desc[UR52][R14.64] ;  /* 0x000000340e0c8981 */ /* 0x000122000c1e1100 */
[----:B------:R-:W-:Y:S02]  /*3f300*/  PRMT R13, RZ, 0x7610, R13 ;  /* 0x00007610ff0d7816 */ /* 0x000fe4000000000d */
[----:B0-----:R-:W-:Y:S01]  /*3f310*/  PRMT R14, RZ, 0x7610, R14 ;  /* 0x00007610ff0e7816 */ /* 0x001fe2000000000e */
[----:B--2---:R-:W-:Y:S02]  /*3f320*/  @!P1 IMAD.MOV.U32 R17, RZ, RZ, R16 ;  /* 0x000000ffff119224 */ /* 0x004fe400078e0010 */
[----:B---3--:R-:W-:-:S05]  /*3f330*/  @!P1 IMAD.MOV.U32 R16, RZ, RZ, R7 ;  /* 0x000000ffff109224 */ /* 0x008fca00078e0007 */
[----:B------:R0:W2:Y:S04]  /*3f340*/  @!P1 LDG.E.U8 R13, desc[UR52][R16.64] ;  /* 0x00000034100d9981 */ /* 0x0000a8000c1e1100 */
[----:B----4-:R-:W-:Y:S04]  /*3f350*/  STL [R1+0x3260], R9 ;  /* 0x0032600901007387 */ /* 0x010fe80000100800 */
[----:B------:R-:W3:Y:S04]  /*3f360*/  LDL R19, [R1+0x235c] ;  /* 0x00235c0001137983 */ /* 0x000ee80000100800 */
[----:B------:R-:W3:Y:S04]  /*3f370*/  LDL R18, [R1+0x2394] ;  /* 0x0023940001127983 */ /* 0x000ee80000100800 */
[----:B------:R-:W4:Y:S04]  /*3f380*/  LDL R3, [R1+0x2368] ;  /* 0x0023680001037983 */ /* 0x000f280000100800 */
[----:B------:R-:W4:Y:S01]  /*3f390*/  LDL R2, [R1+0x2390] ;  /* 0x0023900001027983 */ /* 0x000f220000100800 */
[----:B0-----:R-:W-:-:S02]  /*3f3a0*/  @!P0 IMAD.MOV.U32 R16, RZ, RZ, R4 ;  /* 0x000000ffff108224 */ /* 0x001fc400078e0004 */
[----:B------:R-:W-:-:S05]  /*3f3b0*/  @!P0 IMAD.MOV.U32 R17, RZ, RZ, R5 ;  /* 0x000000ffff118224 */ /* 0x000fca00078e0005 */
[----:B------:R-:W4:Y:S04]  /*3f3c0*/  @!P0 LDG.E.U8 R14, desc[UR52][R16.64] ;  /* 0x00000034100e8981 */ /* 0x000f28000c1e1100 */
[----:B------:R0:W-:Y:S04]  /*3f3d0*/  STL [R1+0x3264], R10 ;  /* 0x0032640a01007387 */ /* 0x0001e80000100800 */
[----:B------:R-:W4:Y:S04]  /*3f3e0*/  LDL R20, [R1+0x236c] ;  /* 0x00236c0001147983 */ /* 0x000f280000100800 */
[----:B0-----:R-:W4:Y:S04]  /*3f3f0*/  LDL R10, [R1+0x23a4] ;  /* 0x0023a400010a7983 */ /* 0x001f280000100800 */
[----:B------:R-:W-:Y:S04]  /*3f400*/  STL [R1+0x3268], R11 ;  /* 0x0032680b01007387 */ /* 0x000fe80000100800 */
[----:B------:R-:W4:Y:S04]  /*3f410*/  LDL R9, [R1+0x2378] ;  /* 0x0023780001097983 */ /* 0x000f280000100800 */
[----:B------:R-:W4:Y:S04]  /*3f420*/  LDL R8, [R1+0x23a0] ;  /* 0x0023a00001087983 */ /* 0x000f280000100800 */
[----:B------:R-:W4:Y:S04]  /*3f430*/  LDL R6, [R1+0x23b4] ;  /* 0x0023b40001067983 */ /* 0x000f280000100800 */
[----:B------:R0:W-:Y:S04]  /*3f440*/  STL [R1+0x326c], R12 ;  /* 0x00326c0c01007387 */ /* 0x0001e80000100800 */
[----:B------:R-:W4:Y:S04]  /*3f450*/  LDL R22, [R1+0x237c] ;  /* 0x00237c0001167983 */ /* 0x000f280000100800 */
[----:B------:R-:W4:Y:S01]  /*3f460*/  LDL R7, [R1+0x23b0] ;  /* 0x0023b00001077983 */ /* 0x000f220000100800 */
[----:B------:R-:W-:-:S03]  /*3f470*/  PRMT R15, RZ, 0x7610, R15 ;  /* 0x00007610ff0f7816 */ /* 0x000fc6000000000f */
[----:B--2---:R1:W-:Y:S04]  /*3f480*/  STL [R1+0x3270], R13 ;  /* 0x0032700d01007387 */ /* 0x0043e80000100800 */
[----:B0-----:R-:W2:Y:S04]  /*3f490*/  LDL R12, [R1+0x2388] ;  /* 0x00238800010c7983 */ /* 0x001ea80000100800 */
[----:B------:R-:W2:Y:S04]  /*3f4a0*/  LDL R5, [R1+0x238c] ;  /* 0x00238c0001057983 */ /* 0x000ea80000100800 */
[----:B------:R-:W2:Y:S04]  /*3f4b0*/  LDL R4, [R1+0x23c4] ;  /* 0x0023c40001047983 */ /* 0x000ea80000100800 */
[----:B---3--:R4:W3:Y:S02]  /*3f4c0*/  @!P1 LDG.E.U8 R15, desc[UR52][R18.64] ;  /* 0x00000034120f9981 */ /* 0x0088e4000c1e1100 */
[----:B----4-:R-:W-:-:S02]  /*3f4d0*/  @!P0 IMAD.MOV.U32 R19, RZ, RZ, R3 ;  /* 0x000000ffff138224 */ /* 0x010fc400078e0003 */
[----:B------:R0:W-:Y:S04]  /*3f4e0*/  STL [R1+0x3274], R14 ;  /* 0x0032740e01007387 */ /* 0x0001e80000100800 */
[----:B------:R-:W4:Y:S01]  /*3f4f0*/  LDL R3, [R1+0x2398] ;  /* 0x0023980001037983 */ /* 0x000f220000100800 */
[----:B------:R-:W-:Y:S01]  /*3f500*/  @!P0 IMAD.MOV.U32 R18, RZ, RZ, R2 ;  /* 0x000000ffff128224 */ /* 0x000fe200078e0002 */
[----:B------:R-:W-:Y:S02]  /*3f510*/  PRMT R16, RZ, 0x7610, R16 ;  /* 0x00007610ff107816 */ /* 0x000fe40000000010 */
[----:B------:R-:W3:Y:S01]  /*3f520*/  LDL R2, [R1+0x23c0] ;  /* 0x0023c00001027983 */ /* 0x000ee20000100800 */
[----:B------:R-:W-:Y:S01]  /*3f530*/  @!P1 IMAD.MOV.U32 R21, RZ, RZ, R20 ;  /* 0x000000ffff159224 */ /* 0x000fe200078e0014 */
[----:B------:R-:W-:-:S02]  /*3f540*/  PRMT R17, RZ, 0x7610, R17 ;  /* 0x00007610ff117816 */ /* 0x000fc40000000011 */
[----:B------:R-:W3:Y:S04]  /*3f550*/  LDL R11, [R1+0x239c] ;  /* 0x00239c00010b7983 */ /* 0x000ee80000100800 */
[----:B------:R0:W3:Y:S04]  /*3f560*/  @!P0 LDG.E.U8 R16, desc[UR52][R18.64] ;  /* 0x0000003412108981 */ /* 0x0000e8000c1e1100 */
[----:B-1----:R-:W3:Y:S01]  /*3f570*/  LDL R13, [R1+0x23b8] ;  /* 0x0023b800010d7983 */ /* 0x002ee20000100800 */
[----:B------:R-:W-:Y:S01]  /*3f580*/  PRMT R26, RZ, 0x7610, R26 ;  /* 0x00007610ff1a7816 */ /* 0x000fe2000000001a */
[----:B------:R-:W-:Y:S01]  /*3f590*/  @!P1 IMAD.MOV.U32 R20, RZ, RZ, R10 ;  /* 0x000000ffff149224 */ /* 0x000fe200078e000a */
[----:B------:R-:W-:Y:S01]  /*3f5a0*/  PRMT R30, RZ, 0x7610, R30 ;  /* 0x00007610ff1e7816 */ /* 0x000fe2000000001e */
[----:B------:R-:W3:Y:S04]  /*3f5b0*/  LDL R10, [R1+0x23d4] ;  /* 0x0023d400010a7983 */ /* 0x000ee80000100800 */
[----:B------:R1:W3:Y:S04]  /*3f5c0*/  @!P1 LDG.E.U8 R17, desc[UR52][R20.64] ;  /* 0x0000003414119981 */ /* 0x0002e8000c1e1100 */
[----:B------:R-:W3:Y:S04]  /*3f5d0*/  LDL R31, [R1+0x2420] ;  /* 0x00242000011f7983 */ /* 0x000ee80000100800 */
[----:B------:R-:W3:Y:S04]  /*3f5e0*/  LDL R33, [R1+0x23f8] ;  /* 0x0023f80001217983 */ /* 0x000ee80000100800 */
[----:B------:R-:W3:Y:S01]  /*3f5f0*/  LDL R27, [R1+0x23fc] ;  /* 0x0023fc00011b7983 */ /* 0x000ee20000100800 */
[----:B0-----:R-:W-:-:S03]  /*3f600*/  PRMT R19, RZ, 0x7610, R19 ;  /* 0x00007610ff137816 */ /* 0x001fc60000000013 */
[----:B------:R-:W3:Y:S01]  /*3f610*/  LDL R14, [R1+0x2434] ;  /* 0x00243400010e7983 */ /* 0x000ee20000100800 */
[----:B-1----:R-:W-:Y:S02]  /*3f620*/  @!P0 IMAD.MOV.U32 R20, RZ, RZ, R8 ;  /* 0x000000ffff148224 */ /* 0x002fe400078e0008 */
[----:B------:R-:W-:Y:S01]  /*3f630*/  @!P0 IMAD.MOV.U32 R21, RZ, RZ, R9 ;  /* 0x000000ffff158224 */ /* 0x000fe200078e0009 */
[----:B------:R-:W3:Y:S04]  /*3f640*/  LDL R8, [R1+0x23d0] ;  /* 0x0023d00001087983 */ /* 0x000ee80000100800 */
[----:B------:R-:W3:Y:S01]  /*3f650*/  LDL R9, [R1+0x23a8] ;  /* 0x0023a80001097983 */ /* 0x000ee20000100800 */
[----:B------:R-:W-:Y:S02]  /*3f660*/  @!P1 IMAD.MOV.U32 R23, RZ, RZ, R22 ;  /* 0x000000ffff179224 */ /* 0x000fe400078e0016 */
[----:B------:R-:W-:-:S02]  /*3f670*/  @!P1 IMAD.MOV.U32 R22, RZ, RZ, R6 ;  /* 0x000000ffff169224 */ /* 0x000fc400078e0006 */
[----:B------:R-:W3:Y:S04]  /*3f680*/  LDL R6, [R1+0x23e4] ;  /* 0x0023e40001067983 */ /* 0x000ee80000100800 */
[----:B------:R0:W3:Y:S01]  /*3f690*/  @!P1 LDG.E.U8 R19, desc[UR52][R22.64] ;  /* 0x0000003416139981 */ /* 0x0000e2000c1e1100 */
[----:B------:R-:W-:-:S06]  /*3f6a0*/  PRMT R18, RZ, 0x7610, R18 ;  /* 0x00007610ff127816 */ /* 0x000fcc0000000012 */
[----:B------:R1:W3:Y:S01]  /*3f6b0*/  @!P0 LDG.E.U8 R18, desc[UR52][R20.64] ;  /* 0x0000003414128981 */ /* 0x0002e2000c1e1100 */
[----:B0-----:R-:W-:-:S03]  /*3f6c0*/  @!P0 IMAD.MOV.U32 R22, RZ, RZ, R7 ;  /* 0x000000ffff168224 */ /* 0x001fc600078e0007 */
[----:B------:R-:W3:Y:S01]  /*3f6d0*/  LDL R7, [R1+0x23ac] ;  /* 0x0023ac0001077983 */ /* 0x000ee20000100800 */
[----:B-1----:R-:W-:Y:S01]  /*3f6e0*/  PRMT R21, RZ, 0x7610, R21 ;  /* 0x00007610ff157816 */ /* 0x002fe20000000015 */
[----:B--2---:R-:W-:Y:S02]  /*3f6f0*/  @!P0 IMAD.MOV.U32 R23, RZ, RZ, R12 ;  /* 0x000000ffff178224 */ /* 0x004fe400078e000c */
[----:B------:R-:W2:Y:S01]  /*3f700*/  LDL R12, [R1+0x23e0] ;  /* 0x0023e000010c7983 */ /* 0x000ea20000100800 */
[----:B------:R-:W-:Y:S02]  /*3f710*/  @!P1 IMAD.MOV.U32 R24, RZ, RZ, R4 ;  /* 0x000000ffff189224 */ /* 0x000fe400078e0004 */
[----:B------:R-:W-:Y:S01]  /*3f720*/  @!P1 IMAD.MOV.U32 R25, RZ, RZ, R5 ;  /* 0x000000ffff199224 */ /* 0x000fe200078e0005 */
[----:B------:R-:W2:Y:S04]  /*3f730*/  LDL R4, [R1+0x23f4] ;  /* 0x0023f40001047983 */ /* 0x000ea80000100800 */
[----:B------:R-:W2:Y:S04]  /*3f740*/  LDL R5, [R1+0x23bc] ;  /* 0x0023bc0001057983 */ /* 0x000ea80000100800 */
[----:B------:R4:W2:Y:S02]  /*3f750*/  @!P1 LDG.E.U8 R21, desc[UR52][R24.64] ;  /* 0x0000003418159981 */ /* 0x0008a4000c1e1100 */
[----:B----4-:R-:W-:-:S02]  /*3f760*/  @!P0 IMAD.MOV.U32 R25, RZ, RZ, R3 ;  /* 0x000000ffff198224 */ /* 0x010fc400078e0003 */
[----:B------:R-:W4:Y:S01]  /*3f770*/  LDL R3, [R1+0x23c8] ;  /* 0x0023c80001037983 */ /* 0x000f220000100800 */
[----:B---3--:R-:W-:-:S03]  /*3f780*/  @!P0 IMAD.MOV.U32 R24, RZ, RZ, R2 ;  /* 0x000000ffff188224 */ /* 0x008fc600078e0002 */
[----:B------:R-:W3:Y:S01]  /*3f790*/  LDL R2, [R1+0x23f0] ;  /* 0x0023f00001027983 */ /* 0x000ee20000100800 */
[----:B------:R-:W-:-:S06]  /*3f7a0*/  PRMT R20, RZ, 0x7610, R20 ;  /* 0x00007610ff147816 */ /* 0x000fcc0000000014 */
[----:B------:R0:W3:Y:S02]  /*3f7b0*/  @!P0 LDG.E.U8 R20, desc[UR52][R22.64] ;  /* 0x0000003416148981 */ /* 0x0000e4000c1e1100 */
[----:B0-----:R-:W-:Y:S02]  /*3f7c0*/  PRMT R22, RZ, 0x7610, R22 ;  /* 0x00007610ff167816 */ /* 0x001fe40000000016 */
[----:B------:R-:W-:-:S04]  /*3f7d0*/  PRMT R23, RZ, 0x7610, R23 ;  /* 0x00007610ff177816 */ /* 0x000fc80000000017 */
[----:B------:R0:W3:Y:S01]  /*3f7e0*/  @!P0 LDG.E.U8 R22, desc[UR52][R24.64] ;  /* 0x0000003418168981 */ /* 0x0000e2000c1e1100 */
[----:B------:R-:W-:Y:S02]  /*3f7f0*/  @!P0 IMAD.MOV.U32 R28, RZ, RZ, R8 ;  /* 0x000000ffff1c8224 */ /* 0x000fe400078e0008 */
[----:B------:R-:W-:Y:S01]  /*3f800*/  @!P0 IMAD.MOV.U32 R29, RZ, RZ, R9 ;  /* 0x000000ffff1d8224 */ /* 0x000fe200078e0009 */
[----:B------:R-:W3:Y:S04]  /*3f810*/  LDL R8, [R1+0x2400] ;  /* 0x0024000001087983 */ /* 0x000ee80000100800 */
[----:B------:R-:W3:Y:S01]  /*3f820*/  LDL R9, [R1+0x23d8] ;  /* 0x0023d80001097983 */ /* 0x000ee20000100800 */
[----:B0-----:R-:W-:Y:S02]  /*3f830*/  @!P1 IMAD.MOV.U32 R24, RZ, RZ, R10 ;  /* 0x000000ffff189224 */ /* 0x001fe400078e000a */
[----:B------:R-:W-:Y:S01]  /*3f840*/  @!P1 IMAD.MOV.U32 R25, RZ, RZ, R11 ;  /* 0x000000ffff199224 */ /* 0x000fe200078e000b */
[----:B------:R-:W3:Y:S04]  /*3f850*/  LDL R10, [R1+0x2404] ;  /* 0x00240400010a7983 */ /* 0x000ee80000100800 */
[----:B------:R-:W3:Y:S04]  /*3f860*/  LDL R11, [R1+0x23cc] ;  /* 0x0023cc00010b7983 */ /* 0x000ee80000100800 */
[----:B------:R0:W3:Y:S02]  /*3f870*/  @!P1 LDG.E.U8 R23, desc[UR52][R24.64] ;  /* 0x0000003418179981 */ /* 0x0000e4000c1e1100 */
[----:B0-----:R-:W-:-:S02]  /*3f880*/  PRMT R24, RZ, 0x7610, R24 ;  /* 0x00007610ff187816 */ /* 0x001fc40000000018 */
[----:B------:R-:W-:-:S04]  /*3f890*/  PRMT R25, RZ, 0x7610, R25 ;  /* 0x00007610ff197816 */ /* 0x000fc80000000019 */
[----:B------:R0:W3:Y:S02]  /*3f8a0*/  @!P0 LDG.E.U8 R24, desc[UR52][R28.64] ;  /* 0x000000341c188981 */ /* 0x0000e4000c1e1100 */
[----:B0-----:R-:W-:Y:S02]  /*3f8b0*/  @!P1 IMAD.MOV.U32 R28, RZ, RZ, R6 ;  /* 0x000000ffff1c9224 */ /* 0x001fe400078e0006 */
[----:B------:R-:W-:Y:S01]  /*3f8c0*/  @!P1 IMAD.MOV.U32 R29, RZ, RZ, R7 ;  /* 0x000000ffff1d9224 */ /* 0x000fe200078e0007 */
[----:B------:R-:W3:Y:S04]  /*3f8d0*/  LDL R6, [R1+0x2414] ;  /* 0x0024140001067983 */ /* 0x000ee80000100800 */
[----:B------:R-:W3:Y:S04]  /*3f8e0*/  LDL R7, [R1+0x23dc] ;  /* 0x0023dc0001077983 */ /* 0x000ee80000100800 */
[----:B------:R0:W3:Y:S02]  /*3f8f0*/  @!P1 LDG.E.U8 R25, desc[UR52][R28.64] ;  /* 0x000000341c199981 */ /* 0x0000e4000c1e1100 */
[----:B0-----:R-:W-:Y:S01]  /*3f900*/  @!P0 IMAD.MOV.U32 R29, RZ, RZ, R13 ;  /* 0x000000ffff1d8224 */ /* 0x001fe200078e000d */
        /* <DEDUP_REMOVED lines=14> */
[----:B------:R-:W-:-:S03]  /*3f9f0*/  PRMT R34, RZ, 0x7610, R34 ;  /* 0x00007610ff227816 */ /* 0x000fc60000000022 */
[----:B------:R0:W3:Y:S01]  /*3fa00*/  @!P0 LDG.E.U8 R32, desc[UR52][R28.64] ;  /* 0x000000341c208981 */ /* 0x0000e2000c1e1100 */
[----:B------:R-:W-:Y:S02]  /*3fa10*/  PRMT R36, RZ, 0x7610, R36 ;  /* 0x00007610ff247816 */ /* 0x000fe40000000024 */
[----:B------:R-:W-:Y:S01]  /*3fa20*/  PRMT R38, RZ, 0x7610, R38 ;  /* 0x00007610ff267816 */ /* 0x000fe20000000026 */
[----:B0-----:R-:W-:Y:S02]  /*3fa30*/  @!P1 IMAD.MOV.U32 R28, RZ, RZ, R10 ;  /* 0x000000ffff1c9224 */ /* 0x001fe400078e000a */
[----:B------:R-:W-:Y:S01]  /*3fa40*/  @!P1 IMAD.MOV.U32 R29, RZ, RZ, R11 ;  /* 0x000000ffff1d9224 */ /* 0x000fe200078e000b */
[----:B------:R-:W3:Y:S04]  /*3fa50*/  LDL R10, [R1+0x2444] ;  /* 0x00244400010a7983 */ /* 0x000ee80000100800 */
[----:B------:R-:W3:Y:S04]  /*3fa60*/  LDL R11, [R1+0x240c] ;  /* 0x00240c00010b7983 */ /* 0x000ee80000100800 */
[----:B------:R0:W3:Y:S02]  /*3fa70*/  @!P1 LDG.E.U8 R34, desc[UR52][R28.64] ;  /* 0x000000341c229981 */ /* 0x0000e4000c1e1100 */
[----:B0-----:R-:W-:-:S02]  /*3fa80*/  @!P0 IMAD.MOV.U32 R28, RZ, RZ, R8 ;  /* 0x000000ffff1c8224 */ /* 0x001fc400078e0008 */
[----:B------:R-:W-:Y:S01]  /*3fa90*/  @!P0 IMAD.MOV.U32 R29, RZ, RZ, R9 ;  /* 0x000000ffff1d8224 */ /* 0x000fe200078e0009 */
[----:B------:R-:W3:Y:S04]  /*3faa0*/  LDL R8, [R1+0x2440] ;  /* 0x0024400001087983 */ /* 0x000ee80000100800 */
[----:B------:R-:W3:Y:S04]  /*3fab0*/  LDL R9, [R1+0x2418] ;  /* 0x0024180001097983 */ /* 0x000ee80000100800 */
[----:B------:R0:W3:Y:S01]  /*3fac0*/  @!P0 LDG.E.U8 R36, desc[UR52][R28.64] ;  /* 0x000000341c248981 */ /* 0x0000e2000c1e1100 */
[----:B------:R-:W-:Y:S01]  /*3fad0*/  PRMT R40, RZ, 0x7610, R40 ;  /* 0x00007610ff287816 */ /* 0x000fe20000000028 */
[----:B0-----:R-:W-:-:S02]  /*3fae0*/  @!P1 IMAD.MOV.U32 R28, RZ, RZ, R6 ;  /* 0x000000ffff1c9224 */ /* 0x001fc400078e0006 */
[----:B------:R-:W-:Y:S01]  /*3faf0*/  @!P1 IMAD.MOV.U32 R29, RZ, RZ, R7 ;  /* 0x000000ffff1d9224 */ /* 0x000fe200078e0007 */
[----:B------:R-:W3:Y:S04]  /*3fb00*/  LDL R6, [R1+0x244c] ;  /* 0x00244c0001067983 */ /* 0x000ee80000100800 */
[----:B------:R-:W3:Y:S04]  /*3fb10*/  LDL R7, [R1+0x241c] ;  /* 0x00241c0001077983 */ /* 0x000ee80000100800 */
[----:B------:R2:W3:Y:S02]  /*3fb20*/  @!P1 LDG.E.U8 R38, desc[UR52][R28.64] ;  /* 0x000000341c269981 */ /* 0x0004e4000c1e1100 */
[----:B--2---:R-:W-:-:S02]  /*3fb30*/  @!P0 IMAD.MOV.U32 R28, RZ, RZ, R4 ;  /* 0x000000ffff1c8224 */ /* 0x004fc400078e0004 */
        /* <DEDUP_REMOVED lines=8> */
[----:B------:R-:W-:Y:S02]  /*3fbc0*/  PRMT R42, RZ, 0x7610, R42 ;  /* 0x00007610ff2a7816 */ /* 0x000fe4000000002a */
[----:B------:R-:W-:-:S04]  /*3fbd0*/  PRMT R44, RZ, 0x7610, R44 ;  /* 0x00007610ff2c7816 */ /* 0x000fc8000000002c */
[----:B------:R0:W3:Y:S01]  /*3fbe0*/  @!P1 LDG.E.U8 R42, desc[UR52][R28.64] ;  /* 0x000000341c2a9981 */ /* 0x0000e2000c1e1100 */
[----:B------:R-:W-:Y:S01]  /*3fbf0*/  PRMT R46, RZ, 0x7610, R46 ;  /* 0x00007610ff2e7816 */ /* 0x000fe2000000002e */
[----:B0-----:R-:W-:Y:S02]  /*3fc00*/  @!P0 IMAD.MOV.U32 R28, RZ, RZ, R31 ;  /* 0x000000ffff1c8224 */ /* 0x001fe400078e001f */
[----:B------:R-:W-:-:S05]  /*3fc10*/  @!P0 IMAD.MOV.U32 R29, RZ, RZ, R33 ;  /* 0x000000ffff1d8224 */ /* 0x000fca00078e0021 */
        /* <DEDUP_REMOVED lines=20> */
[----:B------:R2:W3:Y:S02]  /*3fd60*/  @!P1 LDG.E.U8 R54, desc[UR52][R28.64] ;  /* 0x000000341c369981 */ /* 0x0004e4000c1e1100 */
[----:B--2---:R-:W-:Y:S02]  /*3fd70*/  @!P0 IMAD.MOV.U32 R28, RZ, RZ, R4 ;  /* 0x000000ffff1c8224 */ /* 0x004fe400078e0004 */
[----:B------:R-:W-:Y:S01]  /*3fd80*/  @!P0 IMAD.MOV.U32 R29, RZ, RZ, R5 ;  /* 0x000000ffff1d8224 */ /* 0x000fe200078e0005 */
[----:B------:R-:W-:Y:S04]  /*3fd90*/  LDS.U8 R4, [R0+UR4+0x8] ;  /* 0x0000080400047984 */ /* 0x000fe80008000000 */
[----:B------:R4:W2:Y:S02]  /*3fda0*/  @!P0 LDG.E.U8 R56, desc[UR52][R28.64] ;  /* 0x000000341c388981 */ /* 0x0008a4000c1e1100 */
[----:B----4-:R-:W-:-:S02]  /*3fdb0*/  @!P1 IMAD.MOV.U32 R29, RZ, RZ, R3 ;  /* 0x000000ffff1d9224 */ /* 0x010fc400078e0003 */
[----:B------:R-:W0:Y:S01]  /*3fdc0*/  LDS.U8 R3, [R0+UR4+0x88] ;  /* 0x0000880400037984 */ /* 0x000e220008000000 */
[----:B---3--:R-:W-:-:S03]  /*3fdd0*/  @!P1 IMAD.MOV.U32 R28, RZ, RZ, R2 ;  /* 0x000000ffff1c9224 */ /* 0x008fc600078e0002 */
[----:B------:R-:W1:Y:S04]  /*3fde0*/  LDS.U8 R2, [R0+UR4+0xc8] ;  /* 0x0000c80400027984 */ /* 0x000e680008000000 */
[----:B0-----:R-:W-:Y:S04]  /*3fdf0*/  STL [R1+0xfc4], R3 ;  /* 0x000fc40301007387 */ /* 0x001fe80000100800 */
[----:B------:R-:W0:Y:S04]  /*3fe00*/  LDS.U8 R3, [R0+UR4+0x48] ;  /* 0x0000480400037984 */ /* 0x000e280008000000 */
[----:B-1----:R-:W-:Y:S04]  /*3fe10*/  STL [R1+0xfc0], R2 ;  /* 0x000fc00201007387 */ /* 0x002fe80000100800 */
[----:B------:R-:W1:Y:S04]  /*3fe20*/  LDS.U8 R2, [R0+UR4+0x80] ;  /* 0x0000800400027984 */ /* 0x000e680008000000 */
[----:B------:R-:W-:Y:S04]  /*3fe30*/  STL [R1+0x990], R4 ;  /* 0x0009900401007387 */ /* 0x000fe80000100800 */
[----:B------:R-:W3:Y:S04]  /*3fe40*/  LDS.U8 R4, [R0+UR4+0xc0] ;  /* 0x0000c00400047984 */ /* 0x000ee80008000000 */
[----:B0-----:R-:W-:Y:S04]  /*3fe50*/  STL [R1+0x98c], R3 ;  /* 0x00098c0301007387 */ /* 0x001fe80000100800 */
[----:B------:R-:W0:Y:S04]  /*3fe60*/  LDS.U8 R3, [R0+UR4+0x400] ;  /* 0x0004000400037984 */ /* 0x000e280008000000 */
[----:B-1----:R-:W-:Y:S04]  /*3fe70*/  STL [R1+0xfcc], R2 ;  /* 0x000fcc0201007387 */ /* 0x002fe80000100800 */
[----:B------:R-:W1:Y:S04]  /*3fe80*/  LDS.U8 R2, [R0+UR4+0x440] ;  /* 0x0004400400027984 */ /* 0x000e680008000000 */
[----:B---3--:R-:W-:Y:S04]  /*3fe90*/  STL [R1+0xfc8], R4 ;  /* 0x000fc80401007387 */ /* 0x008fe80000100800 */
        /* <DEDUP_REMOVED lines=39> */
[----:B-1----:R1:W-:Y:S04]  /*40110*/  STL [R1+0x24cc], R2 ;  /* 0x0024cc0201007387 */ /* 0x0023e80000100800 */
[----:B---3--:R-:W-:Y:S04]  /*40120*/  STL [R1+0x1060], R4 ;  /* 0x0010600401007387 */ /* 0x008fe80000100800 */
[----:B------:R-:W3:Y:S01]  /*40130*/  LDS.U8 R4, [R0+UR4+0xc80] ;  /* 0x000c800400047984 */ /* 0x000ee20008000000 */
[----:B------:R-:W-:-:S02]  /*40140*/  PRMT R58, RZ, 0x7610, R58 ;  /* 0x00007610ff3a7816 */ /* 0x000fc4000000003a */
[----:B-1----:R-:W-:-:S04]  /*40150*/  LOP3.LUT R2, R0, 0x10, RZ, 0x3c, !PT ;  /* 0x0000001000027812 */ /* 0x002fc800078e3cff */
[----:B------:R1:W4:Y:S04]  /*40160*/  @!P1 LDG.E.U8 R58, desc[UR52][R28.64] ;  /* 0x000000341c3a9981 */ /* 0x000328000c1e1100 */
[----:B-1----:R-:W-:Y:S04]  /*40170*/  LDS.U8 R29, [R0+UR4] ;  /* 0x00000004001d7984 */ /* 0x002fe80008000000 */
[----:B------:R-:W-:Y:S04]  /*40180*/  LDS.U8 R28, [R0+UR4+0x40] ;  /* 0x00004004001c7984 */ /* 0x000fe80008000000 */
[----:B0-----:R-:W-:Y:S04]  /*40190*/  STL [R1+0x105c], R3 ;  /* 0x00105c0301007387 */ /* 0x001fe80000100800 */
[----:B------:R-:W0:Y:S04]  /*401a0*/  LDS.U8 R3, [R0+UR4+0xcc0] ;  /* 0x000cc00400037984 */ /* 0x000e280008000000 */
[----:B------:R-:W-:Y:S04]  /*401b0*/  STL [R1+0x2548], R0 ;  /* 0x0025480001007387 */ /* 0x000fe80000100800 */
[----:B------:R-:W1:Y:S04]  /*401c0*/  LDS.U8 R0, [R2+UR4] ;  /* 0x0000000402007984 */ /* 0x000e680008000000 */
        /* <DEDUP_REMOVED lines=49> */
[----:B------:R-:W-:Y:S04]  /*404e0*/  LDS.U8 R4, [R2+UR4+0xcc8] ;  /* 0x000cc80402047984 */ /* 0x000fe80008000000 */
[----:B0-----:R-:W-:Y:S04]  /*404f0*/  STL [R1+0x24e4], R3 ;  /* 0x0024e40301007387 */ /* 0x001fe80000100800 */
[----:B------:R-:W0:Y:S04]  /*40500*/  LDS.U8 R3, [R2+UR4+0xc40] ;  /* 0x000c400402037984 */ /* 0x000e280008000000 */
[----:B-1----:R-:W-:Y:S04]  /*40510*/  STL [R1+0x2470], R0 ;  /* 0x0024700001007387 */ /* 0x002fe80000100800 */
[----:B------:R-:W1:Y:S01]  /*40520*/  LDS.U8 R0, [R2+UR4+0xc88] ;  /* 0x000c880402007984 */ /* 0x000e620008000000 */
[----:B------:R-:W3:Y:S03]  /*40530*/  S2R R60, SR_TID.X ;  /* 0x00000000003c7919 */ /* 0x000ee60000002100 */
[----:B0-----:R-:W-:Y:S04]  /*40540*/  STL [R1+0x246c], R3 ;  /* 0x00246c0301007387 */ /* 0x001fe80000100800 */
[----:B------:R-:W0:Y:S04]  /*40550*/  LDS.U8 R3, [R2+UR4+0xc08] ;  /* 0x000c080402037984 */ /* 0x000e280008000000 */
[----:B-1----:R1:W-:Y:S04]  /*40560*/  STL [R1+0x24f0], R0 ;  /* 0x0024f00001007387 */ /* 0x0023e80000100800 */
[----:B------:R-:W-:Y:S04]  /*40570*/  STL [R1+0x24ec], R4 ;  /* 0x0024ec0401007387 */ /* 0x000fe80000100800 */
[----:B------:R-:W2:Y:S01]  /*40580*/  LDS.U8 R4, [R2+UR4+0xc48] ;  /* 0x000c480402047984 */ /* 0x000ea20008000000 */
[----:B---3--:R-:W-:-:S02]  /*40590*/  SHF.R.U32.HI R61, RZ, 0x2, R60 ;  /* 0x00000002ff3d7819 */ /* 0x008fc4000001163c */
[----:B------:R-:W-:Y:S02]  /*405a0*/  LOP3.LUT R60, R60, 0x3, RZ, 0xc0, !PT ;  /* 0x000000033c3c7812 */ /* 0x000fe400078ec0ff */
[----:B------:R-:W-:-:S03]  /*405b0*/  SGXT.U32 R61, R61, 0x3 ;  /* 0x000000033d3d781a */ /* 0x000fc60000000000 */
[----:B-1----:R-:W-:Y:S01]  /*405c0*/  IMAD R0, R60, 0x110, RZ ;  /* 0x000001103c007824 */ /* 0x002fe200078e02ff */
[----:B0-----:R-:W-:Y:S04]  /*405d0*/  STL [R1+0x2478], R3 ;  /* 0x0024780301007387 */ /* 0x001fe80000100800 */
[----:B------:R-:W0:Y:S04]  /*405e0*/  LDS.U8 R3, [R2+UR4+0xc80] ;  /* 0x000c800402037984 */ /* 0x000e280008000000 */
[----:B------:R-:W1:Y:S01]  /*405f0*/  LDS.U8 R2, [R2+UR4+0xcc0] ;  /* 0x000cc00402027984 */ /* 0x000e620008000000 */
[----:B------:R-:W-:-:S04]  /*40600*/  LOP3.LUT R0, R0, R61, RZ, 0xfc, !PT ;  /* 0x0000003d00007212 */ /* 0x000fc800078efcff */
[----:B------:R-:W-:Y:S01]  /*40610*/  LOP3.LUT R0, R0, 0x20, RZ, 0x3c, !PT ;  /* 0x0000002000007812 */ /* 0x000fe200078e3cff */
[----:B--2---:R-:W-:Y:S04]  /*40620*/  STL [R1+0x2474], R4 ;  /* 0x0024740401007387 */ /* 0x004fe80000100800 */
[----:B------:R-:W2:Y:S04]  /*40630*/  LDS.U8 R4, [R0+UR4] ;  /* 0x0000000400047984 */ /* 0x000ea80008000000 */
[----:B------:R-:W-:Y:S04]  /*40640*/  LDS.U8 R5, [R0+UR4+0xc48] ;  /* 0x000c480400057984 */ /* 0x000fe80008000000 */
[----:B0-----:R-:W-:Y:S04]  /*40650*/  STL [R1+0x24f8], R3 ;  /* 0x0024f80301007387 */ /* 0x001fe80000100800 */
[----:B------:R-:W0:Y:S04]  /*40660*/  LDS.U8 R3, [R0+UR4+0x40] ;  /* 0x0000400400037984 */ /* 0x000e280008000000 */
[----:B-1----:R-:W-:Y:S04]  /*40670*/  STL [R1+0x24f4], R2 ;  /* 0x0024f40201007387 */ /* 0x002fe80000100800 */
[----:B------:R-:W1:Y:S04]  /*40680*/  LDS.U8 R2, [R0+UR4+0x88] ;  /* 0x0000880400027984 */ /* 0x000e680008000000 */
[----:B--2---:R-:W-:Y:S04]  /*40690*/  STL [R1+0xf84], R4 ;  /* 0x000f840401007387 */ /* 0x004fe80000100800 */
[----:B------:R-:W2:Y:S04]  /*406a0*/  LDS.U8 R4, [R0+UR4+0xc8] ;  /* 0x0000c80400047984 */ /* 0x000ea80008000000 */
        /* <DEDUP_REMOVED lines=50> */
[----:B-1----:R1:W-:Y:S02]  /*409d0*/  STL [R1+0x2510], R2 ;  /* 0x0025100201007387 */ /* 0x0023e40000100800 */
[----:B-1----:R-:W-:-:S02]  /*409e0*/  IMAD R2, R60, 0x110, RZ ;  /* 0x000001103c027824 */ /* 0x002fc400078e02ff */
[----:B--2---:R-:W-:Y:S04]  /*409f0*/  STL [R1+0x250c], R4 ;  /* 0x00250c0401007387 */ /* 0x004fe80000100800 */
[----:B------:R-:W1:Y:S01]  /*40a00*/  LDS.U8 R4, [R0+UR4+0xc80] ;  /* 0x000c800400047984 */ /* 0x000e620008000000 */
[----:B------:R-:W-:-:S04]  /*40a10*/  LOP3.LUT R2, R2, R61, RZ, 0xfc, !PT ;  /* 0x0000003d02027212 */ /* 0x000fc800078efcff */
[----:B------:R-:W-:Y:S01]  /*40a20*/  LOP3.LUT R2, R2, 0x30, RZ, 0x3c, !PT ;  /* 0x0000003002027812 */ /* 0x000fe200078e3cff */
[----:B0-----:R-:W-:Y:S04]  /*40a30*/  STL [R1+0x2498], R3 ;  /* 0x0024980301007387 */ /* 0x001fe80000100800 */
[----:B------:R-:W0:Y:S04]  /*40a40*/  LDS.U8 R3, [R0+UR4+0xcc0] ;  /* 0x000cc00400037984 */ /* 0x000e280008000000 */
[----:B------:R-:W2:Y:S04]  /*40a50*/  LDS.U8 R0, [R2+UR4] ;  /* 0x0000000402007984 */ /* 0x000ea80008000000 */
[----:B------:R-:W-:Y:S04]  /*40a60*/  STL [R1+0x2494], R5 ;  /* 0x0024940501007387 */ /* 0x000fe80000100800 */
[----:B-1----:R-:W-:Y:S04]  /*40a70*/  STL [R1+0x2518], R4 ;  /* 0x0025180401007387 */ /* 0x002fe80000100800 */
[----:B------:R-:W1:Y:S04]  /*40a80*/  LDS.U8 R4, [R2+UR4+0x40] ;  /* 0x0000400402047984 */ /* 0x000e680008000000 */
[----:B0-----:R-:W-:Y:S04]  /*40a90*/  STL [R1+0x2514], R3 ;  /* 0x0025140301007387 */ /* 0x001fe80000100800 */
[----:B------:R-:W0:Y:S04]  /*40aa0*/  LDS.U8 R3, [R2+UR4+0x88] ;  /* 0x0000880402037984 */ /* 0x000e280008000000 */
[----:B--2---:R-:W-:Y:S04]  /*40ab0*/  STL [R1+0xfa4], R0 ;  /* 0x000fa40001007387 */ /* 0x004fe80000100800 */
[----:B------:R-:W2:Y:S04]  /*40ac0*/  LDS.U8 R0, [R2+UR4+0xc8] ;  /* 0x0000c80402007984 */ /* 0x000ea80008000000 */
        /* <DEDUP_REMOVED lines=19> */
[----:B------:R-:W3:Y:S04]  /*40c00*/  LDL.LU R41, [R1+0xf74] ;  /* 0x000f740001297983 */ /* 0x000ee80000300800 */
[----:B------:R-:W-:Y:S04]  /*40c10*/  LDS.U8 R4, [R2+UR4+0x4c0] ;  /* 0x0004c00402047984 */ /* 0x000fe80008000000 */
[----:B0-----:R-:W-:Y:S04]  /*40c20*/  STL [R1+0x1034], R3 ;  /* 0x0010340301007387 */ /* 0x001fe80000100800 */
[----:B------:R-:W3:Y:S04]  /*40c30*/  LDL.LU R43, [R1+0xf70] ;  /* 0x000f7000012b7983 */ /* 0x000ee80000300800 */
[----:B--2---:R-:W-:Y:S04]  /*40c40*/  STL [R1+0xfbc], R0 ;  /* 0x000fbc0001007387 */ /* 0x004fe80000100800 */
[----:B------:R-:W0:Y:S04]  /*40c50*/  LDS.U8 R0, [R2+UR4+0x448] ;  /* 0x0004480402007984 */ /* 0x000e280008000000 */
[----:B------:R-:W2:Y:S04]  /*40c60*/  LDL.LU R45, [R1+0xf6c] ;  /* 0x000f6c00012d7983 */ /* 0x000ea80000300800 */
        /* <DEDUP_REMOVED lines=8> */
[----:B------:R-:W-:Y:S04]  /*40cf0*/  LDS.U8 R3, [R2+UR4+0x800] ;  /* 0x0008000402037984 */ /* 0x000fe80008000000 */
[----:B0-----:R-:W-:Y:S04]  /*40d00*/  STL [R1+0x3094], R0 ;  /* 0x0030940001007387 */ /* 0x001fe80000100800 */
[----:B------:R-:W0:Y:S04]  /*40d10*/  LDS.U8 R0, [R2+UR4+0x480] ;  /* 0x0004800402007984 */ /* 0x000e280008000000 */
[----:B0-----:R-:W-:Y:S04]  /*40d20*/  STL [R1+0x1040], R0 ;  /* 0x0010400001007387 */ /* 0x001fe80000100800 */
[----:B------:R-:W0:Y:S04]  /*40d30*/  LDS.U8 R0, [R2+UR4+0x840] ;  /* 0x0008400402007984 */ /* 0x000e280008000000 */
[----:B------:R-:W-:Y:S04]  /*40d40*/  STL [R1+0x103c], R4 ;  /* 0x00103c0401007387 */ /* 0x000fe80000100800 */
[----:B------:R-:W1:Y:S04]  /*40d50*/  LDS.U8 R4, [R2+UR4+0x888] ;  /* 0x0008880402047984 */ /* 0x000e680008000000 */
[----:B------:R-:W-:Y:S04]  /*40d60*/  STL [R1+0x24a0], R3 ;  /* 0x0024a00301007387 */ /* 0x000fe80000100800 */
[----:B------:R-:W4:Y:S04]  /*40d70*/  LDS.U8 R3, [R2+UR4+0x8c8] ;  /* 0x0008c80402037984 */ /* 0x000f280008000000 */
[----:B0-----:R-:W-:Y:S04]  /*40d80*/  STL [R1+0x249c], R0 ;  /* 0x00249c0001007387 */ /* 0x001fe80000100800 */
[----:B------:R-:W0:Y:S04]  /*40d90*/  LDS.U8 R0, [R2+UR4+0x808] ;  /* 0x0008080402007984 */ /* 0x000e280008000000 */
[----:B-1----:R-:W-:Y:S04]  /*40da0*/  STL [R1+0x2520], R4 ;  /* 0x0025200401007387 */ /* 0x002fe80000100800 */
[----:B------:R-:W1:Y:S04]  /*40db0*/  LDS.U8 R4, [R2+UR4+0x848] ;  /* 0x0008480402047984 */ /* 0x000e680008000000 */
[----:B----4-:R-:W-:Y:S04]  /*40dc0*/  STL [R1+0x251c], R3 ;  /* 0x00251c0301007387 */ /* 0x010fe80000100800 */
        /* <DEDUP_REMOVED lines=16> */
[----:B----4-:R-:W-:Y:S04]  /*40ed0*/  STL [R1+0x24b8], R3 ;  /* 0x0024b80301007387 */ /* 0x010fe80000100800 */
[----:B------:R-:W1:Y:S01]  /*40ee0*/  LDS.U8 R3, [R2+UR4+0xc80] ;  /* 0x000c800402037984 */ /* 0x000e620008000000 */
[----:B------:R-:W4:Y:S03]  /*40ef0*/  S2R R57, SR_TID.X ;  /* 0x0000000000397919 */ /* 0x000f260000002100 */
[----:B0-----:R-:W-:Y:S04]  /*40f00*/  STL [R1+0x24b4], R0 ;  /* 0x0024b40001007387 */ /* 0x001fe80000100800 */
[----:B------:R-:W0:Y:S01]  /*40f10*/  LDS.U8 R0, [R2+UR4+0xcc0] ;  /* 0x000cc00402007984 */ /* 0x000e220008000000 */
[----:B------:R-:W-:Y:S06]  /*40f20*/  BAR.SYNC.DEFER_BLOCKING 0x0 ;  /* 0x0000000000007b1d */ /* 0x000fec0000010000 */
[----:B-1----:R-:W-:Y:S01]  /*40f30*/  STL [R1+0x2538], R3 ;  /* 0x0025380301007387 */ /* 0x002fe20000100800 */
[----:B----4-:R-:W-:-:S03]  /*40f40*/  LOP3.LUT R57, R57, 0x1f, RZ, 0xc0, !PT ;  /* 0x0000001f39397812 */ /* 0x010fc600078ec0ff */
[----:B0-----:R0:W-:Y:S04]  /*40f50*/  STL [R1+0x2534], R0 ;  /* 0x0025340001007387 */ /* 0x0011e80000100800 */
[----:B0-----:R-:W4:Y:S04]  /*40f60*/  LDL.LU R0, [R1+0xf08] ;  /* 0x000f080001007983 */ /* 0x001f280000300800 */
        /* <DEDUP_REMOVED lines=18> */
[----:B---3--:R0:W-:Y:S04]  /*41090*/  STS.U8 [R57+UR4], R41 ;  /* 0x0000002939007988 */ /* 0x0081e80008000004 */
[----:B------:R-:W3:Y:S04]  /*410a0*/  LDL.LU R39, [R1+0xe5c] ;  /* 0x000e5c0001277983 */ /* 0x000ee80000300800 */
[----:B------:R1:W-:Y:S04]  /*410b0*/  STS.U8 [R57+UR4+0x20], R43 ;  /* 0x0000202b39007988 */ /* 0x0003e80008000004 */
[----:B--2---:R2:W-:Y:S04]  /*410c0*/  STS.U8 [R57+UR4+0x40], R45 ;  /* 0x0000402d39007988 */ /* 0x0045e80008000004 */
[----:B------:R0:W-:Y:S04]  /*410d0*/  STS.U8 [R57+UR4+0x60], R47 ;  /* 0x0000602f39007988 */ /* 0x0001e80008000004 */
[----:B------:R1:W-:Y:S04]  /*410e0*/  STS.U8 [R57+UR4+0x120], R49 ;  /* 0x0001203139007988 */ /* 0x0003e80008000004 */
[----:B------:R2:W-:Y:S04]  /*410f0*/  STS.U8 [R57+UR4+0x100], R51 ;  /* 0x0001003339007988 */ /* 0x0005e80008000004 */
[----:B0-----:R-:W3:Y:S04]  /*41100*/  LDL.LU R41, [R1+0xe58] ;  /* 0x000e580001297983 */ /* 0x001ee80000300800 */
[----:B-1----:R-:W3:Y:S04]  /*41110*/  LDL.LU R43, [R1+0xe44] ;  /* 0x000e4400012b7983 */ /* 0x002ee80000300800 */
[----:B--2---:R-:W2:Y:S04]  /*41120*/  LDL.LU R45, [R1+0xe40] ;  /* 0x000e4000012d7983 */ /* 0x004ea80000300800 */
[----:B------:R-:W2:Y:S04]  /*41130*/  LDL.LU R47, [R1+0xe3c] ;  /* 0x000e3c00012f7983 */ /* 0x000ea80000300800 */
[----:B------:R-:W2:Y:S04]  /*41140*/  LDL.LU R49, [R1+0xe38] ;  /* 0x000e380001317983 */ /* 0x000ea80000300800 */
[----:B------:R0:W-:Y:S04]  /*41150*/  STS.U8 [R57+UR4+0x160], R53 ;  /* 0x0001603539007988 */ /* 0x0001e80008000004 */
[----:B------:R-:W2:Y:S04]  /*41160*/  LDL.LU R51, [R1+0xe24] ;  /* 0x000e240001337983 */ /* 0x000ea80000300800 */
[----:B------:R1:W-:Y:S04]  /*41170*/  STS.U8 [R57+UR4+0x140], R55 ;  /* 0x0001403739007988 */ /* 0x0003e80008000004 */
[----:B0-----:R-:W2:Y:S04]  /*41180*/  LDL.LU R53, [R1+0xe20] ;  /* 0x000e200001357983 */ /* 0x001ea80000300800 */
[----:B-1----:R-:W2:Y:S04]  /*41190*/  LDL.LU R55, [R1+0xe1c] ;  /* 0x000e1c0001377983 */ /* 0x002ea80000300800 */
[----:B------:R0:W-:Y:S04]  /*411a0*/  STS.U8 [R57+UR4+0x200], R59 ;  /* 0x0002003b39007988 */ /* 0x0001e80008000004 */
[----:B------:R1:W-:Y:S04]  /*411b0*/  STS.U8 [R57+UR4+0x220], R60 ;  /* 0x0002203c39007988 */ /* 0x0003e80008000004 */
[----:B------:R1:W-:Y:S04]  /*411c0*/  STS.U8 [R57+UR4+0x240], R61 ;  /* 0x0002403d39007988 */ /* 0x0003e80008000004 */
[----:B0-----:R-:W2:Y:S04]  /*411d0*/  LDL.LU R59, [R1+0xe18] ;  /* 0x000e1800013b7983 */ /* 0x001ea80000300800 */
[----:B-1----:R-:W2:Y:S04]  /*411e0*/  LDL.LU R60, [R1+0xe04] ;  /* 0x000e0400013c7983 */ /* 0x002ea80000300800 */
[----:B------:R-:W2:Y:S04]  /*411f0*/  LDL.LU R61, [R1+0xe00] ;  /* 0x000e0000013d7983 */ /* 0x000ea80000300800 */
[----:B----4-:R0:W-:Y:S04]  /*41200*/  STS.U8 [R57+UR4+0x260], R0 ;  /* 0x0002600039007988 */ /* 0x0101e80008000004 */
[----:B------:R1:W-:Y:S04]  /*41210*/  STS.U8 [R57+UR4+0x320], R14 ;  /* 0x0003200e39007988 */ /* 0x0003e80008000004 */
[----:B------:R4:W-:Y:S04]  /*41220*/  STS.U8 [R57+UR4+0x300], R13 ;  /* 0x0003000d39007988 */ /* 0x0009e80008000004 */
[----:B------:R0:W-:Y:S04]  /*41230*/  STS.U8 [R57+UR4+0x360], R12 ;  /* 0x0003600c39007988 */ /* 0x0001e80008000004 */
[----:B------:R1:W-:Y:S04]  /*41240*/  STS.U8 [R57+UR4+0x340], R11 ;  /* 0x0003400b39007988 */ /* 0x0003e80008000004 */
[----:B------:R4:W-:Y:S04]  /*41250*/  STS.U8 [R57+UR4+0x400], R10 ;  /* 0x0004000a39007988 */ /* 0x0009e80008000004 */
[----:B0-----:R-:W2:Y:S04]  /*41260*/  LDL.LU R0, [R1+0xdfc] ;  /* 0x000dfc0001007983 */ /* 0x001ea80000300800 */
[----:B-1----:R-:W2:Y:S04]  /*41270*/  LDL.LU R14, [R1+0xdf8] ;  /* 0x000df800010e7983 */ /* 0x002ea80000300800 */
[----:B----4-:R-:W4:Y:S04]  /*41280*/  LDL.LU R13, [R1+0xde4] ;  /* 0x000de400010d7983 */ /* 0x010f280000300800 */
[----:B------:R-:W4:Y:S04]  /*41290*/  LDL.LU R12, [R1+0xde0] ;  /* 0x000de000010c7983 */ /* 0x000f280000300800 */
[----:B------:R-:W4:Y:S04]  /*412a0*/  LDL.LU R11, [R1+0xddc] ;  /* 0x000ddc00010b7983 */ /* 0x000f280000300800 */
[----:B------:R0:W-:Y:S04]  /*412b0*/  STS.U8 [R57+UR4+0x420], R9 ;  /* 0x0004200939007988 */ /* 0x0001e80008000004 */
[----:B------:R-:W4:Y:S04]  /*412c0*/  LDL.LU R10, [R1+0xdd8] ;  /* 0x000dd800010a7983 */ /* 0x000f280000300800 */
[----:B------:R1:W-:Y:S04]  /*412d0*/  STS.U8 [R57+UR4+0x440], R8 ;  /* 0x0004400839007988 */ /* 0x0003e80008000004 */
[----:B------:R0:W-:Y:S04]  /*412e0*/  STS.U8 [R57+UR4+0x460], R7 ;  /* 0x0004600739007988 */ /* 0x0001e80008000004 */
[----:B------:R0:W-:Y:S04]  /*412f0*/  STS.U8 [R57+UR4+0x520], R6 ;  /* 0x0005200639007988 */ /* 0x0001e80008000004 */
[----:B------:R1:W-:Y:S04]  /*41300*/  STS.U8 [R57+UR4+0x500], R5 ;  /* 0x0005000539007988 */ /* 0x0003e80008000004 */
[----:B------:R1:W-:Y:S04]  /*41310*/  STS.U8 [R57+UR4+0x560], R4 ;  /* 0x0005600439007988 */ /* 0x0003e80008000004 */
[----:B0-----:R-:W4:Y:S04]  /*41320*/  LDL.LU R9, [R1+0xdc4] ;  /* 0x000dc40001097983 */ /* 0x001f280000300800 */
[----:B-1----:R-:W4:Y:S04]  /*41330*/  LDL.LU R8, [R1+0xdc0] ;  /* 0x000dc00001087983 */ /* 0x002f280000300800 */
[----:B------:R-:W4:Y:S04]  /*41340*/  LDL.LU R7, [R1+0xdbc] ;  /* 0x000dbc0001077983 */ /* 0x000f280000300800 */
        /* <DEDUP_REMOVED lines=15> */
[----:B---3--:R-:W3:Y:S04]  /*41440*/  LDL.LU R35, [R1+0xd78] ;  /* 0x000d780001237983 */ /* 0x008ee80000300800 */
[----:B------:R1:W-:Y:S04]  /*41450*/  STS.U8 [R57+UR4+0x760], R39 ;  /* 0x0007602739007988 */ /* 0x0003e80008000004 */
[----:B------:R0:W-:Y:S04]  /*41460*/  STS.U8 [R57+UR4+0x740], R41 ;  /* 0x0007402939007988 */ /* 0x0001e80008000004 */
[----:B------:R0:W-:Y:S04]  /*41470*/  STS.U8 [R57+UR4+0x800], R43 ;  /* 0x0008002b39007988 */ /* 0x0001e80008000004 */
[----:B--2---:R2:W-:Y:S04]  /*41480*/  STS.U8 [R57+UR4+0x820], R45 ;  /* 0x0008202d39007988 */ /* 0x0045e80008000004 */
[----:B------:R2:W-:Y:S04]  /*41490*/  STS.U8 [R57+UR4+0x840], R47 ;  /* 0x0008402f39007988 */ /* 0x0005e80008000004 */
[----:B0-----:R-:W3:Y:S04]  /*414a0*/  LDL.LU R37, [R1+0xd64] ;  /* 0x000d640001257983 */ /* 0x001ee80000300800 */
[----:B-1----:R-:W3:Y:S04]  /*414b0*/  LDL.LU R39, [R1+0xd60] ;  /* 0x000d600001277983 */ /* 0x002ee80000300800 */
[----:B------:R-:W3:Y:S04]  /*414c0*/  LDL.LU R41, [R1+0xd5c] ;  /* 0x000d5c0001297983 */ /* 0x000ee80000300800 */
[----:B------:R-:W3:Y:S04]  /*414d0*/  LDL.LU R43, [R1+0xd58] ;  /* 0x000d5800012b7983 */ /* 0x000ee80000300800 */
[----:B--2---:R-:W2:Y:S04]  /*414e0*/  LDL.LU R45, [R1+0xd44] ;  /* 0x000d4400012d7983 */ /* 0x004ea80000300800 */
[----:B------:R0:W-:Y:S04]  /*414f0*/  STS.U8 [R57+UR4+0x860], R49 ;  /* 0x0008603139007988 */ /* 0x0001e80008000004 */
[----:B------:R-:W2:Y:S04]  /*41500*/  LDL.LU R47, [R1+0xd40] ;  /* 0x000d4000012f7983 */ /* 0x000ea80000300800 */
[----:B------:R1:W-:Y:S04]  /*41510*/  STS.U8 [R57+UR4+0x920], R51 ;  /* 0x0009203339007988 */ /* 0x0003e80008000004 */
[----:B------:R1:W-:Y:S04]  /*41520*/  STS.U8 [R57+UR4+0x900], R53 ;  /* 0x0009003539007988 */ /* 0x0003e80008000004 */
[----:B------:R1:W-:Y:S04]  /*41530*/  STS.U8 [R57+UR4+0x960], R55 ;  /* 0x0009603739007988 */ /* 0x0003e80008000004 */
[----:B0-----:R-:W2:Y:S04]  /*41540*/  LDL.LU R49, [R1+0xd3c] ;  /* 0x000d3c0001317983 */ /* 0x001ea80000300800 */
[----:B-1----:R-:W2:Y:S04]  /*41550*/  LDL.LU R51, [R1+0xd38] ;  /* 0x000d380001337983 */ /* 0x002ea80000300800 */
[----:B------:R-:W2:Y:S04]  /*41560*/  LDL.LU R53, [R1+0xd24] ;  /* 0x000d240001357983 */ /* 0x000ea80000300800 */
[----:B------:R-:W2:Y:S04]  /*41570*/  LDL.LU R55, [R1+0xd20] ;  /* 0x000d200001377983 */ /* 0x000ea80000300800 */
[----:B------:R0:W-:Y:S04]  /*41580*/  STS.U8 [R57+UR4+0x940], R59 ;  /* 0x0009403b39007988 */ /* 0x0001e80008000004 */
[----:B------:R1:W-:Y:S04]  /*41590*/  STS.U8 [R57+UR4+0xa00], R60 ;  /* 0x000a003c39007988 */ /* 0x0003e80008000004 */
[----:B------:R1:W-:Y:S04]  /*415a0*/  STS.U8 [R57+UR4+0xa20], R61 ;  /* 0x000a203d39007988 */ /* 0x0003e80008000004 */
[----:B0-----:R-:W2:Y:S04]  /*415b0*/  LDL.LU R59, [R1+0xd1c] ;  /* 0x000d1c00013b7983 */ /* 0x001ea80000300800 */
[----:B-1----:R-:W2:Y:S04]  /*415c0*/  LDL.LU R60, [R1+0xd18] ;  /* 0x000d1800013c7983 */ /* 0x002ea80000300800 */
[----:B------:R-:W2:Y:S04]  /*415d0*/  LDL.LU R61, [R1+0xd04] ;  /* 0x000d0400013d7983 */ /* 0x000ea80000300800 */
[----:B------:R0:W-:Y:S04]  /*415e0*/  STS.U8 [R57+UR4+0xa40], R0 ;  /* 0x000a400039007988 */ /* 0x0001e80008000004 */
[----:B------:R1:W-:Y:S04]  /*415f0*/  STS.U8 [R57+UR4+0xa60], R14 ;  /* 0x000a600e39007988 */ /* 0x0003e80008000004 */
[----:B----4-:R4:W-:Y:S04]  /*41600*/  STS.U8 [R57+UR4+0xb20], R13 ;  /* 0x000b200d39007988 */ /* 0x0109e80008000004 */
        /* <DEDUP_REMOVED lines=26> */
[----:B---3--:R3:W-:Y:S04]  /*417b0*/  STS.U8 [R57+UR4+0xe60], R35 ;  /* 0x000e602339007988 */ /* 0x0087e80008000004 */
        /* <DEDUP_REMOVED lines=218> */
[----:B------:R-:W-:Y:S04]  /*42560*/  STS.U8 [R57+UR4+0x2960], R0 ;  /* 0x0029600039007988 */ /* 0x000fe80008000004 */
        /* <DEDUP_REMOVED lines=55> */
[----:B------:R-:W2:Y:S04]  /*428e0*/  LDL.LU R0, [R1+0xc] ;  /* 0x00000c0001007983 */ /* 0x000ea80000300800 */
[----:B------:R1:W-:Y:S04]  /*428f0*/  STS.U8 [R57+UR4+0x3060], R60 ;  /* 0x0030603c39007988 */ /* 0x0003e80008000004 */
[----:B------:R1:W-:Y:S04]  /*42900*/  STS.U8 [R57+UR4+0x3120], R61 ;  /* 0x0031203d39007988 */ /* 0x0003e80008000004 */
[----:B0-----:R-:W2:Y:S04]  /*42910*/  LDL.LU R59, [R1+0x8] ;  /* 0x00000800013b7983 */ /* 0x001ea80000300800 */
[----:B-1----:R-:W2:Y:S04]  /*42920*/  LDL.LU R60, [R1+0x4] ;  /* 0x00000400013c7983 */ /* 0x002ea80000300800 */
[----:B------:R-:W2:Y:S04]  /*42930*/  LDL.LU R61, [R1] ;  /* 0x00000000013d7983 */ /* 0x000ea80000300800 */
[----:B------:R0:W-:Y:S04]  /*42940*/  STS.U8 [R57+UR4+0x3100], R14 ;  /* 0x0031000e39007988 */ /* 0x0001e80008000004 */
[----:B------:R1:W-:Y:S04]  /*42950*/  STS.U8 [R57+UR4+0x3160], R13 ;  /* 0x0031600d39007988 */ /* 0x0003e80008000004 */
[----:B----4-:R4:W-:Y:S04]  /*42960*/  STS.U8 [R57+UR4+0x3140], R12 ;  /* 0x0031400c39007988 */ /* 0x0109e80008000004 */
        /* <DEDUP_REMOVED lines=19> */
[----:B------:R0:W-:Y:S04]  /*42aa0*/  STS.U8 [R57+UR4+0x3400], R3 ;  /* 0x0034000339007988 */ /* 0x0001e80008000004 */
        /* <DEDUP_REMOVED lines=10> */
[----:B---3--:R-:W3:Y:S04]  /*42b50*/  LDL.LU R35, [R1+0x3234] ;  /* 0x0032340001237983 */ /* 0x008ee80000300800 */
[----:B------:R0:W-:Y:S04]  /*42b60*/  STS.U8 [R57+UR4+0x3560], R37 ;  /* 0x0035602539007988 */ /* 0x0001e80008000004 */
        /* <DEDUP_REMOVED lines=10> */
[----:B------:R-:W2:Y:S04]  /*42c10*/  LDL.LU R47, [R1+0x321c] ;  /* 0x00321c00012f7983 */ /* 0x000ea80000300800 */
[----:B------:R0:W-:Y:S04]  /*42c20*/  STS.U8 [R57+UR4+0x3720], R49 ;  /* 0x0037203139007988 */ /* 0x0001e80008000004 */
        /* <DEDUP_REMOVED lines=10> */
[----:B------:R1:W-:Y:S04]  /*42cd0*/  STS.U8 [R57+UR4+0x3860], R61 ;  /* 0x0038603d39007988 */ /* 0x0003e80008000004 */
[----:B0-----:R-:W3:Y:S04]  /*42ce0*/  LDL.LU R0, [R1+0xf48] ;  /* 0x000f480001007983 */ /* 0x001ee80000300800 */
[----:B-1----:R-:W3:Y:S04]  /*42cf0*/  LDL.LU R59, [R1+0xf24] ;  /* 0x000f2400013b7983 */ /* 0x002ee80000300800 */
[----:B------:R-:W3:Y:S04]  /*42d00*/  LDL.LU R60, [R1+0xf20] ;  /* 0x000f2000013c7983 */ /* 0x000ee80000300800 */
[----:B------:R-:W3:Y:S04]  /*42d10*/  LDL.LU R61, [R1+0xf1c] ;  /* 0x000f1c00013d7983 */ /* 0x000ee80000300800 */
[----:B--2---:R0:W-:Y:S04]  /*42d20*/  STS.U8 [R57+UR4+0x3920], R55 ;  /* 0x0039203739007988 */ /* 0x0041e80008000004 */
[----:B------:R1:W-:Y:S04]  /*42d30*/  STS.U8 [R57+UR4+0x3900], R53 ;  /* 0x0039003539007988 */ /* 0x0003e80008000004 */
[----:B------:R2:W-:Y:S04]  /*42d40*/  STS.U8 [R57+UR4+0x3960], R51 ;  /* 0x0039603339007988 */ /* 0x0005e80008000004 */
[----:B0-----:R-:W4:Y:S04]  /*42d50*/  LDL.LU R55, [R1+0xf4c] ;  /* 0x000f4c0001377983 */ /* 0x001f280000300800 */
[----:B-1----:R-:W4:Y:S04]  /*42d60*/  LDL.LU R53, [R1+0xf58] ;  /* 0x000f580001357983 */ /* 0x002f280000300800 */
[----:B--2---:R-:W2:Y:S04]  /*42d70*/  LDL.LU R51, [R1+0xf60] ;  /* 0x000f600001337983 */ /* 0x004ea80000300800 */
[----:B------:R0:W-:Y:S02]  /*42d80*/  STS.U8 [R57+UR4+0x3940], R49 ;  /* 0x0039403139007988 */ /* 0x0001e40008000004 */
[----:B0-----:R-:W0:Y:S02]  /*42d90*/  S2R R49, SR_TID.X ;  /* 0x0000000000317919 */ /* 0x001e240000002100 */
[----:B------:R-:W2:Y:S01]  /*42da0*/  LDL.LU R57, [R1+0x3208] ;  /* 0x0032080001397983 */ /* 0x000ea20000300800 */
[----:B0-----:R-:W-:-:S05]  /*42db0*/  LOP3.LUT R49, R49, 0x1f, RZ, 0xc0, !PT ;  /* 0x0000001f31317812 */ /* 0x001fca00078ec0ff */
[----:B---3--:R-:W-:Y:S04]  /*42dc0*/  STS.U8 [R49+UR4+0x3a00], R39 ;  /* 0x003a002731007988 */ /* 0x008fe80008000004 */
[----:B------:R-:W-:Y:S04]  /*42dd0*/  STS.U8 [R49+UR4+0x3a20], R37 ;  /* 0x003a202531007988 */ /* 0x000fe80008000004 */
[----:B------:R-:W-:Y:S04]  /*42de0*/  STS.U8 [R49+UR4+0x3a40], R35 ;  /* 0x003a402331007988 */ /* 0x000fe80008000004 */
        /* <DEDUP_REMOVED lines=21> */
[----:B0-----:R-:W3:Y:S04]  /*42f40*/  LDL.LU R54, [R1+0xf18] ;  /* 0x000f180001367983 */ /* 0x001ee80000300800 */
        /* <DEDUP_REMOVED lines=17> */
[----:B------:R-:W-:-:S03]  /*43060*/  LOP3.LUT R35, R49, 0x10, RZ, 0x3c, !PT ;  /* 0x0000001031237812 */ /* 0x000fc600078e3cff */
[----:B------:R-:W4:Y:S04]  /*43070*/  LDL.LU R5, [R1+0xe70] ;  /* 0x000e700001057983 */ /* 0x000f280000300800 */
[----:B------:R-:W4:Y:S04]  /*43080*/  LDL.LU R4, [R1+0xe6c] ;  /* 0x000e6c0001047983 */ /* 0x000f280000300800 */
[----:B------:R-:W4:Y:S04]  /*43090*/  LDL.LU R33, [R1+0xe68] ;  /* 0x000e680001217983 */ /* 0x000f280000300800 */
[----:B------:R-:W4:Y:S04]  /*430a0*/  LDL.LU R37, [R1+0xe54] ;  /* 0x000e540001257983 */ /* 0x000f280000300800 */
[----:B------:R-:W4:Y:S04]  /*430b0*/  LDL.LU R39, [R1+0xe50] ;  /* 0x000e500001277983 */ /* 0x000f280000300800 */
[----:B------:R-:W4:Y:S04]  /*430c0*/  LDL.LU R49, [R1+0xe4c] ;  /* 0x000e4c0001317983 */ /* 0x000f280000300800 */
[----:B--2---:R0:W-:Y:S04]  /*430d0*/  STS.U8 [R35+UR4+0x80], R51 ;  /* 0x0000803323007988 */ /* 0x0041e80008000004 */
[----:B------:R1:W-:Y:S04]  /*430e0*/  STS.U8 [R35+UR4+0xa0], R53 ;  /* 0x0000a03523007988 */ /* 0x0003e80008000004 */
[----:B------:R2:W-:Y:S04]  /*430f0*/  STS.U8 [R35+UR4+0xc0], R55 ;  /* 0x0000c03723007988 */ /* 0x0005e80008000004 */
[----:B------:R0:W-:Y:S04]  /*43100*/  STS.U8 [R35+UR4+0xe0], R0 ;  /* 0x0000e00023007988 */ /* 0x0001e80008000004 */
[----:B------:R1:W-:Y:S04]  /*43110*/  STS.U8 [R35+UR4+0x1a0], R59 ;  /* 0x0001a03b23007988 */ /* 0x0003e80008000004 */
[----:B------:R2:W-:Y:S04]  /*43120*/  STS.U8 [R35+UR4+0x180], R60 ;  /* 0x0001803c23007988 */ /* 0x0005e80008000004 */
[----:B0-----:R-:W4:Y:S04]  /*43130*/  LDL.LU R51, [R1+0xe48] ;  /* 0x000e480001337983 */ /* 0x001f280000300800 */
[----:B-1----:R-:W4:Y:S04]  /*43140*/  LDL.LU R53, [R1+0xe34] ;  /* 0x000e340001357983 */ /* 0x002f280000300800 */
[----:B--2---:R-:W2:Y:S04]  /*43150*/  LDL.LU R55, [R1+0xe30] ;  /* 0x000e300001377983 */ /* 0x004ea80000300800 */
[----:B------:R-:W2:Y:S04]  /*43160*/  LDL.LU R0, [R1+0xe2c] ;  /* 0x000e2c0001007983 */ /* 0x000ea80000300800 */
[----:B------:R-:W2:Y:S04]  /*43170*/  LDL.LU R59, [R1+0xe28] ;  /* 0x000e2800013b7983 */ /* 0x000ea80000300800 */
[----:B------:R0:W-:Y:S04]  /*43180*/  STS.U8 [R35+UR4+0x1e0], R61 ;  /* 0x0001e03d23007988 */ /* 0x0001e80008000004 */
[----:B------:R-:W2:Y:S04]  /*43190*/  LDL.LU R60, [R1+0xe14] ;  /* 0x000e1400013c7983 */ /* 0x000ea80000300800 */
[----:B0-----:R-:W2:Y:S04]  /*431a0*/  LDL.LU R61, [R1+0xe10] ;  /* 0x000e1000013d7983 */ /* 0x001ea80000300800 */
[----:B---3--:R0:W-:Y:S04]  /*431b0*/  STS.U8 [R35+UR4+0x1c0], R54 ;  /* 0x0001c03623007988 */ /* 0x0081e80008000004 */
[----:B----4-:R1:W-:Y:S04]  /*431c0*/  STS.U8 [R35+UR4+0x280], R52 ;  /* 0x0002803423007988 */ /* 0x0103e80008000004 */
[----:B------:R3:W-:Y:S04]  /*431d0*/  STS.U8 [R35+UR4+0x2a0], R50 ;  /* 0x0002a03223007988 */ /* 0x0007e80008000004 */
[----:B------:R4:W-:Y:S04]  /*431e0*/  STS.U8 [R35+UR4+0x2c0], R48 ;  /* 0x0002c03023007988 */ /* 0x0009e80008000004 */
[----:B------:R1:W-:Y:S04]  /*431f0*/  STS.U8 [R35+UR4+0x2e0], R38 ;  /* 0x0002e02623007988 */ /* 0x0003e80008000004 */
[----:B------:R3:W-:Y:S04]  /*43200*/  STS.U8 [R35+UR4+0x3a0], R36 ;  /* 0x0003a02423007988 */ /* 0x0007e80008000004 */
[----:B0-----:R-:W2:Y:S04]  /*43210*/  LDL.LU R54, [R1+0xe0c] ;  /* 0x000e0c0001367983 */ /* 0x001ea80000300800 */
[----:B-1----:R-:W2:Y:S04]  /*43220*/  LDL.LU R52, [R1+0xe08] ;  /* 0x000e080001347983 */ /* 0x002ea80000300800 */
[----:B---3--:R-:W3:Y:S04]  /*43230*/  LDL.LU R50, [R1+0xdf4] ;  /* 0x000df40001327983 */ /* 0x008ee80000300800 */
        /* <DEDUP_REMOVED lines=41> */
[----:B--2---:R2:W-:Y:S04]  /*434d0*/  STS.U8 [R35+UR4+0x8a0], R55 ;  /* 0x0008a03723007988 */ /* 0x0045e80008000004 */
        /* <DEDUP_REMOVED lines=11> */
[----:B------:R0:W-:Y:S04]  /*43590*/  STS.U8 [R35+UR4+0x9e0], R54 ;  /* 0x0009e03623007988 */ /* 0x0001e80008000004 */
[----:B------:R1:W-:Y:S04]  /*435a0*/  STS.U8 [R35+UR4+0x9c0], R52 ;  /* 0x0009c03423007988 */ /* 0x0003e80008000004 */
[----:B---3--:R3:W-:Y:S04]  /*435b0*/  STS.U8 [R35+UR4+0xa80], R50 ;  /* 0x000a803223007988 */ /* 0x0087e80008000004 */
[----:B----4-:R4:W-:Y:S04]  /*435c0*/  STS.U8 [R35+UR4+0xaa0], R48 ;  /* 0x000aa03023007988 */ /* 0x0109e80008000004 */
        /* <DEDUP_REMOVED lines=244> */
[----:B------:R-:W-:Y:S04]  /*44510*/  STS.U8 [R35+UR4+0x28c0], R54 ;  /* 0x0028c03623007988 */ /* 0x000fe80008000004 */
[----:B------:R-:W-:Y:S04]  /*44520*/  STS.U8 [R35+UR4+0x28e0], R52 ;  /* 0x0028e03423007988 */ /* 0x000fe80008000004 */
[----:B---3--:R-:W-:Y:S04]  /*44530*/  STS.U8 [R35+UR4+0x29a0], R50 ;  /* 0x0029a03223007988 */ /* 0x008fe80008000004 */
        /* <DEDUP_REMOVED lines=23> */
[----:B--2---:R-:W-:Y:S04]  /*446b0*/  STS.U8 [R35+UR4+0x2fa0], R55 ;  /* 0x002fa03723007988 */ /* 0x004fe80008000004 */
[----:B------:R-:W-:Y:S04]  /*446c0*/  STS.U8 [R35+UR4+0x2f80], R0 ;  /* 0x002f800023007988 */ /* 0x000fe80008000004 */
[----:B------:R0:W-:Y:S04]  /*446d0*/  STS.U8 [R35+UR4+0x2fe0], R59 ;  /* 0x002fe03b23007988 */ /* 0x0001e80008000004 */
[----:B------:R1:W-:Y:S04]  /*446e0*/  STS.U8 [R35+UR4+0x2fc0], R60 ;  /* 0x002fc03c23007988 */ /* 0x0003e80008000004 */
[----:B0-----:R-:W2:Y:S04]  /*446f0*/  LDL.LU R59, [R1+0x864] ;  /* 0x00086400013b7983 */ /* 0x001ea80000300800 */
[----:B------:R0:W-:Y:S04]  /*44700*/  STS.U8 [R35+UR4+0x3080], R61 ;  /* 0x0030803d23007988 */ /* 0x0001e80008000004 */
[----:B-1----:R-:W3:Y:S04]  /*44710*/  LDL.LU R60, [R1+0x860] ;  /* 0x00086000013c7983 */ /* 0x002ee80000300800 */
        /* <DEDUP_REMOVED lines=30> */
[----:B---3--:R1:W-:Y:S04]  /*44900*/  STS.U8 [R35+UR4+0x30c0], R60 ;  /* 0x0030c03c23007988 */ /* 0x0083e80008000004 */
[----:B0-----:R-:W2:Y:S04]  /*44910*/  LDL.LU R59, [R1+0x3204] ;  /* 0x00320400013b7983 */ /* 0x001ea80000300800 */
[----:B-1----:R-:W3:Y:S04]  /*44920*/  LDL.LU R60, [R1+0x3200] ;  /* 0x00320000013c7983 */ /* 0x002ee80000300800 */
[----:B----4-:R0:W-:Y:S04]  /*44930*/  STS.U8 [R35+UR4+0x30e0], R61 ;  /* 0x0030e03d23007988 */ /* 0x0101e80008000004 */
[----:B0-----:R-:W4:Y:S04]  /*44940*/  LDL.LU R61, [R1+0x31fc] ;  /* 0x0031fc00013d7983 */ /* 0x001f280000300800 */
        /* <DEDUP_REMOVED lines=29> */
[----:B-1----:R-:W2:Y:S04]  /*44b20*/  LDL.LU R0, [R1+0xf7c] ;  /* 0x000f7c0001007983 */ /* 0x002ea80000300800 */
[----:B------:R-:W2:Y:S04]  /*44b30*/  LDL.LU R37, [R1+0x990] ;  /* 0x0009900001257983 */ /* 0x000ea80000300800 */
[----:B------:R-:W2:Y:S04]  /*44b40*/  LDL.LU R39, [R1+0x98c] ;  /* 0x00098c0001277983 */ /* 0x000ea80000300800 */
[----:B------:R-:W2:Y:S04]  /*44b50*/  LDL.LU R49, [R1+0x9a0] ;  /* 0x0009a00001317983 */ /* 0x000ea80000300800 */
[----:B------:R-:W2:Y:S04]  /*44b60*/  LDL.LU R51, [R1+0x99c] ;  /* 0x00099c0001337983 */ /* 0x000ea80000300800 */
[----:B------:R-:W2:Y:S04]  /*44b70*/  LDL.LU R53, [R1+0x9b0] ;  /* 0x0009b00001357983 */ /* 0x000ea80000300800 */
[----:B------:R-:W2:Y:S01]  /*44b80*/  LDL.LU R55, [R1+0x9a8] ;  /* 0x0009a80001377983 */ /* 0x000ea20000300800 */
[----:B------:R-:W0:Y:S02]  /*44b90*/  S2R R6, SR_TID.X ;  /* 0x0000000000067919 */ /* 0x000e240000002100 */
[----:B0-----:R-:W-:-:S02]  /*44ba0*/  IMAD.SHL.U32 R38, R6, 0x40, RZ ;  /* 0x0000004006267824 */ /* 0x001fc400078e00ff */
[C---:B------:R-:W-:Y:S02]  /*44bb0*/  IMAD.SHL.U32 R5, R6.reuse, 0x8, RZ ;  /* 0x0000000806057824 */ /* 0x040fe400078e00ff */
[----:B------:R-:W-:Y:S01]  /*44bc0*/  IMAD.SHL.U32 R4, R6, 0x2, RZ ;  /* 0x0000000206047824 */ /* 0x000fe200078e00ff */
[----:B------:R-:W-:-:S04]  /*44bd0*/  LOP3.LUT R38, R38, 0x1c0, RZ, 0xc0, !PT ;  /* 0x000001c026267812 */ /* 0x000fc800078ec0ff */
[----:B------:R-:W-:-:S04]  /*44be0*/  LOP3.LUT R38, R38, 0x30, R5, 0xf8, !PT ;  /* 0x0000003026267812 */ /* 0x000fc800078ef805 */
[----:B------:R-:W-:Y:S01]  /*44bf0*/  LOP3.LUT R38, R38, 0x30, R4, 0x78, !PT ;  /* 0x0000003026267812 */ /* 0x000fe200078e7804 */
[----:B----4-:R-:W-:Y:S04]  /*44c00*/  STS.U8 [R35+UR4+0x3880], R61 ;  /* 0x0038803d23007988 */ /* 0x010fe80008000004 */
[----:B---3--:R-:W-:Y:S04]  /*44c10*/  STS.U8 [R35+UR4+0x38a0], R60 ;  /* 0x0038a03c23007988 */ /* 0x008fe80008000004 */
        /* <DEDUP_REMOVED lines=21> */
[----:B0-----:R-:W2:Y:S04]  /*44d70*/  LDL.LU.64 R24, [R1+0xa40] ;  /* 0x000a400001187983 */ /* 0x001ea80000300a00 */
[----:B-1----:R-:W2:Y:S04]  /*44d80*/  LDL.LU.64 R26, [R1+0xa48] ;  /* 0x000a4800011a7983 */ /* 0x002ea80000300a00 */
        /* <DEDUP_REMOVED lines=8> */
[----:B------:R-:W-:Y:S01]  /*44e10*/  STS.U8 [R35+UR4+0x3fc0], R0 ;  /* 0x003fc00023007988 */ /* 0x000fe20008000004 */
[----:B------:R-:W-:Y:S06]  /*44e20*/  BAR.SYNC.DEFER_BLOCKING 0x0 ;  /* 0x0000000000007b1d */ /* 0x000fec0000010000 */
[----:B------:R-:W0:Y:S04]  /*44e30*/  LDSM.16.M88.4 R8, [R38+UR4] ;  /* 0x000000042608783b */ /* 0x000e280008000200 */
[----:B------:R-:W1:Y:S04]  /*44e40*/  LDSM.16.M88.4 R12, [R38+UR4+0x200] ;  /* 0x00020004260c783b */ /* 0x000e680008000200 */
[----:B------:R-:W-:Y:S04]  /*44e50*/  LDSM.16.M88.4 R20, [R38+UR4+0xa00] ;  /* 0x000a00042614783b */ /* 0x000fe80008000200 */
[----:B------:R-:W-:Y:S01]  /*44e60*/  LDSM.16.M88.4 R32, [R38+UR4+0xc00] ;  /* 0x000c00042620783b */ /* 0x000fe20008000200 */
[----:B------:R-:W-:-:S02]  /*44e70*/  IMAD R5, R28, 0x100, R29 ;  /* 0x000001001c057824 */ /* 0x000fc400078e021d */
[----:B------:R-:W-:Y:S02]  /*44e80*/  IMAD R4, R39, 0x100, R37 ;  /* 0x0000010027047824 */ /* 0x000fe400078e0225 */
[----:B------:R-:W-:Y:S02]  /*44e90*/  IMAD R3, R51, 0x100, R49 ;  /* 0x0000010033037824 */ /* 0x000fe400078e0231 */
[----:B------:R-:W-:Y:S01]  /*44ea0*/  IMAD R2, R55, 0x100, R53 ;  /* 0x0000010037027824 */ /* 0x000fe200078e0235 */
[----:B------:R-:W-:Y:S04]  /*44eb0*/  LDSM.16.M88.4 R44, [R38+UR4+0x3000] ;  /* 0x00300004262c783b */ /* 0x000fe80008000200 */
[----:B0-----:R0:W-:Y:S04]  /*44ec0*/  STL.64 [R1+0x840], R8 ;  /* 0x0008400801007387 */ /* 0x0011e80000100a00 */
[----:B------:R-:W-:Y:S01]  /*44ed0*/  STL.64 [R1+0x848], R10 ;  /* 0x0008480a01007387 */ /* 0x000fe20000100a00 */
[----:B------:R-:W-:-:S02]  /*44ee0*/  IMAD.MOV.U32 R7, RZ, RZ, R8 ;  /* 0x000000ffff077224 */ /* 0x000fc400078e0008 */
[----:B------:R-:W-:Y:S01]  /*44ef0*/  IMAD.MOV.U32 R6, RZ, RZ, R9 ;  /* 0x000000ffff067224 */ /* 0x000fe200078e0009 */
[----:B-1----:R-:W-:Y:S04]  /*44f00*/  STL.64 [R1+0x850], R12 ;  /* 0x0008500c01007387 */ /* 0x002fe80000100a00 */
[----:B------:R-:W-:Y:S01]  /*44f10*/  STL.64 [R1+0x858], R14 ;  /* 0x0008580e01007387 */ /* 0x000fe20000100a00 */
[----:B0-----:R-:W-:Y:S02]  /*44f20*/  IMAD.MOV.U32 R9, RZ, RZ, R12 ;  /* 0x000000ffff097224 */ /* 0x001fe400078e000c */
[----:B------:R-:W-:Y:S02]  /*44f30*/  IMAD.MOV.U32 R8, RZ, RZ, R13 ;  /* 0x000000ffff087224 */ /* 0x000fe400078e000d */
[----:B------:R-:W0:Y:S04]  /*44f40*/  LDSM.16.M88.4 R12, [R38+UR4+0x400] ;  /* 0x00040004260c783b */ /* 0x000e280008000200 */
[----:B0-----:R-:W-:Y:S01]  /*44f50*/  STL.64 [R1+0x860], R12 ;  /* 0x0008600c01007387 */ /* 0x001fe20000100a00 */
[----:B------:R-:W-:-:S03]  /*44f60*/  IMAD.MOV.U32 R11, RZ, RZ, R12 ;  /* 0x000000ffff0b7224 */ /* 0x000fc600078e000c */
[----:B------:R-:W-:Y:S01]  /*44f70*/  STL.64 [R1+0x868], R14 ;  /* 0x0008680e01007387 */ /* 0x000fe20000100a00 */
[----:B------:R-:W-:-:S03]  /*44f80*/  IMAD.MOV.U32 R10, RZ, RZ, R13 ;  /* 0x000000ffff0a7224 */ /* 0x000fc600078e000d */
[----:B------:R-:W0:Y:S04]  /*44f90*/  LDSM.16.M88.4 R12, [R38+UR4+0x600] ;  /* 0x00060004260c783b */ /* 0x000e280008000200 */
[----:B0-----:R-:W-:Y:S01]  /*44fa0*/  STL.64 [R1+0x870], R12 ;  /* 0x0008700c01007387 */ /* 0x001fe20000100a00 */
[----:B------:R-:W-:-:S03]  /*44fb0*/  IMAD.MOV.U32 R16, RZ, RZ, R12 ;  /* 0x000000ffff107224 */ /* 0x000fc600078e000c */
[----:B------:R-:W-:Y:S01]  /*44fc0*/  STL.64 [R1+0x878], R14 ;  /* 0x0008780e01007387 */ /* 0x000fe20000100a00 */
[----:B------:R-:W-:-:S03]  /*44fd0*/  IMAD.MOV.U32 R0, RZ, RZ, R13 ;  /* 0x000000ffff007224 */ /* 0x000fc600078e000d */
[----:B------:R-:W0:Y:S01]  /*44fe0*/  LDSM.16.M88.4 R12, [R38+UR4+0x800] ;  /* 0x00080004260c783b */ /* 0x000e220008000200 */
[----:B------:R-:W-:Y:S02]  /*44ff0*/  F2FP.F16.E4M3.UNPACK_B R28, R5 ;  /* 0x00000005ff1c723e */ /* 0x000fe400020006ff */
[----:B------:R-:W-:Y:S01]  /*45000*/  F2FP.F16.E4M3.UNPACK_B R29, R4 ;  /* 0x00000004ff1d723e */ /* 0x000fe200020006ff */
[----:B------:R-:W-:Y:S02]  /*45010*/  IMAD.MOV.U32 R5, RZ, RZ, R20 ;  /* 0x000000ffff057224 */ /* 0x000fe400078e0014 */
[----:B------:R-:W-:Y:S01]  /*45020*/  IMAD.MOV.U32 R4, RZ, RZ, R21 ;  /* 0x000000ffff047224 */ /* 0x000fe200078e0015 */
[----:B0-----:R0:W-:Y:S01]  /*45030*/  STL.64 [R1+0x880], R12 ;  /* 0x0008800c01007387 */ /* 0x0011e20000100a00 */
[----:B------:R-:W-:-:S03]  /*45040*/  IMAD.MOV.U32 R18, RZ, RZ, R12 ;  /* 0x000000ffff127224 */ /* 0x000fc600078e000c */
[----:B------:R1:W-:Y:S01]  /*45050*/  STL.64 [R1+0x888], R14 ;  /* 0x0008880e01007387 */ /* 0x0003e20000100a00 */
[----:B------:R-:W-:-:S03]  /*45060*/  IMAD.MOV.U32 R17, RZ, RZ, R13 ;  /* 0x000000ffff117224 */ /* 0x000fc600078e000d */
[----:B0-----:R-:W3:Y:S04]  /*45070*/  LDL.LU.64 R12, [R1+0xa60] ;  /* 0x000a6000010c7983 */ /* 0x001ee80000300a00 */
[----:B-1----:R-:W3:Y:S04]  /*45080*/  LDL.LU.64 R14, [R1+0xa68] ;  /* 0x000a6800010e7983 */ /* 0x002ee80000300a00 */
[----:B------:R0:W-:Y:S01]  /*45090*/  STL.64 [R1+0x890], R20 ;  /* 0x0008901401007387 */ /* 0x0001e20000100a00 */
[----:B------:R-:W-:Y:S02]  /*450a0*/  F2FP.F16.E4M3.UNPACK_B R30, R3 ;  /* 0x00000003ff1e723e */ /* 0x000fe400020006ff */
[----:B------:R-:W-:Y:S01]  /*450b0*/  F2FP.F16.E4M3.UNPACK_B R31, R2 ;  /* 0x00000002ff1f723e */ /* 0x000fe200020006ff */
[----:B------:R-:W-:Y:S04]  /*450c0*/  STL.64 [R1+0x898], R22 ;  /* 0x0008981601007387 */ /* 0x000fe80000100a00 */
[----:B------:R-:W-:Y:S04]  /*450d0*/  STL.64 [R1+0x8a0], R32 ;  /* 0x0008a02001007387 */ /* 0x000fe80000100a00 */
[----:B------:R2:W-:Y:S01]  /*450e0*/  STL.64 [R1+0x8a8], R34 ;  /* 0x0008a82201007387 */ /* 0x0005e20000100a00 */
[----:B0-----:R-:W-:-:S02]  /*450f0*/  F2FP.F16.E4M3.UNPACK_B R20, R7 ;  /* 0x00000007ff14723e */ /* 0x001fc400020006ff */
[----:B------:R-:W-:Y:S01]  /*45100*/  F2FP.F16.E4M3.UNPACK_B R21, R6 ;  /* 0x00000006ff15723e */ /* 0x000fe200020006ff */
[----:B------:R-:W-:Y:S02]  /*45110*/  IMAD.MOV.U32 R7, RZ, RZ, R32 ;  /* 0x000000ffff077224 */ /* 0x000fe400078e0020 */
[----:B------:R-:W-:Y:S01]  /*45120*/  IMAD.MOV.U32 R6, RZ, RZ, R33 ;  /* 0x000000ffff067224 */ /* 0x000fe200078e0021 */
[----:B------:R-:W-:Y:S01]  /*45130*/  F2FP.F16.E4M3.UNPACK_B R2, R9 ;  /* 0x00000009ff02723e */ /* 0x000fe200020006ff */
[----:B------:R-:W-:Y:S02]  /*45140*/  STL.64 [R1+0x18], R20 ;  /* 0x0000181401007387 */ /* 0x000fe40000100a00 */
[----:B--2---:R-:W-:Y:S02]  /*45150*/  HMMA.16816.F32 R32, R28, R20, R24 ;  /* 0x000000141c20723c */ /* 0x004fe40000001818 */
[----:B------:R-:W2:-:S15]  /*45160*/  LDL.LU.64 R24, [R1+0xa70] ;  /* 0x000a700001187983 */ /* 0x000e9e0000300a00 */
[----:B------:R-:W-:Y:S02]  /*45170*/  NOP ;  /* 0x0000000000007918 */ /* 0x000fe40000000000 */
[----:B------:R-:W-:Y:S04]  /*45180*/  STL.64 [R1+0x60], R32 ;  /* 0x0000602001007387 */ /* 0x000fe80000100a00 */
[----:B------:R-:W-:Y:S04]  /*45190*/  STL.64 [R1+0x68], R34 ;  /* 0x0000682201007387 */ /* 0x000fe80000100a00 */
[----:B------:R-:W-:Y:S04]  /*451a0*/  STL [R1+0x10], R2 ;  /* 0x0000100201007387 */ /* 0x000fe80000100800 */
[----:B------:R-:W2:Y:S01]  /*451b0*/  LDL.LU.64 R26, [R1+0xa78] ;  /* 0x000a7800011a7983 */ /* 0x000ea20000300a00 */
[----:B------:R-:W-:-:S03]  /*451c0*/  IMAD.MOV.U32 R49, RZ, RZ, R21 ;  /* 0x000000ffff317224 */ /* 0x000fc600078e0015 */
[----:B------:R-:W0:Y:S01]  /*451d0*/  LDSM.16.M88.4 R20, [R38+UR4+0xe00] ;  /* 0x000e00042614783b */ /* 0x000e220008000200 */
[----:B------:R-:W-:-:S03]  /*451e0*/  F2FP.F16.E4M3.UNPACK_B R3, R8 ;  /* 0x00000008ff03723e */ /* 0x000fc600020006ff */
[----:B------:R-:W-:Y:S04]  /*451f0*/  STL [R1+0x31f8], R49 ;  /* 0x0031f83101007387 */ /* 0x000fe80000100800 */
[----:B0-----:R0:W-:Y:S04]  /*45200*/  STL.64 [R1+0x8b0], R20 ;  /* 0x0008b01401007387 */ /* 0x0011e80000100a00 */
[----:B------:R-:W-:Y:S04]  /*45210*/  STL.64 [R1+0x8b8], R22 ;  /* 0x0008b81601007387 */ /* 0x000fe80000100a00 */
[----:B------:R-:W-:Y:S01]  /*45220*/  STL [R1+0x14], R3 ;  /* 0x0000140301007387 */ /* 0x000fe20000100800 */
[----:B------:R-:W-:-:S02]  /*45230*/  IMAD.MOV.U32 R9, RZ, RZ, R20 ;  /* 0x000000ffff097224 */ /* 0x000fc400078e0014 */
[----:B------:R-:W-:Y:S01]  /*45240*/  IMAD.MOV.U32 R8, RZ, RZ, R21 ;  /* 0x000000ffff087224 */ /* 0x000fe200078e0015 */
[----:B0-----:R-:W-:Y:S02]  /*45250*/  F2FP.F16.E4M3.UNPACK_B R20, R11 ;  /* 0x0000000bff14723e */ /* 0x001fe400020006ff */
[----:B------:R-:W-:-:S03]  /*45260*/  F2FP.F16.E4M3.UNPACK_B R21, R10 ;  /* 0x0000000aff15723e */ /* 0x000fc600020006ff */
[----:B------:R-:W-:Y:S01]  /*45270*/  IMAD.MOV.U32 R49, RZ, RZ, R20 ;  /* 0x000000ffff317224 */ /* 0x000fe200078e0014 */
[----:B---3--:R-:W-:Y:S01]  /*45280*/  HMMA.16816.F32 R32, R28, R2, R12 ;  /* 0x000000021c20723c */ /* 0x008fe2000000180c */
[----:B------:R-:W3:Y:S04]  /*45290*/  LDL.LU.64 R12, [R1+0xa90] ;  /* 0x000a9000010c7983 */ /* 0x000ee80000300a00 */
[----:B------:R-:W3:-:S14]  /*452a0*/  LDL.LU.64 R14, [R1+0xa98] ;  /* 0x000a9800010e7983 */ /* 0x000edc0000300a00 */
[----:B------:R-:W-:Y:S04]  /*452b0*/  STL.64 [R1+0x80], R32 ;  /* 0x0000802001007387 */ /* 0x000fe80000100a00 */
[----:B------:R-:W-:Y:S04]  /*452c0*/  STL.64 [R1+0x88], R34 ;  /* 0x0000882201007387 */ /* 0x000fe80000100a00 */
[----:B------:R-:W0:Y:S04]  /*452d0*/  LDSM.16.M88.4 R32, [R38+UR4+0x1000] ;  /* 0x001000042620783b */ /* 0x000e280008000200 */
[----:B------:R-:W-:Y:S01]  /*452e0*/  STL [R1+0x8], R20 ;  /* 0x0000081401007387 */ /* 0x000fe20000100800 */
[----:B------:R-:W-:-:S03]  /*452f0*/  F2FP.F16.E4M3.UNPACK_B R2, R16 ;  /* 0x00000010ff02723e */ /* 0x000fc600020006ff */
[----:B0-----:R-:W-:Y:S04]  /*45300*/  STL.64 [R1+0x8c0], R32 ;  /* 0x0008c02001007387 */ /* 0x001fe80000100a00 */
[----:B------:R-:W-:Y:S04]  /*45310*/  STL.64 [R1+0x8c8], R34 ;  /* 0x0008c82201007387 */ /* 0x000fe80000100a00 */
[----:B------:R0:W-:Y:S01]  /*45320*/  STL [R1+0xc], R21 ;  /* 0x00000c1501007387 */ /* 0x0001e20000100800 */
[----:B--2---:R-:W-:Y:S03]  /*45330*/  HMMA.16816.F32 R24, R28, R20, R24 ;  /* 0x000000141c18723c */ /* 0x004fe60000001818 */
[----:B0-----:R-:W2:-:S15]  /*45340*/  LDL.LU.64 R20, [R1+0xe0] ;  /* 0x0000e00001147983 */ /* 0x001e9e0000300a00 */
[----:B------:R-:W-:Y:S01]  /*45350*/  NOP ;  /* 0x0000000000007918 */ /* 0x000fe20000000000 */
[----:B------:R-:W-:Y:S04]  /*45360*/  STL.64 [R1+0xa0], R24 ;  /* 0x0000a01801007387 */ /* 0x000fe80000100a00 */
[----:B------:R-:W-:Y:S04]  /*45370*/  STL.64 [R1+0xa8], R26 ;  /* 0x0000a81a01007387 */ /* 0x000fe80000100a00 */
[----:B------:R-:W-:Y:S04]  /*45380*/  STL [R1], R2 ;  /* 0x0000000201007387 */ /* 0x000fe80000100800 */
[----:B------:R-:W2:Y:S04]  /*45390*/  LDL.LU.64 R22, [R1+0xe8] ;  /* 0x0000e80001167983 */ /* 0x000ea80000300a00 */
[----:B------:R-:W0:Y:S01]  /*453a0*/  LDSM.16.M88.4 R24, [R38+UR4+0x1200] ;  /* 0x001200042618783b */ /* 0x000e220008000200 */
[----:B------:R-:W-:-:S03]  /*453b0*/  F2FP.F16.E4M3.UNPACK_B R3, R0 ;  /* 0x00000000ff03723e */ /* 0x000fc600020006ff */
[----:B0-----:R-:W-:Y:S01]  /*453c0*/  STL.64 [R1+0x8d0], R24 ;  /* 0x0008d01801007387 */ /* 0x001fe20000100a00 */
[----:B------:R-:W-:-:S03]  /*453d0*/  IMAD.MOV.U32 R16, RZ, RZ, R24 ;  /* 0x000000ffff107224 */ /* 0x000fc600078e0018 */
[----:B------:R3:W-:Y:S01]  /*453e0*/  STL.64 [R1+0x8d8], R26 ;  /* 0x0008d81a01007387 */ /* 0x0007e20000100a00 */
[----:B------:R-:W-:-:S03]  /*453f0*/  IMAD.MOV.U32 R0, RZ, RZ, R25 ;  /* 0x000000ffff007224 */ /* 0x000fc600078e0019 */
[----:B------:R-:W-:Y:S01]  /*45400*/  STL [R1+0x4], R3 ;  /* 0x0000040301007387 */ /* 0x000fe20000100800 */
[----:B------:R-:W-:Y:S01]  /*45410*/  IMAD.MOV.U32 R48, RZ, RZ, R3 ;  /* 0x000000ffff307224 */ /* 0x000fe200078e0003 */
[----:B------:R-:W-:Y:S02]  /*45420*/  F2FP.F16.E4M3.UNPACK_B R60, R18 ;  /* 0x00000012ff3c723e */ /* 0x000fe400020006ff */
[----:B------:R-:W-:Y:S01]  /*45430*/  F2FP.F16.E4M3.UNPACK_B R61, R17 ;  /* 0x00000011ff3d723e */ /* 0x000fe200020006ff */
[----:B------:R-:W-:Y:S02]  /*45440*/  IMAD.MOV.U32 R11, RZ, RZ, R32 ;  /* 0x000000ffff0b7224 */ /* 0x000fe400078e0020 */
[----:B------:R-:W-:Y:S01]  /*45450*/  IMAD.MOV.U32 R10, RZ, RZ, R33 ;  /* 0x000000ffff0a7224 */ /* 0x000fe200078e0021 */
[----:B------:R-:W-:Y:S02]  /*45460*/  F2FP.F16.E4M3.UNPACK_B R58, R5 ;  /* 0x00000005ff3a723e */ /* 0x000fe400020006ff */
[----:B------:R-:W-:Y:S01]  /*45470*/  F2FP.F16.E4M3.UNPACK_B R59, R4 ;  /* 0x00000004ff3b723e */ /* 0x000fe200020006ff */
[----:B---3--:R-:W-:Y:S01]  /*45480*/  HMMA.16816.F32 R24, R28, R2, R12 ;  /* 0x000000021c18723c */ /* 0x008fe2000000180c */
[----:B------:R-:W3:-:S15]  /*45490*/  LDL.LU.64 R12, [R1+0x100] ;  /* 0x00010000010c7983 */ /* 0x000ede0000300a00 */
[----:B------:R-:W-:-:S03]  /*454a0*/  NOP ;  /* 0x0000000000007918 */ /* 0x000fc60000000000 */
[----:B------:R-:W-:Y:S04]  /*454b0*/  STL.64 [R1+0xc0], R24 ;  /* 0x0000c01801007387 */ /* 0x000fe80000100a00 */
[----:B------:R-:W-:Y:S04]  /*454c0*/  STL.64 [R1+0xc8], R26 ;  /* 0x0000c81a01007387 */ /* 0x000fe80000100a00 */
[----:B------:R-:W0:Y:S04]  /*454d0*/  LDSM.16.M88.4 R24, [R38+UR4+0x1400] ;  /* 0x001400042618783b */ /* 0x000e280008000200 */
[----:B------:R-:W3:Y:S04]  /*454e0*/  LDL.LU.64 R14, [R1+0x108] ;  /* 0x00010800010e7983 */ /* 0x000ee80000300a00 */
[----:B0-----:R0:W-:Y:S01]  /*454f0*/  STL.64 [R1+0x8e0], R24 ;  /* 0x0008e01801007387 */ /* 0x0011e20000100a00 */
[----:B------:R-:W-:-:S03]  /*45500*/  IMAD.MOV.U32 R2, RZ, RZ, R24 ;  /* 0x000000ffff027224 */ /* 0x000fc600078e0018 */
[----:B------:R1:W-:Y:S01]  /*45510*/  STL.64 [R1+0x8e8], R26 ;  /* 0x0008e81a01007387 */ /* 0x0003e20000100a00 */
[----:B------:R-:W-:-:S03]  /*45520*/  IMAD.MOV.U32 R3, RZ, RZ, R25 ;  /* 0x000000ffff037224 */ /* 0x000fc600078e0019 */
[----:B0-----:R-:W4:Y:S04]  /*45530*/  LDL.LU.64 R24, [R1+0x120] ;  /* 0x0001200001187983 */ /* 0x001f280000300a00 */
[----:B-1----:R-:W4:Y:S01]  /*45540*/  LDL.LU.64 R26, [R1+0x128] ;  /* 0x00012800011a7983 */ /* 0x002f220000300a00 */
[----:B--2---:R-:W-:Y:S03]  /*45550*/  HMMA.16816.F32 R32, R28, R60, R20 ;  /* 0x0000003c1c20723c */ /* 0x004fe60000001814 */
[----:B------:R-:W0:-:S15]  /*45560*/  LDSM.16.M88.4 R20, [R38+UR4+0x1600] ;  /* 0x001600042614783b */ /* 0x000e1e0008000200 */
[----:B------:R-:W-:Y:S01]  /*45570*/  NOP ;  /* 0x0000000000007918 */ /* 0x000fe20000000000 */
[----:B------:R-:W-:Y:S04]  /*45580*/  STL.64 [R1+0xe0], R32 ;  /* 0x0000e02001007387 */ /* 0x000fe80000100a00 */
[----:B------:R-:W-:Y:S04]  /*45590*/  STL.64 [R1+0xe8], R34 ;  /* 0x0000e82201007387 */ /* 0x000fe80000100a00 */
[----:B0-----:R0:W-:Y:S01]  /*455a0*/  STL.64 [R1+0x8f0], R20 ;  /* 0x0008f01401007387 */ /* 0x0011e20000100a00 */
[----:B------:R-:W-:-:S03]  /*455b0*/  IMAD.MOV.U32 R4, RZ, RZ, R20 ;  /* 0x000000ffff047224 */ /* 0x000fc600078e0014 */
[----:B------:R1:W-:Y:S01]  /*455c0*/  STL.64 [R1+0x8f8], R22 ;  /* 0x0008f81601007387 */ /* 0x0003e20000100a00 */
[----:B------:R-:W-:-:S03]  /*455d0*/  IMAD.MOV.U32 R5, RZ, RZ, R21 ;  /* 0x000000ffff057224 */ /* 0x000fc600078e0015 */
[----:B0-----:R-:W2:Y:S04]  /*455e0*/  LDL.LU.64 R20, [R1+0x140] ;  /* 0x0001400001147983 */ /* 0x001ea80000300a00 */
[----:B-1----:R-:W2:Y:S01]  /*455f0*/  LDL.LU.64 R22, [R1+0x148] ;  /* 0x0001480001167983 */ /* 0x002ea20000300a00 */
[----:B------:R-:W-:Y:S02]  /*45600*/  F2FP.F16.E4M3.UNPACK_B R56, R7 ;  /* 0x00000007ff38723e */ /* 0x000fe400020006ff */
[----:B------:R-:W-:Y:S02]  /*45610*/  F2FP.F16.E4M3.UNPACK_B R57, R6 ;  /* 0x00000006ff39723e */ /* 0x000fe400020006ff */
[----:B------:R-:W-:Y:S02]  /*45620*/  F2FP.F16.E4M3.UNPACK_B R54, R9 ;  /* 0x00000009ff36723e */ /* 0x000fe400020006ff */
[----:B------:R-:W-:-:S02]  /*45630*/  F2FP.F16.E4M3.UNPACK_B R55, R8 ;  /* 0x00000008ff37723e */ /* 0x000fc400020006ff */
[----:B------:R-:W-:Y:S01]  /*45640*/  F2FP.F16.E4M3.UNPACK_B R50, R16 ;  /* 0x00000010ff32723e */ /* 0x000fe200020006ff */
[----:B---3--:R-:W-:Y:S01]  /*45650*/  HMMA.16816.F32 R32, R28, R58, R12 ;  /* 0x0000003a1c20723c */ /* 0x008fe2000000180c */
[----:B------:R-:W0:-:S15]  /*45660*/  LDSM.16.M88.4 R12, [R38+UR4+0x1800] ;  /* 0x00180004260c783b */ /* 0x000e1e0008000200 */
[----:B------:R-:W-:-:S03]  /*45670*/  NOP ;  /* 0x0000000000007918 */ /* 0x000fc60000000000 */
[----:B------:R-:W-:Y:S04]  /*45680*/  STL.64 [R1+0x100], R32 ;  /* 0x0001002001007387 */ /* 0x000fe80000100a00 */
[----:B------:R-:W-:Y:S01]  /*45690*/  STL.64 [R1+0x108], R34 ;  /* 0x0001082201007387 */ /* 0x000fe20000100a00 */
[----:B----4-:R-:W-:Y:S03]  /*456a0*/  HMMA.16816.F32 R24, R28, R56, R24 ;  /* 0x000000381c18723c */ /* 0x010fe60000001818 */
[----:B0-----:R0:W-:Y:S01]  /*456b0*/  STL.64 [R1+0x900], R12 ;  /* 0x0009000c01007387 */ /* 0x0011e20000100a00 */
[----:B------:R-:W-:-:S03]  /*456c0*/  IMAD.MOV.U32 R6, RZ, RZ, R12 ;  /* 0x000000ffff067224 */ /* 0x000fc600078e000c */
[----:B------:R1:W-:Y:S01]  /*456d0*/  STL.64 [R1+0x908], R14 ;  /* 0x0009080e01007387 */ /* 0x0003e20000100a00 */
[----:B------:R-:W-:-:S03]  /*456e0*/  IMAD.MOV.U32 R7, RZ, RZ, R13 ;  /* 0x000000ffff077224 */ /* 0x000fc600078e000d */
[----:B0-----:R-:W3:Y:S04]  /*456f0*/  LDL.LU.64 R12, [R1+0x160] ;  /* 0x00016000010c7983 */ /* 0x001ee80000300a00 */
[----:B-1----:R-:W3:Y:S04]  /*45700*/  LDL.LU.64 R14, [R1+0x168] ;  /* 0x00016800010e7983 */ /* 0x002ee80000300a00 */
[----:B------:R-:W-:Y:S04]  /*45710*/  STL.64 [R1+0x31a0], R58 ;  /* 0x0031a03a01007387 */ /* 0x000fe80000100a00 */
[----:B------:R-:W-:Y:S04]  /*45720*/  STL.64 [R1+0x3198], R56 ;  /* 0x0031983801007387 */ /* 0x000fe80000100a00 */
[----:B------:R-:W-:Y:S04]  /*45730*/  STL.64 [R1+0x120], R24 ;  /* 0x0001201801007387 */ /* 0x000fe80000100a00 */
[----:B------:R-:W-:Y:S04]  /*45740*/  STL.64 [R1+0x128], R26 ;  /* 0x0001281a01007387 */ /* 0x000fe80000100a00 */
[----:B------:R-:W0:Y:S04]  /*45750*/  LDSM.16.M88.4 R24, [R38+UR4+0x1a00] ;  /* 0x001a00042618783b */ /* 0x000e280008000200 */
[----:B0-----:R-:W-:Y:S01]  /*45760*/  STL.64 [R1+0x910], R24 ;  /* 0x0009101801007387 */ /* 0x001fe20000100a00 */
[----:B------:R-:W-:-:S03]  /*45770*/  IMAD.MOV.U32 R8, RZ, RZ, R24 ;  /* 0x000000ffff087224 */ /* 0x000fc600078e0018 */
[----:B------:R2:W-:Y:S01]  /*45780*/  STL.64 [R1+0x918], R26 ;  /* 0x0009181a01007387 */ /* 0x0005e20000100a00 */
[----:B------:R-:W-:Y:S02]  /*45790*/  IMAD.MOV.U32 R9, RZ, RZ, R25 ;  /* 0x000000ffff097224 */ /* 0x000fe400078e0019 */
[----:B--2---:R-:W-:Y:S01]  /*457a0*/  HMMA.16816.F32 R24, R28, R54, R20 ;  /* 0x000000361c18723c */ /* 0x004fe20000001814 */
[----:B------:R-:W2:Y:S04]  /*457b0*/  LDL.LU.64 R20, [R1+0x180] ;  /* 0x0001800001147983 */ /* 0x000ea80000300a00 */
[----:B------:R-:W2:-:S14]  /*457c0*/  LDL.LU.64 R22, [R1+0x188] ;  /* 0x0001880001167983 */ /* 0x000e9c0000300a00 */
[----:B------:R-:W-:Y:S04]  /*457d0*/  STL.64 [R1+0x140], R24 ;  /* 0x0001401801007387 */ /* 0x000fe80000100a00 */
[----:B------:R-:W-:Y:S04]  /*457e0*/  STL.64 [R1+0x148], R26 ;  /* 0x0001481a01007387 */ /* 0x000fe80000100a00 */
[----:B------:R-:W0:Y:S04]  /*457f0*/  LDSM.16.M88.4 R24, [R38+UR4+0x1c00] ;  /* 0x001c00042618783b */ /* 0x000e280008000200 */
[----:B0-----:R-:W-:Y:S04]  /*45800*/  STL.64 [R1+0x920], R24 ;  /* 0x0009201801007387 */ /* 0x001fe80000100a00 */
[----:B------:R-:W-:Y:S04]  /*45810*/  STL.64 [R1+0x928], R26 ;  /* 0x0009281a01007387 */ /* 0x000fe80000100a00 */
[----:B------:R-:W4:Y:S04]  /*45820*/  LDL.LU.64 R16, [R1+0x1a0] ;  /* 0x0001a00001107983 */ /* 0x000f280000300a00 */
[----:B------:R-:W4:Y:S01]  /*45830*/  LDL.LU.64 R18, [R1+0x1a8] ;  /* 0x0001a80001127983 */ /* 0x000f220000300a00 */
[----:B------:R-:W-:-:S02]  /*45840*/  F2FP.F16.E4M3.UNPACK_B R52, R11 ;  /* 0x0000000bff34723e */ /* 0x000fc400020006ff */
[----:B------:R-:W-:Y:S01]  /*45850*/  F2FP.F16.E4M3.UNPACK_B R53, R10 ;  /* 0x0000000aff35723e */ /* 0x000fe200020006ff */
[----:B------:R-:W-:Y:S02]  /*45860*/  IMAD.MOV.U32 R10, RZ, RZ, R24 ;  /* 0x000000ffff0a7224 */ /* 0x000fe400078e0018 */
[----:B------:R-:W-:Y:S02]  /*45870*/  IMAD.MOV.U32 R11, RZ, RZ, R25 ;  /* 0x000000ffff0b7224 */ /* 0x000fe400078e0019 */
[----:B------:R-:W0:Y:S01]  /*45880*/  LDSM.16.M88.4 R24, [R38+UR4+0x1e00] ;  /* 0x001e00042618783b */ /* 0x000e220008000200 */
[----:B------:R-:W-:Y:S01]  /*45890*/  F2FP.F16.E4M3.UNPACK_B R51, R0 ;  /* 0x00000000ff33723e */ /* 0x000fe200020006ff */
[----:B0-----:R-:W-:Y:S01]  /*458a0*/  IMAD.MOV.U32 R0, RZ, RZ, R25 ;  /* 0x000000ffff007224 */ /* 0x001fe200078e0019 */
[----:B------:R-:W-:Y:S02]  /*458b0*/  F2FP.F16.E4M3.UNPACK_B R2, R2 ;  /* 0x00000002ff02723e */ /* 0x000fe400020006ff */
[----:B------:R-:W-:Y:S01]  /*458c0*/  F2FP.F16.E4M3.UNPACK_B R3, R3 ;  /* 0x00000003ff03723e */ /* 0x000fe200020006ff */
[----:B---3--:R-:W-:-:S15]  /*458d0*/  HMMA.16816.F32 R12, R28, R52, R12 ;  /* 0x000000341c0c723c */ /* 0x008fde000000180c */
[----:B------:R-:W-:-:S04]  /*458e0*/  NOP ;  /* 0x0000000000007918 */ /* 0x000fc80000000000 */
[----:B------:R0:W-:Y:S04]  /*458f0*/  STL.64 [R1+0x160], R12 ;  /* 0x0001600c01007387 */ /* 0x0001e80000100a00 */
[----:B------:R-:W-:Y:S04]  /*45900*/  STL.64 [R1+0x168], R14 ;  /* 0x0001680e01007387 */ /* 0x000fe80000100a00 */
[----:B------:R-:W-:Y:S04]  /*45910*/  STL.64 [R1+0x31b0], R54 ;  /* 0x0031b03601007387 */ /* 0x000fe80000100a00 */
[----:B------:R-:W-:Y:S04]  /*45920*/  STL.64 [R1+0x31a8], R52 ;  /* 0x0031a83401007387 */ /* 0x000fe80000100a00 */
[----:B------:R1:W-:Y:S04]  /*45930*/  STL.64 [R1+0x930], R24 ;  /* 0x0009301801007387 */ /* 0x0003e80000100a00 */
[----:B------:R3:W-:Y:S01]  /*45940*/  STL.64 [R1+0x938], R26 ;  /* 0x0009381a01007387 */ /* 0x0007e20000100a00 */
[----:B0-----:R-:W-:-:S03]  /*45950*/  IMAD.MOV.U32 R12, RZ, RZ, R24 ;  /* 0x000000ffff0c7224 */ /* 0x001fc600078e0018 */
[----:B-1----:R-:W4:Y:S04]  /*45960*/  LDL.LU.64 R24, [R1+0x1c0] ;  /* 0x0001c00001187983 */ /* 0x002f280000300a00 */
[----:B---3--:R-:W3:Y:S01]  /*45970*/  LDL.LU.64 R26, [R1+0x1c8] ;  /* 0x0001c800011a7983 */ /* 0x008ee20000300a00 */
[----:B--2---:R-:W-:Y:S03]  /*45980*/  HMMA.16816.F32 R32, R28, R50, R20 ;  /* 0x000000321c20723c */ /* 0x004fe60000001814 */
[----:B------:R-:W0:-:S15]  /*45990*/  LDSM.16.M88.4 R20, [R38+UR4+0x2000] ;  /* 0x002000042614783b */ /* 0x000e1e0008000200 */
[----:B------:R-:W-:Y:S01]  /*459a0*/  NOP ;  /* 0x0000000000007918 */ /* 0x000fe20000000000 */
[----:B------:R-:W-:Y:S04]  /*459b0*/  STL.64 [R1+0x180], R32 ;  /* 0x0001802001007387 */ /* 0x000fe80000100a00 */
[----:B------:R-:W-:Y:S04]  /*459c0*/  STL.64 [R1+0x188], R34 ;  /* 0x0001882201007387 */ /* 0x000fe80000100a00 */
[----:B------:R-:W1:Y:S04]  /*459d0*/  LDSM.16.M88.4 R32, [R38+UR4+0x2200] ;  /* 0x002200042620783b */ /* 0x000e680008000200 */
[----:B0-----:R0:W-:Y:S01]  /*459e0*/  STL.64 [R1+0x940], R20 ;  /* 0x0009401401007387 */ /* 0x0011e20000100a00 */
[----:B------:R-:W-:-:S03]  /*459f0*/  IMAD.MOV.U32 R14, RZ, RZ, R20 ;  /* 0x000000ffff0e7224 */ /* 0x000fc600078e0014 */
[----:B------:R2:W-:Y:S01]  /*45a00*/  STL.64 [R1+0x948], R22 ;  /* 0x0009481601007387 */ /* 0x0005e20000100a00 */
[----:B------:R-:W-:-:S03]  /*45a10*/  IMAD.MOV.U32 R15, RZ, RZ, R21 ;  /* 0x000000ffff0f7224 */ /* 0x000fc600078e0015 */
[----:B0-----:R-:W3:Y:S04]  /*45a20*/  LDL.LU.64 R20, [R1+0x1e0] ;  /* 0x0001e00001147983 */ /* 0x001ee80000300a00 */
[----:B--2---:R-:W2:Y:S01]  /*45a30*/  LDL.LU.64 R22, [R1+0x1e8] ;  /* 0x0001e80001167983 */ /* 0x004ea20000300a00 */
[----:B----4-:R-:W-:-:S15]  /*45a40*/  HMMA.16816.F32 R16, R28, R2, R16 ;  /* 0x000000021c10723c */ /* 0x010fde0000001810 */
[----:B------:R-:W-:-:S04]  /*45a50*/  NOP ;  /* 0x0000000000007918 */ /* 0x000fc80000000000 */
[----:B------:R0:W-:Y:S04]  /*45a60*/  STL.64 [R1+0x1a0], R16 ;  /* 0x0001a01001007387 */ /* 0x0001e80000100a00 */
[----:B------:R-:W-:Y:S04]  /*45a70*/  STL.64 [R1+0x1a8], R18 ;  /* 0x0001a81201007387 */ /* 0x000fe80000100a00 */
[----:B-1----:R1:W-:Y:S04]  /*45a80*/  STL.64 [R1+0x950], R32 ;  /* 0x0009502001007387 */ /* 0x0023e80000100a00 */
[----:B------:R4:W-:Y:S01]  /*45a90*/  STL.64 [R1+0x958], R34 ;  /* 0x0009582201007387 */ /* 0x0009e20000100a00 */
[----:B0-----:R-:W-:-:S02]  /*45aa0*/  IMAD.MOV.U32 R16, RZ, RZ, R32 ;  /* 0x000000ffff107224 */ /* 0x001fc400078e0020 */
[----:B------:R-:W-:Y:S02]  /*45ab0*/  IMAD.MOV.U32 R17, RZ, RZ, R33 ;  /* 0x000000ffff117224 */ /* 0x000fe400078e0021 */
[----:B-1----:R-:W2:Y:S04]  /*45ac0*/  LDL.LU.64 R32, [R1+0x200] ;  /* 0x0002000001207983 */ /* 0x002ea80000300a00 */
[----:B----4-:R-:W4:Y:S01]  /*45ad0*/  LDL.LU.64 R34, [R1+0x208] ;  /* 0x0002080001227983 */ /* 0x010f220000300a00 */
[----:B------:R-:W-:Y:S02]  /*45ae0*/  F2FP.F16.E4M3.UNPACK_B R4, R4 ;  /* 0x00000004ff04723e */ /* 0x000fe400020006ff */
[----:B------:R-:W-:Y:S02]  /*45af0*/  F2FP.F16.E4M3.UNPACK_B R5, R5 ;  /* 0x00000005ff05723e */ /* 0x000fe400020006ff */
[----:B------:R-:W-:-:S02]  /*45b00*/  F2FP.F16.E4M3.UNPACK_B R6, R6 ;  /* 0x00000006ff06723e */ /* 0x000fc400020006ff */
[----:B------:R-:W-:Y:S02]  /*45b10*/  F2FP.F16.E4M3.UNPACK_B R7, R7 ;  /* 0x00000007ff07723e */ /* 0x000fe400020006ff */
[----:B------:R-:W-:Y:S02]  /*45b20*/  F2FP.F16.E4M3.UNPACK_B R8, R8 ;  /* 0x00000008ff08723e */ /* 0x000fe400020006ff */
[----:B------:R-:W-:Y:S01]  /*45b30*/  F2FP.F16.E4M3.UNPACK_B R9, R9 ;  /* 0x00000009ff09723e */ /* 0x000fe200020006ff */
[----:B---3--:R-:W-:Y:S01]  /*45b40*/  HMMA.16816.F32 R40, R28, R4, R24 ;  /* 0x000000041c28723c */ /* 0x008fe20000001818 */
[----:B------:R-:W0:-:S15]  /*45b50*/  LDSM.16.M88.4 R24, [R38+UR4+0x2400] ;  /* 0x002400042618783b */ /* 0x000e1e0008000200 */
[----:B------:R-:W-:-:S03]  /*45b60*/  NOP ;  /* 0x0000000000007918 */ /* 0x000fc60000000000 */
[----:B------:R-:W-:Y:S04]  /*45b70*/  STL.64 [R1+0x1c0], R40 ;  /* 0x0001c02801007387 */ /* 0x000fe80000100a00 */
[----:B------:R-:W-:Y:S04]  /*45b80*/  STL.64 [R1+0x1c8], R42 ;  /* 0x0001c82a01007387 */ /* 0x000fe80000100a00 */
[----:B0-----:R0:W-:Y:S01]  /*45b90*/  STL.64 [R1+0x960], R24 ;  /* 0x0009601801007387 */ /* 0x0011e20000100a00 */
[----:B------:R-:W-:-:S03]  /*45ba0*/  IMAD.MOV.U32 R18, RZ, RZ, R24 ;  /* 0x000000ffff127224 */ /* 0x000fc600078e0018 */
[----:B------:R1:W-:Y:S01]  /*45bb0*/  STL.64 [R1+0x968], R26 ;  /* 0x0009681a01007387 */ /* 0x0003e20000100a00 */
[----:B------:R-:W-:-:S03]  /*45bc0*/  IMAD.MOV.U32 R19, RZ, RZ, R25 ;  /* 0x000000ffff137224 */ /* 0x000fc600078e0019 */
[----:B0-----:R-:W3:Y:S04]  /*45bd0*/  LDL.LU.64 R24, [R1+0x220] ;  /* 0x0002200001187983 */ /* 0x001ee80000300a00 */
[----:B-1----:R-:W3:Y:S04]  /*45be0*/  LDL.LU.64 R26, [R1+0x228] ;  /* 0x00022800011a7983 */ /* 0x002ee80000300a00 */
[----:B------:R-:W-:Y:S04]  /*45bf0*/  STL.64 [R1+0x31c0], R6 ;  /* 0x0031c00601007387 */ /* 0x000fe80000100a00 */
[----:B------:R-:W-:Y:S01]  /*45c00*/  STL.64 [R1+0x31b8], R4 ;  /* 0x0031b80401007387 */ /* 0x000fe20000100a00 */
[----:B--2---:R-:W-:Y:S03]  /*45c10*/  HMMA.16816.F32 R20, R28, R6, R20 ;  /* 0x000000061c14723c */ /* 0x004fe60000001814 */
[----:B------:R-:W0:-:S15]  /*45c20*/  LDSM.16.M88.4 R4, [R38+UR4+0x2600] ;  /* 0x002600042604783b */ /* 0x000e1e0008000200 */
[----:B------:R-:W-:Y:S01]  /*45c30*/  NOP ;  /* 0x0000000000007918 */ /* 0x000fe20000000000 */
[----:B------:R-:W-:Y:S04]  /*45c40*/  STL.64 [R1+0x1e0], R20 ;  /* 0x0001e01401007387 */ /* 0x000fe80000100a00 */
[----:B------:R-:W-:Y:S01]  /*45c50*/  STL.64 [R1+0x1e8], R22 ;  /* 0x0001e81601007387 */ /* 0x000fe20000100a00 */
[----:B----4-:R-:W-:Y:S03]  /*45c60*/  HMMA.16816.F32 R32, R28, R8, R32 ;  /* 0x000000081c20723c */ /* 0x010fe60000001820 */
[----:B0-----:R-:W-:Y:S04]  /*45c70*/  STL.64 [R1+0x970], R4 ;  /* 0x0009700401007387 */ /* 0x001fe80000100a00 */
[----:B------:R-:W-:Y:S04]  /*45c80*/  STL.64 [R1+0x978], R6 ;  /* 0x0009780601007387 */ /* 0x000fe80000100a00 */
[----:B------:R-:W2:Y:S08]  /*45c90*/  LDL.LU.64 R40, [R1+0x240] ;  /* 0x0002400001287983 */ /* 0x000eb00000300a00 */
[----:B------:R-:W-:Y:S04]  /*45ca0*/  STL.64 [R1+0x200], R32 ;  /* 0x0002002001007387 */ /* 0x000fe80000100a00 */
[----:B------:R-:W-:Y:S04]  /*45cb0*/  STL.64 [R1+0x208], R34 ;  /* 0x0002082201007387 */ /* 0x000fe80000100a00 */
[----:B------:R-:W2:Y:S04]  /*45cc0*/  LDL.LU.64 R42, [R1+0x248] ;  /* 0x00024800012a7983 */ /* 0x000ea80000300a00 */
[----:B------:R-:W0:Y:S01]  /*45cd0*/  LDSM.16.M88.4 R32, [R38+UR4+0x2800] ;  /* 0x002800042620783b */ /* 0x000e220008000200 */
[----:B------:R-:W-:-:S02]  /*45ce0*/  F2FP.F16.E4M3.UNPACK_B R10, R10 ;  /* 0x0000000aff0a723e */ /* 0x000fc400020006ff */
[----:B------:R-:W-:Y:S01]  /*45cf0*/  F2FP.F16.E4M3.UNPACK_B R11, R11 ;  /* 0x0000000bff0b723e */ /* 0x000fe200020006ff */
[----:B0-----:R0:W-:Y:S01]  /*45d00*/  STL.64 [R1+0x980], R32 ;  /* 0x0009802001007387 */ /* 0x0011e20000100a00 */
[----:B------:R-:W-:-:S03]  /*45d10*/  IMAD.MOV.U32 R7, RZ, RZ, R32 ;  /* 0x000000ffff077224 */ /* 0x000fc600078e0020 */
[----:B------:R1:W-:Y:S01]  /*45d20*/  STL.64 [R1+0x988], R34 ;  /* 0x0009882201007387 */ /* 0x0003e20000100a00 */
[----:B------:R-:W-:-:S03]  /*45d30*/  IMAD.MOV.U32 R6, RZ, RZ, R33 ;  /* 0x000000ffff067224 */ /* 0x000fc600078e0021 */
[----:B0-----:R-:W4:Y:S04]  /*45d40*/  LDL.LU.64 R32, [R1+0x260] ;  /* 0x0002600001207983 */ /* 0x001f280000300a00 */
[----:B-1----:R-:W4:Y:S01]  /*45d50*/  LDL.LU.64 R34, [R1+0x268] ;  /* 0x0002680001227983 */ /* 0x002f220000300a00 */
[----:B------:R-:W-:Y:S02]  /*45d60*/  F2FP.F16.E4M3.UNPACK_B R12, R12 ;  /* 0x0000000cff0c723e */ /* 0x000fe400020006ff */
[----:B------:R-:W-:Y:S01]  /*45d70*/  F2FP.F16.E4M3.UNPACK_B R13, R0 ;  /* 0x00000000ff0d723e */ /* 0x000fe200020006ff */
[----:B------:R-:W-:Y:S02]  /*45d80*/  IMAD.MOV.U32 R20, RZ, RZ, R4 ;  /* 0x000000ffff147224 */ /* 0x000fe400078e0004 */
[----:B------:R-:W-:Y:S01]  /*45d90*/  IMAD.MOV.U32 R4, RZ, RZ, R5 ;  /* 0x000000ffff047224 */ /* 0x000fe200078e0005 */
[----:B---3--:R-:W-:-:S15]  /*45da0*/  HMMA.16816.F32 R24, R28, R10, R24 ;  /* 0x0000000a1c18723c */ /* 0x008fde0000001818 */
[----:B------:R-:W-:-:S04]  /*45db0*/  NOP ;  /* 0x0000000000007918 */ /* 0x000fc80000000000 */
[----:B------:R-:W-:Y:S04]  /*45dc0*/  STL.64 [R1+0x220], R24 ;  /* 0x0002201801007387 */ /* 0x000fe80000100a00 */
[----:B------:R-:W-:Y:S04]  /*45dd0*/  STL.64 [R1+0x228], R26 ;  /* 0x0002281a01007387 */ /* 0x000fe80000100a00 */
[----:B------:R-:W-:Y:S04]  /*45de0*/  STL.64 [R1+0x3180], R10 ;  /* 0x0031800a01007387 */ /* 0x000fe80000100a00 */
[----:B------:R-:W-:Y:S04]  /*45df0*/  STL.64 [R1+0x3178], R8 ;  /* 0x0031780801007387 */ /* 0x000fe80000100a00 */
[----:B------:R-:W0:Y:S04]  /*45e00*/  LDSM.16.M88.4 R8, [R38+UR4+0x2a00] ;  /* 0x002a00042608783b */ /* 0x000e280008000200 */
[----:B0-----:R-:W-:Y:S04]  /*45e10*/  STL.64 [R1+0x990], R8 ;  /* 0x0009900801007387 */ /* 0x001fe80000100a00 */
[----:B------:R2:W-:Y:S04]  /*45e20*/  STL.64 [R1+0x998], R10 ;  /* 0x0009980a01007387 */ /* 0x0005e80000100a00 */
[----:B------:R-:W3:Y:S04]  /*45e30*/  LDL.LU.64 R24, [R1+0x280] ;  /* 0x0002800001187983 */ /* 0x000ee80000300a00 */
[----:B------:R-:W3:Y:S01]  /*45e40*/  LDL.LU.64 R26, [R1+0x288] ;  /* 0x00028800011a7983 */ /* 0x000ee20000300a00 */
[----:B------:R-:W-:-:S02]  /*45e50*/  IMAD.MOV.U32 R5, RZ, RZ, R8 ;  /* 0x000000ffff057224 */ /* 0x000fc400078e0008 */
[----:B------:R-:W-:Y:S02]  /*45e60*/  IMAD.MOV.U32 R0, RZ, RZ, R9 ;  /* 0x000000ffff007224 */ /* 0x000fe400078e0009 */
[----:B--2---:R-:W-:Y:S01]  /*45e70*/  HMMA.16816.F32 R8, R28, R12, R40 ;  /* 0x0000000c1c08723c */ /* 0x004fe20000001828 */
[----:B------:R-:W0:-:S15]  /*45e80*/  LDSM.16.M88.4 R40, [R38+UR4+0x2c00] ;  /* 0x002c00042628783b */ /* 0x000e1e0008000200 */
[----:B------:R-:W-:-:S03]  /*45e90*/  NOP ;  /* 0x0000000000007918 */ /* 0x000fc60000000000 */
[----:B------:R1:W-:Y:S04]  /*45ea0*/  STL.64 [R1+0x240], R8 ;  /* 0x0002400801007387 */ /* 0x0003e80000100a00 */
[----:B------:R-:W-:Y:S04]  /*45eb0*/  STL.64 [R1+0x248], R10 ;  /* 0x0002480a01007387 */ /* 0x000fe80000100a00 */
[----:B0-----:R0:W-:Y:S01]  /*45ec0*/  STL.64 [R1+0x9a0], R40 ;  /* 0x0009a02801007387 */ /* 0x0011e20000100a00 */
[----:B-1----:R-:W-:-:S03]  /*45ed0*/  IMAD.MOV.U32 R9, RZ, RZ, R40 ;  /* 0x000000ffff097224 */ /* 0x002fc600078e0028 */
[----:B------:R1:W-:Y:S01]  /*45ee0*/  STL.64 [R1+0x9a8], R42 ;  /* 0x0009a82a01007387 */ /* 0x0003e20000100a00 */
[----:B------:R-:W-:-:S03]  /*45ef0*/  IMAD.MOV.U32 R8, RZ, RZ, R41 ;  /* 0x000000ffff087224 */ /* 0x000fc600078e0029 */
[----:B0-----:R-:W2:Y:S04]  /*45f00*/  LDL.LU.64 R40, [R1+0x2a0] ;  /* 0x0002a00001287983 */ /* 0x001ea80000300a00 */
[----:B-1----:R-:W2:Y:S01]  /*45f10*/  LDL.LU.64 R42, [R1+0x2a8] ;  /* 0x0002a800012a7983 */ /* 0x002ea20000300a00 */
[----:B------:R-:W-:Y:S02]  /*45f20*/  F2FP.F16.E4M3.UNPACK_B R14, R14 ;  /* 0x0000000eff0e723e */ /* 0x000fe400020006ff */
[----:B------:R-:W-:-:S07]  /*45f30*/  F2FP.F16.E4M3.UNPACK_B R15, R15 ;  /* 0x0000000fff0f723e */ /* 0x000fce00020006ff */
[----:B----4-:R-:W-:Y:S01]  /*45f40*/  HMMA.16816.F32 R32, R28, R14, R32 ;  /* 0x0000000e1c20723c */ /* 0x010fe20000001820 */
[----:B------:R-:W-:Y:S04]  /*45f50*/  STL.64 [R1+0x3170], R14 ;  /* 0x0031700e01007387 */ /* 0x000fe80000100a00 */
[----:B------:R-:W-:-:S14]  /*45f60*/  STL.64 [R1+0x3168], R12 ;  /* 0x0031680c01007387 */ /* 0x000fdc0000100a00 */
[----:B------:R-:W-:Y:S04]  /*45f70*/  STL.64 [R1+0x260], R32 ;  /* 0x0002602001007387 */ /* 0x000fe80000100a00 */
[----:B------:R-:W-:Y:S04]  /*45f80*/  STL.64 [R1+0x268], R34 ;  /* 0x0002682201007387 */ /* 0x000fe80000100a00 */
[----:B------:R-:W0:Y:S01]  /*45f90*/  LDSM.16.M88.4 R32, [R38+UR4+0x2e00] ;  /* 0x002e00042620783b */ /* 0x000e220008000200 */
[----:B------:R-:W-:Y:S02]  /*45fa0*/  F2FP.F16.E4M3.UNPACK_B R16, R16 ;  /* 0x00000010ff10723e */ /* 0x000fe400020006ff */
[----:B------:R-:W-:Y:S01]  /*45fb0*/  F2FP.F16.E4M3.UNPACK_B R17, R17 ;  /* 0x00000011ff11723e */ /* 0x000fe200020006ff */
[----:B0-----:R-:W-:Y:S01]  /*45fc0*/  STL.64 [R1+0x9b0], R32 ;  /* 0x0009b02001007387 */ /* 0x001fe20000100a00 */
[----:B------:R-:W-:-:S03]  /*45fd0*/  IMAD.MOV.U32 R13, RZ, RZ, R32 ;  /* 0x000000ffff0d7224 */ /* 0x000fc600078e0020 */
[----:B------:R3:W-:Y:S01]  /*45fe0*/  STL.64 [R1+0x9b8], R34 ;  /* 0x0009b82201007387 */ /* 0x0007e20000100a00 */
[----:B------:R-:W-:Y:S01]  /*45ff0*/  IMAD.MOV.U32 R12, RZ, RZ, R33 ;  /* 0x000000ffff0c7224 */ /* 0x000fe200078e0021 */
[----:B------:R-:W-:Y:S02]  /*46000*/  F2FP.F16.E4M3.UNPACK_B R18, R18 ;  /* 0x00000012ff12723e */ /* 0x000fe400020006ff */
[----:B------:R-:W-:Y:S02]  /*46010*/  F2FP.F16.E4M3.UNPACK_B R19, R19 ;  /* 0x00000013ff13723e */ /* 0x000fe400020006ff */
[----:B------:R-:W-:Y:S01]  /*46020*/  F2FP.F16.E4M3.UNPACK_B R21, R4 ;  /* 0x00000004ff15723e */ /* 0x000fe200020006ff */
[----:B---3--:R-:W-:Y:S01]  /*46030*/  HMMA.16816.F32 R32, R28, R16, R24 ;  /* 0x000000101c20723c */ /* 0x008fe20000001818 */
[----:B------:R-:W3:-:S15]  /*46040*/  LDL.LU.64 R24, [R1+0x2c0] ;  /* 0x0002c00001187983 */ /* 0x000ede0000300a00 */
[----:B------:R-:W-:-:S03]  /*46050*/  NOP ;  /* 0x0000000000007918 */ /* 0x000fc60000000000 */
[----:B------:R-:W-:Y:S04]  /*46060*/  STL.64 [R1+0x280], R32 ;  /* 0x0002802001007387 */ /* 0x000fe80000100a00 */
[----:B------:R-:W-:Y:S04]  /*46070*/  STL.64 [R1+0x288], R34 ;  /* 0x0002882201007387 */ /* 0x000fe80000100a00 */
[----:B------:R-:W3:Y:S04]  /*46080*/  LDL.LU.64 R26, [R1+0x2c8] ;  /* 0x0002c800011a7983 */ /* 0x000ee80000300a00 */
[----:B------:R-:W-:Y:S04]  /*46090*/  STL.64 [R1+0x9c0], R44 ;  /* 0x0009c02c01007387 */ /* 0x000fe80000100a00 */
[----:B------:R-:W-:Y:S04]  /*460a0*/  STL.64 [R1+0x9c8], R46 ;  /* 0x0009c82e01007387 */ /* 0x000fe80000100a00 */
[----:B------:R-:W4:Y:S04]  /*460b0*/  LDL.LU.64 R52, [R1+0x2e0] ;  /* 0x0002e00001347983 */ /* 0x000f280000300a00 */
[----:B------:R-:W4:Y:S01]  /*460c0*/  LDL.LU.64 R54, [R1+0x2e8] ;  /* 0x0002e80001367983 */ /* 0x000f220000300a00 */
[----:B--2---:R-:W-:-:S15]  /*460d0*/  HMMA.16816.F32 R40, R28, R18, R40 ;  /* 0x000000121c28723c */ /* 0x004fde0000001828 */
[----:B------:R-:W-:-:S04]  /*460e0*/  NOP ;  /* 0x0000000000007918 */ /* 0x000fc80000000000 */
[----:B------:R-:W-:Y:S04]  /*460f0*/  STL.64 [R1+0x2a0], R40 ;  /* 0x0002a02801007387 */ /* 0x000fe80000100a00 */
[----:B------:R-:W-:Y:S04]  /*46100*/  STL.64 [R1+0x2a8], R42 ;  /* 0x0002a82a01007387 */ /* 0x000fe80000100a00 */
[----:B------:R-:W0:Y:S04]  /*46110*/  LDSM.16.M88.4 R40, [R38+UR4+0x3200] ;  /* 0x003200042628783b */ /* 0x000e280008000200 */
[----:B------:R-:W-:Y:S04]  /*46120*/  STL.64 [R1+0x3190], R18 ;  /* 0x0031901201007387 */ /* 0x000fe80000100a00 */
[----:B------:R1:W-:Y:S04]  /*46130*/  STL.64 [R1+0x3188], R16 ;  /* 0x0031881001007387 */ /* 0x0003e80000100a00 */
[----:B0-----:R0:W-:Y:S01]  /*46140*/  STL.64 [R1+0x9d0], R40 ;  /* 0x0009d02801007387 */ /* 0x0011e20000100a00 */
[----:B-1----:R-:W-:-:S03]  /*46150*/  IMAD.MOV.U32 R16, RZ, RZ, R40 ;  /* 0x000000ffff107224 */ /* 0x002fc600078e0028 */
[----:B------:R1:W-:Y:S01]  /*46160*/  STL.64 [R1+0x9d8], R42 ;  /* 0x0009d82a01007387 */ /* 0x0003e20000100a00 */
[----:B------:R-:W-:-:S03]  /*46170*/  IMAD.MOV.U32 R4, RZ, RZ, R41 ;  /* 0x000000ffff047224 */ /* 0x000fc600078e0029 */
[----:B0-----:R-:W2:Y:S04]  /*46180*/  LDL.LU.64 R40, [R1+0x300] ;  /* 0x0003000001287983 */ /* 0x001ea80000300a00 */
[----:B-1----:R-:W2:Y:S01]  /*46190*/  LDL.LU.64 R42, [R1+0x308] ;  /* 0x00030800012a7983 */ /* 0x002ea20000300a00 */
[----:B------:R-:W-:Y:S01]  /*461a0*/  F2FP.F16.E4M3.UNPACK_B R20, R20 ;  /* 0x00000014ff14723e */ /* 0x000fe200020006ff */
[----:B------:R-:W-:Y:S02]  /*461b0*/  IMAD.MOV.U32 R34, RZ, RZ, R44 ;  /* 0x000000ffff227224 */ /* 0x000fe400078e002c */
[----:B------:R-:W-:Y:S01]  /*461c0*/  IMAD.MOV.U32 R35, RZ, RZ, R45 ;  /* 0x000000ffff237224 */ /* 0x000fe200078e002d */
[----:B------:R-:W-:Y:S02]  /*461d0*/  F2FP.F16.E4M3.UNPACK_B R22, R7 ;  /* 0x00000007ff16723e */ /* 0x000fe400020006ff */
[----:B------:R-:W-:Y:S01]  /*461e0*/  F2FP.F16.E4M3.UNPACK_B R23, R6 ;  /* 0x00000006ff17723e */ /* 0x000fe200020006ff */
[C---:B---3--:R-:W-:Y:S01]  /*461f0*/  HMMA.16816.F32 R44, R28.reuse, R20, R24 ;  /* 0x000000141c2c723c */ /* 0x048fe20000001818 */
[----:B------:R-:W0:Y:S07]  /*46200*/  LDSM.16.M88.4 R24, [R38+UR4+0x3400] ;  /* 0x003400042618783b */ /* 0x000e2e0008000200 */
[----:B----4-:R-:W-:Y:S11]  /*46210*/  HMMA.16816.F32 R52, R28, R22, R52 ;  /* 0x000000161c34723c */ /* 0x010ff60000001834 */
[----:B------:R1:W-:Y:S04]  /*46220*/  STL.64 [R1+0x2c0], R44 ;  /* 0x0002c02c01007387 */ /* 0x0003e80000100a00 */
[----:B------:R3:W-:Y:S04]  /*46230*/  STL.64 [R1+0x2c8], R46 ;  /* 0x0002c82e01007387 */ /* 0x0007e80000100a00 */
[----:B0-----:R0:W-:Y:S04]  /*46240*/  STL.64 [R1+0x9e0], R24 ;  /* 0x0009e01801007387 */ /* 0x0011e80000100a00 */
[----:B------:R4:W-:Y:S04]  /*46250*/  STL.64 [R1+0x9e8], R26 ;  /* 0x0009e81a01007387 */ /* 0x0009e80000100a00 */
[----:B-1----:R-:W2:Y:S04]  /*46260*/  LDL.LU.64 R44, [R1+0x320] ;  /* 0x00032000012c7983 */ /* 0x002ea80000300a00 */
[----:B---3--:R-:W3:Y:S04]  /*46270*/  LDL.LU.64 R46, [R1+0x328] ;  /* 0x00032800012e7983 */ /* 0x008ee80000300a00 */
[----:B------:R-:W-:Y:S04]  /*46280*/  STL.64 [R1+0x31d0], R22 ;  /* 0x0031d01601007387 */ /* 0x000fe80000100a00 */
[----:B------:R-:W-:Y:S04]  /*46290*/  STL.64 [R1+0x31c8], R20 ;  /* 0x0031c81401007387 */ /* 0x000fe80000100a00 */
[----:B------:R-:W1:Y:S01]  /*462a0*/  LDSM.16.M88.4 R20, [R38+UR4+0x3600] ;  /* 0x003600042614783b */ /* 0x000e620008000200 */
[----:B------:R-:W-:-:S02]  /*462b0*/  IMAD.MOV.U32 R7, RZ, RZ, R24 ;  /* 0x000000ffff077224 */ /* 0x000fc400078e0018 */
[----:B------:R-:W-:Y:S01]  /*462c0*/  IMAD.MOV.U32 R6, RZ, RZ, R25 ;  /* 0x000000ffff067224 */ /* 0x000fe200078e0019 */
[----:B------:R-:W-:Y:S01]  /*462d0*/  STL.64 [R1+0x2e0], R52 ;  /* 0x0002e03401007387 */ /* 0x000fe20000100a00 */
[----:B0-----:R-:W-:Y:S02]  /*462e0*/  F2FP.F16.E4M3.UNPACK_B R24, R5 ;  /* 0x00000005ff18723e */ /* 0x001fe400020006ff */
[----:B------:R-:W-:Y:S01]  /*462f0*/  F2FP.F16.E4M3.UNPACK_B R25, R0 ;  /* 0x00000000ff19723e */ /* 0x000fe200020006ff */
[----:B------:R-:W-:Y:S01]  /*46300*/  STL.64 [R1+0x2e8], R54 ;  /* 0x0002e83601007387 */ /* 0x000fe20000100a00 */
[----:B----4-:R-:W-:Y:S02]  /*46310*/  F2FP.F16.E4M3.UNPACK_B R26, R9 ;  /* 0x00000009ff1a723e */ /* 0x010fe400020006ff */
[----:B------:R-:W-:Y:S01]  /*46320*/  F2FP.F16.E4M3.UNPACK_B R27, R8 ;  /* 0x00000008ff1b723e */ /* 0x000fe200020006ff */
[----:B-1----:R-:W-:Y:S01]  /*46330*/  STL.64 [R1+0x9f0], R20 ;  /* 0x0009f01401007387 */ /* 0x002fe20000100a00 */
[----:B------:R-:W-:-:S03]  /*46340*/  IMAD.MOV.U32 R5, RZ, RZ, R20 ;  /* 0x000000ffff057224 */ /* 0x000fc600078e0014 */
[----:B------:R2:W-:Y:S01]  /*46350*/  STL.64 [R1+0x9f8], R22 ;  /* 0x0009f81601007387 */ /* 0x0005e20000100a00 */
[----:B------:R-:W-:-:S03]  /*46360*/  IMAD.MOV.U32 R0, RZ, RZ, R21 ;  /* 0x000000ffff007224 */ /* 0x000fc600078e0015 */
[----:B------:R-:W4:Y:S01]  /*46370*/  LDL.LU.64 R8, [R1+0x340] ;  /* 0x0003400001087983 */ /* 0x000f220000300a00 */
[----:B--2---:R-:W-:-:S15]  /*46380*/  HMMA.16816.F32 R20, R28, R24, R40 ;  /* 0x000000181c14723c */ /* 0x004fde0000001828 */
[----:B------:R-:W-:-:S04]  /*46390*/  NOP ;  /* 0x0000000000007918 */ /* 0x000fc80000000000 */
[----:B------:R-:W-:Y:S04]  /*463a0*/  STL.64 [R1+0x300], R20 ;  /* 0x0003001401007387 */ /* 0x000fe80000100a00 */
[----:B------:R-:W-:Y:S04]  /*463b0*/  STL.64 [R1+0x308], R22 ;  /* 0x0003081601007387 */ /* 0x000fe80000100a00 */
[----:B------:R-:W4:Y:S04]  /*463c0*/  LDL.LU.64 R10, [R1+0x348] ;  /* 0x00034800010a7983 */ /* 0x000f280000300a00 */
[----:B------:R-:W0:Y:S01]  /*463d0*/  LDSM.16.M88.4 R20, [R38+UR4+0x3800] ;  /* 0x003800042614783b */ /* 0x000e220008000200 */
[----:B------:R-:W-:-:S02]  /*463e0*/  F2FP.F16.E4M3.UNPACK_B R32, R13 ;  /* 0x0000000dff20723e */ /* 0x000fc400020006ff */
[----:B------:R-:W-:Y:S02]  /*463f0*/  F2FP.F16.E4M3.UNPACK_B R33, R12 ;  /* 0x0000000cff21723e */ /* 0x000fe400020006ff */
[----:B------:R-:W1:Y:S04]  /*46400*/  LDSM.16.M88.4 R12, [R38+UR4+0x3a00] ;  /* 0x003a0004260c783b */ /* 0x000e680008000200 */
[----:B0-----:R0:W-:Y:S01]  /*46410*/  STL.64 [R1+0xa00], R20 ;  /* 0x000a001401007387 */ /* 0x0011e20000100a00 */
[----:B------:R-:W-:-:S03]  /*46420*/  IMAD.MOV.U32 R42, RZ, RZ, R20 ;  /* 0x000000ffff2a7224 */ /* 0x000fc600078e0014 */
[----:B------:R2:W-:Y:S01]  /*46430*/  STL.64 [R1+0xa08], R22 ;  /* 0x000a081601007387 */ /* 0x0005e20000100a00 */
[----:B------:R-:W-:-:S03]  /*46440*/  IMAD.MOV.U32 R43, RZ, RZ, R21 ;  /* 0x000000ffff2b7224 */ /* 0x000fc600078e0015 */
[----:B0-----:R-:W4:Y:S04]  /*46450*/  LDL.LU.64 R20, [R1+0x360] ;  /* 0x0003600001147983 */ /* 0x001f280000300a00 */
[----:B--2---:R-:W2:Y:S01]  /*46460*/  LDL.LU.64 R22, [R1+0x368] ;  /* 0x0003680001167983 */ /* 0x004ea20000300a00 */
[----:B-1----:R-:W-:Y:S01]  /*46470*/  IMAD.MOV.U32 R19, RZ, RZ, R13 ;  /* 0x000000ffff137224 */ /* 0x002fe200078e000d */
[----:B---3--:R-:W-:-:S15]  /*46480*/  HMMA.16816.F32 R44, R28, R26, R44 ;  /* 0x0000001a1c2c723c */ /* 0x008fde000000182c */
[----:B------:R-:W-:-:S04]  /*46490*/  NOP ;  /* 0x0000000000007918 */ /* 0x000fc80000000000 */
[----:B------:R-:W-:Y:S04]  /*464a0*/  STL.64 [R1+0x320], R44 ;  /* 0x0003202c01007387 */ /* 0x000fe80000100a00 */
[----:B------:R-:W-:Y:S04]  /*464b0*/  STL.64 [R1+0x328], R46 ;  /* 0x0003282e01007387 */ /* 0x000fe80000100a00 */
[----:B------:R-:W-:Y:S04]  /*464c0*/  STL.64 [R1+0x31e0], R26 ;  /* 0x0031e01a01007387 */ /* 0x000fe80000100a00 */
[----:B------:R0:W-:Y:S04]  /*464d0*/  STL.64 [R1+0x31d8], R24 ;  /* 0x0031d81801007387 */ /* 0x0001e80000100a00 */
[----:B------:R1:W-:Y:S04]  /*464e0*/  STL.64 [R1+0xa10], R12 ;  /* 0x000a100c01007387 */ /* 0x0003e80000100a00 */
[----:B------:R3:W-:Y:S01]  /*464f0*/  STL.64 [R1+0xa18], R14 ;  /* 0x000a180e01007387 */ /* 0x0007e20000100a00 */
[----:B0-----:R-:W-:-:S03]  /*46500*/  IMAD.MOV.U32 R24, RZ, RZ, R12 ;  /* 0x000000ffff187224 */ /* 0x001fc600078e000c */
[----:B-1----:R-:W2:Y:S04]  /*46510*/  LDL.LU.64 R12, [R1+0x380] ;  /* 0x00038000010c7983 */ /* 0x002ea80000300a00 */
[----:B---3--:R-:W3:Y:S01]  /*46520*/  LDL.LU.64 R14, [R1+0x388] ;  /* 0x00038800010e7983 */ /* 0x008ee20000300a00 */
[----:B----4-:R-:W-:Y:S03]  /*46530*/  HMMA.16816.F32 R44, R28, R32, R8 ;  /* 0x000000201c2c723c */ /* 0x010fe60000001808 */
[----:B------:R-:W4:Y:S04]  /*46540*/  LDL.LU.64 R8, [R1+0x3a0] ;  /* 0x0003a00001087983 */ /* 0x000f280000300a00 */
[----:B------:R-:W4:-:S12]  /*46550*/  LDL.LU.64 R10, [R1+0x3a8] ;  /* 0x0003a800010a7983 */ /* 0x000f180000300a00 */
[----:B------:R-:W-:Y:S04]  /*46560*/  STL.64 [R1+0x340], R44 ;  /* 0x0003402c01007387 */ /* 0x000fe80000100a00 */
[----:B------:R-:W-:Y:S04]  /*46570*/  STL.64 [R1+0x348], R46 ;  /* 0x0003482e01007387 */ /* 0x000fe80000100a00 */
[----:B------:R-:W0:Y:S01]  /*46580*/  LDSM.16.M88.4 R44, [R38+UR4+0x3c00] ;  /* 0x003c0004262c783b */ /* 0x000e220008000200 */
[----:B------:R-:W-:Y:S02]  /*46590*/  F2FP.F16.E4M3.UNPACK_B R34, R34 ;  /* 0x00000022ff22723e */ /* 0x000fe400020006ff */
[----:B------:R-:W-:-:S07]  /*465a0*/  F2FP.F16.E4M3.UNPACK_B R35, R35 ;  /* 0x00000023ff23723e */ /* 0x000fce00020006ff */
[----:B--2---:R-:W-:Y:S01]  /*465b0*/  HMMA.16816.F32 R20, R28, R34, R20 ;  /* 0x000000221c14723c */ /* 0x004fe20000001814 */
[----:B0-----:R-:W-:Y:S04]  /*465c0*/  STL.64 [R1+0xa20], R44 ;  /* 0x000a202c01007387 */ /* 0x001fe80000100a00 */
[----:B------:R-:W-:Y:S04]  /*465d0*/  STL.64 [R1+0xa28], R46 ;  /* 0x000a282e01007387 */ /* 0x000fe80000100a00 */
[----:B------:R-:W-:Y:S04]  /*465e0*/  STL.64 [R1+0x3160], R34 ;  /* 0x0031602201007387 */ /* 0x000fe80000100a00 */
[----:B------:R-:W-:Y:S06]  /*465f0*/  STL.64 [R1+0x3158], R32 ;  /* 0x0031582001007387 */ /* 0x000fec0000100a00 */
[----:B------:R-:W-:Y:S04]  /*46600*/  STL.64 [R1+0x360], R20 ;  /* 0x0003601401007387 */ /* 0x000fe80000100a00 */
[----:B------:R-:W-:Y:S04]  /*46610*/  STL.64 [R1+0x368], R22 ;  /* 0x0003681601007387 */ /* 0x000fe80000100a00 */
[----:B------:R0:W1:Y:S01]  /*46620*/  LDSM.16.M88.4 R20, [R38+UR4+0x3e00] ;  /* 0x003e00042614783b */ /* 0x0000620008000200 */
[----:B------:R-:W-:-:S02]  /*46630*/  F2FP.F16.E4M3.UNPACK_B R36, R16 ;  /* 0x00000010ff24723e */ /* 0x000fc400020006ff */
[----:B------:R-:W-:Y:S02]  /*46640*/  F2FP.F16.E4M3.UNPACK_B R37, R4 ;  /* 0x00000004ff25723e */ /* 0x000fe400020006ff */
[----:B------:R-:W-:Y:S02]  /*46650*/  F2FP.F16.E4M3.UNPACK_B R39, R6 ;  /* 0x00000006ff27723e */ /* 0x000fe400020006ff */
[----:B0-----:R-:W-:Y:S01]  /*46660*/  F2FP.F16.E4M3.UNPACK_B R38, R7 ;  /* 0x00000007ff26723e */ /* 0x001fe200020006ff */
[----:B-1----:R0:W-:Y:S04]  /*46670*/  STL.64 [R1+0xa30], R20 ;  /* 0x000a301401007387 */ /* 0x0021e80000100a00 */
[----:B------:R1:W-:Y:S01]  /*46680*/  STL.64 [R1+0xa38], R22 ;  /* 0x000a381601007387 */ /* 0x0003e20000100a00 */
[----:B------:R-:W-:-:S02]  /*46690*/  IMAD.MOV.U32 R16, RZ, RZ, R20 ;  /* 0x000000ffff107224 */ /* 0x000fc400078e0014 */
[----:B------:R-:W-:Y:S01]  /*466a0*/  IMAD.MOV.U32 R4, RZ, RZ, R21 ;  /* 0x000000ffff047224 */ /* 0x000fe200078e0015 */
[----:B---3--:R-:W-:-:S15]  /*466b0*/  HMMA.16816.F32 R12, R28, R36, R12 ;  /* 0x000000241c0c723c */ /* 0x008fde000000180c */
[----:B------:R-:W-:-:S04]  /*466c0*/  NOP ;  /* 0x0000000000007918 */ /* 0x000fc80000000000 */
[----:B------:R2:W-:Y:S04]  /*466d0*/  STL.64 [R1+0x380], R12 ;  /* 0x0003800c01007387 */ /* 0x0005e80000100a00 */
[----:B------:R3:W-:Y:S04]  /*466e0*/  STL.64 [R1+0x388], R14 ;  /* 0x0003880e01007387 */ /* 0x0007e80000100a00 */
[----:B------:R-:W3:Y:S04]  /*466f0*/  LDL.LU.64 R32, [R1+0x3c0] ;  /* 0x0003c00001207983 */ /* 0x000ee80000300a00 */
[----:B------:R-:W3:Y:S01]  /*46700*/  LDL.LU.64 R34, [R1+0x3c8] ;  /* 0x0003c80001227983 */ /* 0x000ee20000300a00 */
[----:B----4-:R-:W-:-:S15]  /*46710*/  HMMA.16816.F32 R8, R28, R38, R8 ;  /* 0x000000261c08723c */ /* 0x010fde0000001808 */
[----:B------:R-:W-:-:S04]  /*46720*/  NOP ;  /* 0x0000000000007918 */ /* 0x000fc80000000000 */
[----:B------:R4:W-:Y:S04]  /*46730*/  STL.64 [R1+0x3a0], R8 ;  /* 0x0003a00801007387 */ /* 0x0009e80000100a00 */
[----:B------:R2:W-:Y:S04]  /*46740*/  STL.64 [R1+0x3a8], R10 ;  /* 0x0003a80a01007387 */ /* 0x0005e80000100a00 */
[----:B0-----:R-:W3:Y:S04]  /*46750*/  LDL.LU.64 R20, [R1+0x3e0] ;  /* 0x0003e00001147983 */ /* 0x001ee80000300a00 */
[----:B-1----:R-:W3:Y:S04]  /*46760*/  LDL.LU.64 R22, [R1+0x3e8] ;  /* 0x0003e80001167983 */ /* 0x002ee80000300a00 */
[----:B--2---:R-:W2:Y:S04]  /*46770*/  LDL.LU.64 R12, [R1+0x430] ;  /* 0x00043000010c7983 */ /* 0x004ea80000300a00 */
[----:B---3--:R-:W2:Y:S04]  /*46780*/  LDL.LU.64 R14, [R1+0x438] ;  /* 0x00043800010e7983 */ /* 0x008ea80000300a00 */
[----:B------:R-:W-:Y:S04]  /*46790*/  STL.64 [R1+0x3150], R38 ;  /* 0x0031502601007387 */ /* 0x000fe80000100a00 */
[----:B------:R-:W-:Y:S04]  /*467a0*/  STL.64 [R1+0x3148], R36 ;  /* 0x0031482401007387 */ /* 0x000fe80000100a00 */
[----:B----4-:R-:W3:Y:S04]  /*467b0*/  LDL.LU.64 R8, [R1+0x820] ;  /* 0x0008200001087983 */ /* 0x010ee80000300a00 */
[----:B------:R-:W3:Y:S01]  /*467c0*/  LDL.LU.64 R10, [R1+0x828] ;  /* 0x00082800010a7983 */ /* 0x000ee20000300a00 */
[----:B------:R-:W-:-:S02]  /*467d0*/  F2FP.F16.E4M3.UNPACK_B R40, R5 ;  /* 0x00000005ff28723e */ /* 0x000fc400020006ff */
[----:B------:R-:W-:Y:S02]  /*467e0*/  F2FP.F16.E4M3.UNPACK_B R41, R0 ;  /* 0x00000000ff29723e */ /* 0x000fe400020006ff */
[----:B------:R-:W-:Y:S02]  /*467f0*/  F2FP.F16.E4M3.UNPACK_B R42, R42 ;  /* 0x0000002aff2a723e */ /* 0x000fe400020006ff */
[----:B------:R-:W-:Y:S01]  /*46800*/  F2FP.F16.E4M3.UNPACK_B R43, R43 ;  /* 0x0000002bff2b723e */ /* 0x000fe200020006ff */
[----:B------:R-:W4:Y:S04]  /*46810*/  LDL.LU R5, [R1+0xf38] ;  /* 0x000f380001057983 */ /* 0x000f280000300800 */
[----:B------:R-:W4:Y:S04]  /*46820*/  LDL.LU R6, [R1+0xf30] ;  /* 0x000f300001067983 */ /* 0x000f280000300800 */
[----:B------:R-:W2:Y:S04]  /*46830*/  LDL.LU R7, [R1+0xf44] ;  /* 0x000f440001077983 */ /* 0x000ea80000300800 */
[----:B------:R-:W4:Y:S04]  /*46840*/  LDL.LU R52, [R1+0xf40] ;  /* 0x000f400001347983 */ /* 0x000f280000300800 */
[----:B------:R-:W4:Y:S04]  /*46850*/  LDL.LU R53, [R1+0xf54] ;  /* 0x000f540001357983 */ /* 0x000f280000300800 */
[----:B------:R-:W4:Y:S01]  /*46860*/  LDL.LU R54, [R1+0xf50] ;  /* 0x000f500001367983 */ /* 0x000f220000300800 */
[----:B------:R-:W-:-:S02]  /*46870*/  IMAD.MOV.U32 R18, RZ, RZ, R44 ;  /* 0x000000ffff127224 */ /* 0x000fc400078e002c */
[----:B------:R-:W-:Y:S01]  /*46880*/  IMAD.MOV.U32 R17, RZ, RZ, R45 ;  /* 0x000000ffff117224 */ /* 0x000fe200078e002d */
[----:B------:R-:W4:Y:S04]  /*46890*/  LDL.LU R55, [R1+0xf64] ;  /* 0x000f640001377983 */ /* 0x000f280000300800 */
[----:B------:R-:W4:Y:S01]  /*468a0*/  LDL.LU R0, [R1+0xf5c] ;  /* 0x000f5c0001007983 */ /* 0x000f220000300800 */
[----:B------:R-:W-:Y:S02]  /*468b0*/  F2FP.F16.E4M3.UNPACK_B R44, R24 ;  /* 0x00000018ff2c723e */ /* 0x000fe400020006ff */
[----:B------:R-:W-:Y:S02]  /*468c0*/  F2FP.F16.E4M3.UNPACK_B R45, R19 ;  /* 0x00000013ff2d723e */ /* 0x000fe400020006ff */
[----:B------:R-:W-:-:S02]  /*468d0*/  F2FP.F16.E4M3.UNPACK_B R46, R18 ;  /* 0x00000012ff2e723e */ /* 0x000fc400020006ff */
[----:B------:R-:W-:Y:S01]  /*468e0*/  F2FP.F16.E4M3.UNPACK_B R47, R17 ;  /* 0x00000011ff2f723e */ /* 0x000fe200020006ff */
[----:B------:R-:W-:Y:S01]  /*468f0*/  IMAD.MOV.U32 R56, RZ, RZ, R49 ;  /* 0x000000ffff387224 */ /* 0x000fe200078e0031 */
[----:B------:R-:W-:-:S15]  /*46900*/  HMMA.16816.F32 R32, R28, R40, R32 ;  /* 0x000000281c20723c */ /* 0x000fde0000001820 */
[----:B------:R-:W-:-:S04]  /*46910*/  NOP ;  /* 0x0000000000007918 */ /* 0x000fc80000000000 */
[----:B------:R-:W-:Y:S04]  /*46920*/  STL.64 [R1+0x3c0], R32 ;  /* 0x0003c02001007387 */ /* 0x000fe80000100a00 */
[----:B------:R-:W-:Y:S04]  /*46930*/  STL.64 [R1+0x3c8], R34 ;  /* 0x0003c82201007387 */ /* 0x000fe80000100a00 */
[----:B------:R-:W-:Y:S04]  /*46940*/  STL.64 [R1+0x3130], R42 ;  /* 0x0031302a01007387 */ /* 0x000fe80000100a00 */
[----:B------:R-:W-:Y:S01]  /*46950*/  STL.64 [R1+0x3128], R40 ;  /* 0x0031282801007387 */ /* 0x000fe20000100a00 */
[C---:B------:R-:W-:Y:S08]  /*46960*/  HMMA.16816.F32 R20, R28.reuse, R42, R20 ;  /* 0x0000002a1c14723c */ /* 0x040ff00000001814 */
[C---:B---3--:R-:W-:Y:S11]  /*46970*/  HMMA.16816.F32 R8, R28.reuse, R46, R8 ;  /* 0x0000002e1c08723c */ /* 0x048ff60000001808 */
[----:B------:R-:W-:Y:S04]  /*46980*/  STL.64 [R1+0x3e0], R20 ;  /* 0x0003e01401007387 */ /* 0x000fe80000100a00 */
[----:B------:R2:W-:Y:S02]  /*46990*/  STL.64 [R1+0x3e8], R22 ;  /* 0x0003e81601007387 */ /* 0x0005e40000100a00 */
[----:B--2---:R-:W-:Y:S02]  /*469a0*/  HMMA.16816.F32 R20, R28, R44, R12 ;  /* 0x0000002c1c14723c */ /* 0x004fe4000000180c */
[----:B------:R-:W2:Y:S04]  /*469b0*/  LDL.LU.64 R12, [R1+0x420] ;  /* 0x00042000010c7983 */ /* 0x000ea80000300a00 */
[----:B------:R-:W2:-:S13]  /*469c0*/  LDL.LU.64 R14, [R1+0x428] ;  /* 0x00042800010e7983 */ /* 0x000e9a0000300a00 */
[----:B------:R-:W-:Y:S04]  /*469d0*/  STL.64 [R1+0x430], R20 ;  /* 0x0004301401007387 */ /* 0x000fe80000100a00 */
[----:B------:R0:W-:Y:S04]  /*469e0*/  STL.64 [R1+0x438], R22 ;  /* 0x0004381601007387 */ /* 0x0001e80000100a00 */
[----:B------:R-:W3:Y:S04]  /*469f0*/  LDL R58, [R1] ;  /* 0x00000000013a7983 */ /* 0x000ee80000100800 */
[----:B------:R-:W2:Y:S04]  /*46a00*/  LDL.LU R49, [R1+0x31f8] ;  /* 0x0031f80001317983 */ /* 0x000ea80000300800 */
[----:B------:R-:W-:Y:S04]  /*46a10*/  STL.64 [R1+0x820], R8 ;  /* 0x0008200801007387 */ /* 0x000fe80000100a00 */
[----:B------:R1:W-:Y:S04]  /*46a20*/  STL.64 [R1+0x828], R10 ;  /* 0x0008280a01007387 */ /* 0x0003e80000100a00 */
[----:B------:R-:W2:Y:S01]  /*46a30*/  LDL R57, [R1+0xc] ;  /* 0x00000c0001397983 */ /* 0x000ea20000100800 */
[----:B------:R-:W-:Y:S01]  /*46a40*/  IMAD.MOV.U32 R59, RZ, RZ, R48 ;  /* 0x000000ffff3b7224 */ /* 0x000fe200078e0030 */
[----:B------:R-:W-:Y:S01]  /*46a50*/  F2FP.F16.E4M3.UNPACK_B R48, R16 ;  /* 0x00000010ff30723e */ /* 0x000fe200020006ff */
[----:B----4-:R-:W-:-:S02]  /*46a60*/  IMAD R6, R6, 0x100, R5 ;  /* 0x0000010006067824 */ /* 0x010fc400078e0205 */
[----:B------:R-:W-:Y:S01]  /*46a70*/  IMAD R5, R52, 0x100, R7 ;  /* 0x0000010034057824 */ /* 0x000fe200078e0207 */
[----:B---3--:R-:W-:Y:S04]  /*46a80*/  STL.64 [R1+0x31f0], R58 ;  /* 0x0031f03a01007387 */ /* 0x008fe80000100a00 */
[----:B--2---:R2:W-:Y:S04]  /*46a90*/  STL.64 [R1+0x31e8], R56 ;  /* 0x0031e83801007387 */ /* 0x0045e80000100a00 */
[----:B0-----:R-:W3:Y:S04]  /*46aa0*/  LDL R22, [R1+0x10] ;  /* 0x0000100001167983 */ /* 0x001ee80000100800 */
[----:B------:R-:W3:Y:S04]  /*46ab0*/  LDL R23, [R1+0x14] ;  /* 0x0000140001177983 */ /* 0x000ee80000100800 */
[----:B-1----:R-:W4:Y:S04]  /*46ac0*/  LDL R10, [R1+0x18] ;  /* 0x00001800010a7983 */ /* 0x002f280000100800 */
[----:B------:R-:W-:Y:S04]  /*46ad0*/  STL.64 [R1+0x3120], R46 ;  /* 0x0031202e01007387 */ /* 0x000fe80000100a00 */
[----:B------:R0:W-:Y:S04]  /*46ae0*/  STL.64 [R1+0x3118], R44 ;  /* 0x0031182c01007387 */ /* 0x0001e80000100a00 */
[----:B--2---:R-:W4:Y:S04]  /*46af0*/  LDL.LU.64 R56, [R1+0x810] ;  /* 0x0008100001387983 */ /* 0x004f280000300a00 */
[----:B------:R-:W4:Y:S01]  /*46b00*/  LDL.LU.64 R58, [R1+0x818] ;  /* 0x00081800013a7983 */ /* 0x000f220000300a00 */
[----:B------:R-:W-:Y:S01]  /*46b10*/  IMAD.MOV.U32 R11, RZ, RZ, R49 ;  /* 0x000000ffff0b7224 */ /* 0x000fe200078e0031 */
[----:B------:R-:W-:-:S07]  /*46b20*/  F2FP.F16.E4M3.UNPACK_B R49, R4 ;  /* 0x00000004ff31723e */ /* 0x000fce00020006ff */
[----:B------:R-:W-:Y:S01]  /*46b30*/  HMMA.16816.F32 R12, R28, R48, R12 ;  /* 0x000000301c0c723c */ /* 0x000fe2000000180c */
[----:B------:R-:W-:Y:S01]  /*46b40*/  IMAD R4, R54, 0x100, R53 ;  /* 0x0000010036047824 */ /* 0x000fe200078e0235 */
[----:B------:R-:W-:Y:S02]  /*46b50*/  F2FP.F16.E4M3.UNPACK_B R29, R5 ;  /* 0x00000005ff1d723e */ /* 0x000fe400020006ff */
[----:B------:R-:W-:Y:S02]  /*46b60*/  F2FP.F16.E4M3.UNPACK_B R28, R6 ;  /* 0x00000006ff1c723e */ /* 0x000fe400020006ff */
[----:B------:R-:W-:Y:S01]  /*46b70*/  F2FP.F16.E4M3.UNPACK_B R30, R4 ;  /* 0x00000004ff1e723e */ /* 0x000fe200020006ff */
[----:B------:R-:W-:-:S12]  /*46b80*/  IMAD R0, R0, 0x100, R55 ;  /* 0x0000010000007824 */ /* 0x000fd800078e0237 */
[----:B------:R1:W-:Y:S04]  /*46b90*/  STL.64 [R1+0x420], R12 ;  /* 0x0004200c01007387 */ /* 0x0003e80000100a00 */
[----:B------:R2:W-:Y:S04]  /*46ba0*/  STL.64 [R1+0x428], R14 ;  /* 0x0004280e01007387 */ /* 0x0005e80000100a00 */
[----:B------:R-:W3:Y:S04]  /*46bb0*/  LDL.LU.64 R24, [R1+0x800] ;  /* 0x0008000001187983 */ /* 0x000ee80000300a00 */
[----:B------:R-:W3:Y:S04]  /*46bc0*/  LDL.LU.64 R26, [R1+0x808] ;  /* 0x00080800011a7983 */ /* 0x000ee80000300a00 */
[----:B------:R-:W3:Y:S04]  /*46bd0*/  LDL.LU.64 R4, [R1+0x7f0] ;  /* 0x0007f00001047983 */ /* 0x000ee80000300a00 */
[----:B------:R-:W3:Y:S04]  /*46be0*/  LDL.LU.64 R6, [R1+0x7f8] ;  /* 0x0007f80001067983 */ /* 0x000ee80000300a00 */
[----:B------:R-:W3:Y:S04]  /*46bf0*/  LDL.LU.64 R52, [R1+0x7e0] ;  /* 0x0007e00001347983 */ /* 0x000ee80000300a00 */
[----:B------:R-:W3:Y:S04]  /*46c00*/  LDL.LU.64 R54, [R1+0x7e8] ;  /* 0x0007e80001367983 */ /* 0x000ee80000300a00 */
[----:B0-----:R-:W3:Y:S04]  /*46c10*/  LDL.LU.64 R44, [R1+0x7d0] ;  /* 0x0007d000012c7983 */ /* 0x001ee80000300a00 */
[----:B------:R-:W3:Y:S04]  /*46c20*/  LDL.LU.64 R46, [R1+0x7d8] ;  /* 0x0007d800012e7983 */ /* 0x000ee80000300a00 */
[----:B------:R-:W3:Y:S04]  /*46c30*/  LDL.LU.64 R40, [R1+0x7c0] ;  /* 0x0007c00001287983 */ /* 0x000ee80000300a00 */
[----:B------:R-:W3:Y:S04]  /*46c40*/  LDL.LU.64 R42, [R1+0x7c8] ;  /* 0x0007c800012a7983 */ /* 0x000ee80000300a00 */
[----:B------:R-:W3:Y:S01]  /*46c50*/  LDL.LU.64 R36, [R1+0x7b0] ;  /* 0x0007b00001247983 */ /* 0x000ee20000300a00 */
[----:B------:R-:W-:-:S03]  /*46c60*/  F2FP.F16.E4M3.UNPACK_B R31, R0 ;  /* 0x00000000ff1f723e */ /* 0x000fc600020006ff */
[----:B------:R-:W3:Y:S04]  /*46c70*/  LDL.LU.64 R38, [R1+0x7b8] ;  /* 0x0007b80001267983 */ /* 0x000ee80000300a00 */
[----:B------:R-:W3:Y:S04]  /*46c80*/  LDL.LU.64 R32, [R1+0x7a0] ;  /* 0x0007a00001207983 */ /* 0x000ee80000300a00 */
[----:B------:R-:W3:Y:S04]  /*46c90*/  LDL.LU.64 R34, [R1+0x7a8] ;  /* 0x0007a80001227983 */ /* 0x000ee80000300a00 */
[----:B------:R-:W3:Y:S04]  /*46ca0*/  LDL.LU.64 R16, [R1+0x790] ;  /* 0x0007900001107983 */ /* 0x000ee80000300a00 */
[----:B------:R-:W3:Y:S04]  /*46cb0*/  LDL.LU.64 R18, [R1+0x798] ;  /* 0x0007980001127983 */ /* 0x000ee80000300a00 */
[----:B-1----:R-:W3:Y:S04]  /*46cc0*/  LDL.LU.64 R12, [R1+0x780] ;  /* 0x00078000010c7983 */ /* 0x002ee80000300a00 */
[----:B--2---:R-:W2:Y:S01]  /*46cd0*/  LDL.LU.64 R14, [R1+0x788] ;  /* 0x00078800010e7983 */ /* 0x004ea20000300a00 */
[C---:B----4-:R-:W-:Y:S03]  /*46ce0*/  HMMA.16816.F32 R8, R28.reuse, R10, R56 ;  /* 0x0000000a1c08723c */ /* 0x050fe60000001838 */
[----:B------:R-:W4:Y:S04]  /*46cf0*/  LDL.LU.64 R58, [R1+0x31f0] ;  /* 0x0031f000013a7983 */ /* 0x000f280000300a00 */
[----:B------:R-:W2:Y:S01]  /*46d00*/  LDL.LU.64 R56, [R1+0x31e8] ;  /* 0x0031e80001387983 */ /* 0x000ea20000300a00 */
[C---:B---3--:R-:W-:Y:S11]  /*46d10*/  HMMA.16816.F32 R20, R28.reuse, R22, R24 ;  /* 0x000000161c14723c */ /* 0x048ff60000001818 */
[----:B------:R0:W-:Y:S04]  /*46d20*/  STL.64 [R1+0x810], R8 ;  /* 0x0008100801007387 */ /* 0x0001e80000100a00 */
[----:B------:R1:W-:Y:S04]  /*46d30*/  STL.64 [R1+0x818], R10 ;  /* 0x0008180a01007387 */ /* 0x0003e80000100a00 */
[----:B0-----:R-:W3:Y:S04]  /*46d40*/  LDL.LU.64 R8, [R1+0x770] ;  /* 0x0007700001087983 */ /* 0x001ee80000300a00 */
[----:B-1----:R-:W3:Y:S04]  /*46d50*/  LDL.LU.64 R10, [R1+0x778] ;  /* 0x00077800010a7983 */ /* 0x002ee80000300a00 */
[----:B------:R-:W3:Y:S04]  /*46d60*/  LDL.LU.64 R26, [R1+0x31e0] ;  /* 0x0031e000011a7983 */ /* 0x000ee80000300a00 */
[----:B------:R-:W3:Y:S04]  /*46d70*/  LDL.LU.64 R24, [R1+0x31d8] ;  /* 0x0031d80001187983 */ /* 0x000ee80000300a00 */
[----:B------:R-:W-:Y:S04]  /*46d80*/  STL.64 [R1+0x800], R20 ;  /* 0x0008001401007387 */ /* 0x000fe80000100a00 */
[----:B------:R0:W-:Y:S04]  /*46d90*/  STL.64 [R1+0x808], R22 ;  /* 0x0008081601007387 */ /* 0x0001e80000100a00 */
[----:B0-----:R-:W3:Y:S04]  /*46da0*/  LDL.LU.64 R22, [R1+0x31d0] ;  /* 0x0031d00001167983 */ /* 0x001ee80000300a00 */
[----:B------:R-:W3:Y:S01]  /*46db0*/  LDL.LU.64 R20, [R1+0x31c8] ;  /* 0x0031c80001147983 */ /* 0x000ee20000300a00 */
[C---:B--2---:R-:W-:Y:S08]  /*46dc0*/  HMMA.16816.F32 R4, R28.reuse, R56, R4 ;  /* 0x000000381c04723c */ /* 0x044ff00000001804 */
[C---:B----4-:R-:W-:Y:S11]  /*46dd0*/  HMMA.16816.F32 R56, R28.reuse, R58, R52 ;  /* 0x0000003a1c38723c */ /* 0x050ff60000001834 */
[----:B------:R-:W-:Y:S04]  /*46de0*/  STL.64 [R1+0x7f0], R4 ;  /* 0x0007f00401007387 */ /* 0x000fe80000100a00 */
[----:B------:R0:W-:Y:S04]  /*46df0*/  STL.64 [R1+0x7f8], R6 ;  /* 0x0007f80601007387 */ /* 0x0001e80000100a00 */
[----:B0-----:R-:W2:Y:S04]  /*46e00*/  LDL.LU.64 R6, [R1+0x31c0] ;  /* 0x0031c00001067983 */ /* 0x001ea80000300a00 */
[----:B------:R-:W4:Y:S04]  /*46e10*/  LDL.LU.64 R4, [R1+0x31b8] ;  /* 0x0031b80001047983 */ /* 0x000f280000300a00 */
[----:B------:R-:W2:Y:S04]  /*46e20*/  LDL.LU.64 R54, [R1+0x31b0] ;  /* 0x0031b00001367983 */ /* 0x000ea80000300a00 */
[----:B------:R-:W4:Y:S04]  /*46e30*/  LDL.LU.64 R52, [R1+0x31a8] ;  /* 0x0031a80001347983 */ /* 0x000f280000300a00 */
[----:B------:R-:W-:Y:S04]  /*46e40*/  STL.64 [R1+0x7e0], R56 ;  /* 0x0007e03801007387 */ /* 0x000fe80000100a00 */
[----:B------:R0:W-:Y:S04]  /*46e50*/  STL.64 [R1+0x7e8], R58 ;  /* 0x0007e83a01007387 */ /* 0x0001e80000100a00 */
[----:B0-----:R-:W4:Y:S04]  /*46e60*/  LDL.LU.64 R58, [R1+0x31a0] ;  /* 0x0031a000013a7983 */ /* 0x001f280000300a00 */
[----:B------:R-:W4:Y:S01]  /*46e70*/  LDL.LU.64 R56, [R1+0x3198] ;  /* 0x0031980001387983 */ /* 0x000f220000300a00 */
[C---:B------:R-:W-:Y:S08]  /*46e80*/  HMMA.16816.F32 R44, R28.reuse, R60, R44 ;  /* 0x0000003c1c2c723c */ /* 0x040ff0000000182c */
[C---:B------:R-:W-:Y:S01]  /*46e90*/  HMMA.16816.F32 R12, R28.reuse, R50, R12 ;  /* 0x000000321c0c723c */ /* 0x040fe2000000180c */
[----:B------:R-:W-:Y:S07]  /*46ea0*/  STL.64 [R1+0x3100], R60 ;  /* 0x0031003c01007387 */ /* 0x000fee0000100a00 */
[C---:B---3--:R-:W-:Y:S03]  /*46eb0*/  HMMA.16816.F32 R8, R28.reuse, R2, R8 ;  /* 0x000000021c08723c */ /* 0x048fe60000001808 */
[----:B------:R-:W-:Y:S04]  /*46ec0*/  STL.64 [R1+0x7d0], R44 ;  /* 0x0007d02c01007387 */ /* 0x000fe80000100a00 */
[----:B------:R-:W-:Y:S01]  /*46ed0*/  STL.64 [R1+0x7d8], R46 ;  /* 0x0007d82e01007387 */ /* 0x000fe20000100a00 */
[C---:B--2---:R-:W-:Y:S08]  /*46ee0*/  HMMA.16816.F32 R32, R28.reuse, R54, R32 ;  /* 0x000000361c20723c */ /* 0x044ff00000001820 */
[C---:B----4-:R-:W-:Y:S08]  /*46ef0*/  HMMA.16816.F32 R16, R28.reuse, R52, R16 ;  /* 0x000000341c10723c */ /* 0x050ff00000001810 */
[C---:B------:R-:W-:Y:S08]  /*46f00*/  HMMA.16816.F32 R40, R28.reuse, R58, R40 ;  /* 0x0000003a1c28723c */ /* 0x040ff00000001828 */
[C---:B------:R-:W-:Y:S01]  /*46f10*/  HMMA.16816.F32 R36, R28.reuse, R56, R36 ;  /* 0x000000381c24723c */ /* 0x040fe20000001824 */
[----:B------:R-:W-:Y:S10]  /*46f20*/  STL.64 [R1+0x30f8], R58 ;  /* 0x0030f83a01007387 */ /* 0x000ff40000100a00 */
[----:B------:R-:W-:Y:S04]  /*46f30*/  STL.64 [R1+0x7c0], R40 ;  /* 0x0007c02801007387 */ /* 0x000fe80000100a00 */
        /* <DEDUP_REMOVED lines=8> */
[----:B------:R0:W-:Y:S04]  /*46fc0*/  STL.64 [R1+0x790], R16 ;  /* 0x0007901001007387 */ /* 0x0001e80000100a00 */
[----:B------:R1:W-:Y:S04]  /*46fd0*/  STL.64 [R1+0x798], R18 ;  /* 0x0007981201007387 */ /* 0x0003e80000100a00 */
[----:B------:R-:W-:Y:S04]  /*46fe0*/  STL.64 [R1+0x3140], R50 ;  /* 0x0031403201007387 */ /* 0x000fe80000100a00 */
[----:B------:R-:W-:Y:S04]  /*46ff0*/  STL.64 [R1+0x3138], R48 ;  /* 0x0031383001007387 */ /* 0x000fe80000100a00 */
[----:B------:R-:W-:Y:S04]  /*47000*/  STL.64 [R1+0x780], R12 ;  /* 0x0007800c01007387 */ /* 0x000fe80000100a00 */
[----:B------:R-:W-:Y:S04]  /*47010*/  STL.64 [R1+0x788], R14 ;  /* 0x0007880e01007387 */ /* 0x000fe80000100a00 */
[----:B0-----:R-:W2:Y:S04]  /*47020*/  LDL.LU.64 R16, [R1+0x760] ;  /* 0x0007600001107983 */ /* 0x001ea80000300a00 */
[----:B-1----:R-:W2:Y:S04]  /*47030*/  LDL.LU.64 R18, [R1+0x768] ;  /* 0x0007680001127983 */ /* 0x002ea80000300a00 */
[----:B------:R0:W-:Y:S04]  /*47040*/  STL.64 [R1+0x770], R8 ;  /* 0x0007700801007387 */ /* 0x0001e80000100a00 */
[----:B------:R1:W-:Y:S04]  /*47050*/  STL.64 [R1+0x778], R10 ;  /* 0x0007780a01007387 */ /* 0x0003e80000100a00 */
[----:B0-----:R-:W3:Y:S04]  /*47060*/  LDL.LU.64 R8, [R1+0x750] ;  /* 0x0007500001087983 */ /* 0x001ee80000300a00 */
[----:B-1----:R-:W3:Y:S04]  /*47070*/  LDL.LU.64 R10, [R1+0x758] ;  /* 0x00075800010a7983 */ /* 0x002ee80000300a00 */
[----:B------:R-:W4:Y:S04]  /*47080*/  LDL.LU.64 R12, [R1+0x740] ;  /* 0x00074000010c7983 */ /* 0x000f280000300a00 */
        /* <DEDUP_REMOVED lines=14> */
[----:B------:R-:W4:Y:S01]  /*47170*/  LDL.LU.64 R34, [R1+0x6c8] ;  /* 0x0006c80001227983 */ /* 0x000f220000300a00 */
[C---:B--2---:R-:W-:Y:S08]  /*47180*/  HMMA.16816.F32 R16, R28.reuse, R4, R16 ;  /* 0x000000041c10723c */ /* 0x044ff00000001810 */
[C---:B---3--:R-:W-:Y:S11]  /*47190*/  HMMA.16816.F32 R8, R28.reuse, R6, R8 ;  /* 0x000000061c08723c */ /* 0x048ff60000001808 */
[----:B------:R-:W-:Y:S04]  /*471a0*/  STL.64 [R1+0x760], R16 ;  /* 0x0007601001007387 */ /* 0x000fe80000100a00 */
[----:B------:R0:W-:Y:S04]  /*471b0*/  STL.64 [R1+0x768], R18 ;  /* 0x0007681201007387 */ /* 0x0001e80000100a00 */
[----:B0-----:R-:W2:Y:S04]  /*471c0*/  LDL.LU.64 R18, [R1+0x3190] ;  /* 0x0031900001127983 */ /* 0x001ea80000300a00 */
[----:B------:R-:W3:Y:S04]  /*471d0*/  LDL.LU.64 R16, [R1+0x3188] ;  /* 0x0031880001107983 */ /* 0x000ee80000300a00 */
[----:B------:R-:W-:Y:S04]  /*471e0*/  STL.64 [R1+0x750], R8 ;  /* 0x0007500801007387 */ /* 0x000fe80000100a00 */
[----:B------:R0:W-:Y:S04]  /*471f0*/  STL.64 [R1+0x758], R10 ;  /* 0x0007580a01007387 */ /* 0x0001e80000100a00 */
[----:B0-----:R-:W2:Y:S04]  /*47200*/  LDL.LU.64 R10, [R1+0x3180] ;  /* 0x00318000010a7983 */ /* 0x001ea80000300a00 */
[----:B------:R-:W4:Y:S04]  /*47210*/  LDL.LU.64 R8, [R1+0x3178] ;  /* 0x0031780001087983 */ /* 0x000f280000300a00 */
[----:B------:R-:W-:Y:S04]  /*47220*/  STL.64 [R1+0x30e8], R6 ;  /* 0x0030e80601007387 */ /* 0x000fe80000100a00 */
[----:B------:R0:W-:Y:S04]  /*47230*/  STL.64 [R1+0x30e0], R4 ;  /* 0x0030e00401007387 */ /* 0x0001e80000100a00 */
[----:B0-----:R-:W2:Y:S04]  /*47240*/  LDL.LU.64 R4, [R1+0x730] ;  /* 0x0007300001047983 */ /* 0x001ea80000300a00 */
[----:B------:R-:W2:Y:S01]  /*47250*/  LDL.LU.64 R6, [R1+0x738] ;  /* 0x0007380001067983 */ /* 0x000ea20000300a00 */
[----:B----4-:R-:W-:-:S15]  /*47260*/  HMMA.16816.F32 R12, R28, R8, R12 ;  /* 0x000000081c0c723c */ /* 0x010fde000000180c */
[----:B------:R-:W-:-:S04]  /*47270*/  NOP ;  /* 0x0000000000007918 */ /* 0x000fc80000000000 */
[----:B------:R-:W-:Y:S04]  /*47280*/  STL.64 [R1+0x740], R12 ;  /* 0x0007400c01007387 */ /* 0x000fe80000100a00 */
[----:B------:R0:W-:Y:S04]  /*47290*/  STL.64 [R1+0x748], R14 ;  /* 0x0007480e01007387 */ /* 0x0001e80000100a00 */
[----:B0-----:R-:W4:Y:S04]  /*472a0*/  LDL.LU.64 R14, [R1+0x3170] ;  /* 0x00317000010e7983 */ /* 0x001f280000300a00 */
[----:B------:R-:W3:Y:S01]  /*472b0*/  LDL.LU.64 R12, [R1+0x3168] ;  /* 0x00316800010c7983 */ /* 0x000ee20000300a00 */
[----:B--2---:R-:W-:Y:S03]  /*472c0*/  HMMA.16816.F32 R4, R28, R10, R4 ;  /* 0x0000000a1c04723c */ /* 0x004fe60000001804 */
[----:B------:R-:W-:Y:S04]  /*472d0*/  STL.64 [R1+0x30d8], R10 ;  /* 0x0030d80a01007387 */ /* 0x000fe80000100a00 */
[----:B------:R3:W-:-:S12]  /*472e0*/  STL.64 [R1+0x30d0], R8 ;  /* 0x0030d00801007387 */ /* 0x0007d80000100a00 */
[----:B------:R-:W-:Y:S04]  /*472f0*/  STL.64 [R1+0x730], R4 ;  /* 0x0007300401007387 */ /* 0x000fe80000100a00 */
[----:B------:R4:W-:Y:S01]  /*47300*/  STL.64 [R1+0x738], R6 ;  /* 0x0007380601007387 */ /* 0x0009e20000100a00 */
[C---:B---3--:R-:W-:Y:S08]  /*47310*/  HMMA.16816.F32 R8, R28.reuse, R12, R56 ;  /* 0x0000000c1c08723c */ /* 0x048ff00000001838 */
[C---:B----4-:R-:W-:Y:S01]  /*47320*/  HMMA.16816.F32 R4, R28.reuse, R14, R52 ;  /* 0x0000000e1c04723c */ /* 0x050fe20000001834 */
[----:B------:R-:W-:Y:S10]  /*47330*/  STL.64 [R1+0x30c8], R14 ;  /* 0x0030c80e01007387 */ /* 0x000ff40000100a00 */
[----:B------:R-:W-:Y:S04]  /*47340*/  STL.64 [R1+0x720], R8 ;  /* 0x0007200801007387 */ /* 0x000fe80000100a00 */
[----:B------:R0:W-:Y:S02]  /*47350*/  STL.64 [R1+0x728], R10 ;  /* 0x0007280a01007387 */ /* 0x0001e40000100a00 */
[C---:B0-----:R-:W-:Y:S02]  /*47360*/  HMMA.16816.F32 R8, R28.reuse, R16, R48 ;  /* 0x000000101c08723c */ /* 0x041fe40000001830 */
[----:B------:R0:W-:Y:S04]  /*47370*/  STL.64 [R1+0x30c0], R12 ;  /* 0x0030c00c01007387 */ /* 0x0001e80000100a00 */
[----:B------:R-:W-:Y:S04]  /*47380*/  STL.64 [R1+0x710], R4 ;  /* 0x0007100401007387 */ /* 0x000fe80000100a00 */
[----:B------:R1:W-:Y:S01]  /*47390*/  STL.64 [R1+0x718], R6 ;  /* 0x0007180601007387 */ /* 0x0003e20000100a00 */
[C---:B0-----:R-:W-:Y:S08]  /*473a0*/  HMMA.16816.F32 R12, R28.reuse, R20, R40 ;  /* 0x000000141c0c723c */ /* 0x041ff00000001828 */
[C---:B-1----:R-:W-:Y:S01]  /*473b0*/  HMMA.16816.F32 R4, R28.reuse, R18, R44 ;  /* 0x000000121c04723c */ /* 0x042fe2000000182c */
[----:B------:R-:W-:Y:S04]  /*473c0*/  STL.64 [R1+0x700], R8 ;  /* 0x0007000801007387 */ /* 0x000fe80000100a00 */
[----:B------:R0:W-:Y:S03]  /*473d0*/  STL.64 [R1+0x708], R10 ;  /* 0x0007080a01007387 */ /* 0x0001e60000100a00 */
[C---:B0-----:R-:W-:Y:S11]  /*473e0*/  HMMA.16816.F32 R8, R28.reuse, R22, R36 ;  /* 0x000000161c08723c */ /* 0x041ff60000001824 */
[----:B------:R-:W-:Y:S04]  /*473f0*/  STL.64 [R1+0x6f0], R4 ;  /* 0x0006f00401007387 */ /* 0x000fe80000100a00 */
[----:B------:R0:W-:Y:S04]  /*47400*/  STL.64 [R1+0x6f8], R6 ;  /* 0x0006f80601007387 */ /* 0x0001e80000100a00 */
[----:B------:R-:W-:Y:S04]  /*47410*/  STL.64 [R1+0x6e0], R12 ;  /* 0x0006e00c01007387 */ /* 0x000fe80000100a00 */
[----:B------:R-:W-:Y:S01]  /*47420*/  STL.64 [R1+0x6e8], R14 ;  /* 0x0006e80e01007387 */ /* 0x000fe20000100a00 */
[C---:B0-----:R-:W-:Y:S03]  /*47430*/  HMMA.16816.F32 R4, R28.reuse, R24, R32 ;  /* 0x000000181c04723c */ /* 0x041fe60000001820 */
[----:B------:R-:W2:Y:S04]  /*47440*/  LDL.LU.64 R32, [R1+0x6b0] ;  /* 0x0006b00001207983 */ /* 0x000ea80000300a00 */
[----:B------:R-:W-:Y:S04]  /*47450*/  STL.64 [R1+0x6d0], R8 ;  /* 0x0006d00801007387 */ /* 0x000fe80000100a00 */
[----:B------:R0:W-:Y:S04]  /*47460*/  STL.64 [R1+0x6d8], R10 ;  /* 0x0006d80a01007387 */ /* 0x0001e80000100a00 */
[----:B------:R-:W2:Y:S04]  /*47470*/  LDL.LU.64 R34, [R1+0x6b8] ;  /* 0x0006b80001227983 */ /* 0x000ea80000300a00 */
[----:B------:R1:W-:Y:S04]  /*47480*/  STL.64 [R1+0x6c0], R4 ;  /* 0x0006c00401007387 */ /* 0x0003e80000100a00 */
[----:B------:R-:W-:Y:S04]  /*47490*/  STL.64 [R1+0x6c8], R6 ;  /* 0x0006c80601007387 */ /* 0x000fe80000100a00 */
[----:B------:R-:W3:Y:S04]  /*474a0*/  LDL.LU.64 R56, [R1+0x6a0] ;  /* 0x0006a00001387983 */ /* 0x000ee80000300a00 */
[----:B------:R-:W3:Y:S04]  /*474b0*/  LDL.LU.64 R58, [R1+0x6a8] ;  /* 0x0006a800013a7983 */ /* 0x000ee80000300a00 */
[----:B------:R-:W4:Y:S04]  /*474c0*/  LDL.LU.64 R36, [R1+0x690] ;  /* 0x0006900001247983 */ /* 0x000f280000300a00 */
[----:B------:R-:W4:Y:S04]  /*474d0*/  LDL.LU.64 R38, [R1+0x698] ;  /* 0x0006980001267983 */ /* 0x000f280000300a00 */
[----:B------:R-:W3:Y:S04]  /*474e0*/  LDL.LU.64 R48, [R1+0x680] ;  /* 0x0006800001307983 */ /* 0x000ee80000300a00 */
[----:B------:R-:W3:Y:S04]  /*474f0*/  LDL.LU.64 R50, [R1+0x688] ;  /* 0x0006880001327983 */ /* 0x000ee80000300a00 */
[----:B------:R-:W3:Y:S04]  /*47500*/  LDL.LU.64 R40, [R1+0x670] ;  /* 0x0006700001287983 */ /* 0x000ee80000300a00 */
[----:B------:R-:W3:Y:S04]  /*47510*/  LDL.LU.64 R42, [R1+0x678] ;  /* 0x00067800012a7983 */ /* 0x000ee80000300a00 */
[----:B------:R-:W3:Y:S04]  /*47520*/  LDL.LU.64 R44, [R1+0x660] ;  /* 0x00066000012c7983 */ /* 0x000ee80000300a00 */
[----:B------:R-:W3:Y:S04]  /*47530*/  LDL.LU.64 R46, [R1+0x668] ;  /* 0x00066800012e7983 */ /* 0x000ee80000300a00 */
[----:B------:R-:W3:Y:S04]  /*47540*/  LDL.LU.64 R52, [R1+0x650] ;  /* 0x0006500001347983 */ /* 0x000ee80000300a00 */
[----:B------:R-:W3:Y:S04]  /*47550*/  LDL.LU.64 R54, [R1+0x658] ;  /* 0x0006580001367983 */ /* 0x000ee80000300a00 */
[----:B0-----:R-:W3:Y:S04]  /*47560*/  LDL.LU R10, [R1+0xf84] ;  /* 0x000f8400010a7983 */ /* 0x001ee80000300800 */
[----:B------:R-:W3:Y:S04]  /*47570*/  LDL.LU R11, [R1+0xf80] ;  /* 0x000f8000010b7983 */ /* 0x000ee80000300800 */
[----:B------:R-:W3:Y:S04]  /*47580*/  LDL.LU R13, [R1+0xf8c] ;  /* 0x000f8c00010d7983 */ /* 0x000ee80000300800 */
[----:B-1----:R-:W3:Y:S04]  /*47590*/  LDL.LU R5, [R1+0xf88] ;  /* 0x000f880001057983 */ /* 0x002ee80000300800 */
[----:B------:R-:W3:Y:S04]  /*475a0*/  LDL.LU R14, [R1+0xf94] ;  /* 0x000f9400010e7983 */ /* 0x000ee80000300800 */
[----:B------:R-:W3:Y:S04]  /*475b0*/  LDL.LU R4, [R1+0xf90] ;  /* 0x000f900001047983 */ /* 0x000ee80000300800 */
[----:B------:R-:W3:Y:S04]  /*475c0*/  LDL.LU R15, [R1+0xf9c] ;  /* 0x000f9c00010f7983 */ /* 0x000ee80000300800 */
[----:B------:R-:W3:Y:S01]  /*475d0*/  LDL.LU R0, [R1+0xf98] ;  /* 0x000f980001007983 */ /* 0x000ee20000300800 */
[----:B--2---:R-:W-:-:S15]  /*475e0*/  HMMA.16816.F32 R32, R28, R26, R32 ;  /* 0x0000001a1c20723c */ /* 0x004fde0000001820 */
[----:B------:R-:W-:-:S04]  /*475f0*/  NOP ;  /* 0x0000000000007918 */ /* 0x000fc80000000000 */
[----:B------:R-:W-:Y:S04]  /*47600*/  STL.64 [R1+0x6b0], R32 ;  /* 0x0006b02001007387 */ /* 0x000fe80000100a00 */
[----:B------:R0:W-:Y:S04]  /*47610*/  STL.64 [R1+0x6b8], R34 ;  /* 0x0006b82201007387 */ /* 0x0001e80000100a00 */
[----:B0-----:R-:W4:Y:S04]  /*47620*/  LDL.LU.64 R34, [R1+0x3160] ;  /* 0x0031600001227983 */ /* 0x001f280000300a00 */
[----:B------:R-:W3:Y:S04]  /*47630*/  LDL.LU.64 R32, [R1+0x3158] ;  /* 0x0031580001207983 */ /* 0x000ee80000300a00 */
[----:B------:R-:W-:Y:S04]  /*47640*/  STL.64 [R1+0x30b8], R26 ;  /* 0x0030b81a01007387 */ /* 0x000fe80000100a00 */
[----:B------:R0:W-:Y:S04]  /*47650*/  STL.64 [R1+0x30b0], R24 ;  /* 0x0030b01801007387 */ /* 0x0001e80000100a00 */
[----:B0-----:R-:W2:Y:S04]  /*47660*/  LDL.LU.64 R24, [R1+0x640] ;  /* 0x0006400001187983 */ /* 0x001ea80000300a00 */
[----:B------:R-:W2:Y:S01]  /*47670*/  LDL.LU.64 R26, [R1+0x648] ;  /* 0x00064800011a7983 */ /* 0x000ea20000300a00 */
[C---:B---3--:R-:W-:Y:S08]  /*47680*/  HMMA.16816.F32 R56, R28.reuse, R32, R56 ;  /* 0x000000201c38723c */ /* 0x048ff00000001838 */
[C---:B----4-:R-:W-:Y:S11]  /*47690*/  HMMA.16816.F32 R36, R28.reuse, R34, R36 ;  /* 0x000000221c24723c */ /* 0x050ff60000001824 */
[----:B------:R0:W-:Y:S04]  /*476a0*/  STL.64 [R1+0x6a0], R56 ;  /* 0x0006a03801007387 */ /* 0x0001e80000100a00 */
[----:B------:R-:W-:Y:S04]  /*476b0*/  STL.64 [R1+0x6a8], R58 ;  /* 0x0006a83a01007387 */ /* 0x000fe80000100a00 */
[----:B0-----:R-:W3:Y:S04]  /*476c0*/  LDL.LU.64 R56, [R1+0x18] ;  /* 0x0000180001387983 */ /* 0x001ee80000300a00 */
[----:B------:R-:W-:Y:S04]  /*476d0*/  STL.64 [R1+0x690], R36 ;  /* 0x0006902401007387 */ /* 0x000fe80000100a00 */
[----:B------:R0:W-:Y:S04]  /*476e0*/  STL.64 [R1+0x698], R38 ;  /* 0x0006982601007387 */ /* 0x0001e80000100a00 */
[----:B0-----:R-:W4:Y:S04]  /*476f0*/  LDL.LU.64 R38, [R1+0x3150] ;  /* 0x0031500001267983 */ /* 0x001f280000300a00 */
[----:B------:R-:W2:Y:S02]  /*47700*/  LDL.LU.64 R36, [R1+0x3148] ;  /* 0x0031480001247983 */ /* 0x000ea40000300a00 */
[C---:B--2---:R-:W-:Y:S08]  /*47710*/  HMMA.16816.F32 R48, R28.reuse, R36, R48 ;  /* 0x000000241c30723c */ /* 0x044ff00000001830 */
[C---:B----4-:R-:W-:Y:S11]  /*47720*/  HMMA.16816.F32 R40, R28.reuse, R38, R40 ;  /* 0x000000261c28723c */ /* 0x050ff60000001828 */
[----:B------:R-:W-:Y:S04]  /*47730*/  STL.64 [R1+0x680], R48 ;  /* 0x0006803001007387 */ /* 0x000fe80000100a00 */
[----:B------:R0:W-:Y:S04]  /*47740*/  STL.64 [R1+0x688], R50 ;  /* 0x0006883201007387 */ /* 0x0001e80000100a00 */
[----:B0-----:R-:W2:Y:S04]  /*47750*/  LDL.LU.64 R50, [R1+0x3140] ;  /* 0x0031400001327983 */ /* 0x001ea80000300a00 */
[----:B------:R-:W4:Y:S04]  /*47760*/  LDL.LU.64 R48, [R1+0x3138] ;  /* 0x0031380001307983 */ /* 0x000f280000300a00 */
[----:B------:R-:W2:Y:S04]  /*47770*/  LDL.LU.64 R58, [R1+0x10] ;  /* 0x00001000013a7983 */ /* 0x000ea80000300a00 */
[----:B------:R-:W-:Y:S04]  /*47780*/  STL.64 [R1+0x670], R40 ;  /* 0x0006702801007387 */ /* 0x000fe80000100a00 */
[----:B------:R0:W-:Y:S04]  /*47790*/  STL.64 [R1+0x678], R42 ;  /* 0x0006782a01007387 */ /* 0x0001e80000100a00 */
[----:B0-----:R-:W2:Y:S04]  /*477a0*/  LDL.LU.64 R42, [R1+0x3130] ;  /* 0x00313000012a7983 */ /* 0x001ea80000300a00 */
[----:B------:R-:W2:Y:S02]  /*477b0*/  LDL.LU.64 R40, [R1+0x3128] ;  /* 0x0031280001287983 */ /* 0x000ea40000300a00 */
[----:B--2---:R-:W-:-:S15]  /*477c0*/  HMMA.16816.F32 R44, R28, R40, R44 ;  /* 0x000000281c2c723c */ /* 0x004fde000000182c */
[----:B------:R-:W-:-:S04]  /*477d0*/  NOP ;  /* 0x0000000000007918 */ /* 0x000fc80000000000 */
[----:B------:R-:W-:Y:S04]  /*477e0*/  STL.64 [R1+0x660], R44 ;  /* 0x0006602c01007387 */ /* 0x000fe80000100a00 */
[----:B------:R0:W-:Y:S04]  /*477f0*/  STL.64 [R1+0x668], R46 ;  /* 0x0006682e01007387 */ /* 0x0001e80000100a00 */
[----:B0-----:R-:W2:Y:S04]  /*47800*/  LDL.LU.64 R46, [R1+0x3120] ;  /* 0x00312000012e7983 */ /* 0x001ea80000300a00 */
[----:B------:R-:W2:Y:S01]  /*47810*/  LDL.LU.64 R44, [R1+0x3118] ;  /* 0x00311800012c7983 */ /* 0x000ea20000300a00 */
[----:B------:R-:W-:Y:S03]  /*47820*/  HMMA.16816.F32 R52, R28, R42, R52 ;  /* 0x0000002a1c34723c */ /* 0x000fe60000001834 */
[----:B------:R-:W-:Y:S04]  /*47830*/  STL [R1+0x30a8], R40 ;  /* 0x0030a82801007387 */ /* 0x000fe80000100800 */
[----:B------:R-:W-:-:S12]  /*47840*/  STL [R1+0x30a4], R41 ;  /* 0x0030a42901007387 */ /* 0x000fd80000100800 */
[----:B------:R0:W-:Y:S04]  /*47850*/  STL.64 [R1+0x650], R52 ;  /* 0x0006503401007387 */ /* 0x0001e80000100a00 */
[----:B------:R1:W-:Y:S04]  /*47860*/  STL.64 [R1+0x658], R54 ;  /* 0x0006583601007387 */ /* 0x0003e80000100a00 */
[----:B0-----:R-:W4:Y:S04]  /*47870*/  LDL.LU.64 R52, [R1+0x410] ;  /* 0x0004100001347983 */ /* 0x001f280000300a00 */
[----:B-1----:R-:W4:Y:S04]  /*47880*/  LDL.LU.64 R54, [R1+0x418] ;  /* 0x0004180001367983 */ /* 0x002f280000300a00 */
[----:B------:R-:W3:Y:S04]  /*47890*/  LDL.LU.64 R6, [R1+0x8] ;  /* 0x0000080001067983 */ /* 0x000ee80000300a00 */
[----:B------:R-:W-:Y:S04]  /*478a0*/  STL [R1+0x30a0], R42 ;  /* 0x0030a02a01007387 */ /* 0x000fe80000100800 */
[----:B------:R0:W-:Y:S04]  /*478b0*/  STL [R1+0x309c], R43 ;  /* 0x00309c2b01007387 */ /* 0x0001e80000100800 */
[----:B------:R-:W3:Y:S04]  /*478c0*/  LDL.LU.64 R40, [R1+0x630] ;  /* 0x0006300001287983 */ /* 0x000ee80000300a00 */
[----:B0-----:R-:W3:Y:S01]  /*478d0*/  LDL.LU.64 R42, [R1+0x638] ;  /* 0x00063800012a7983 */ /* 0x001ee20000300a00 */
[----:B--2---:R-:W-:-:S15]  /*478e0*/  HMMA.16816.F32 R24, R28, R44, R24 ;  /* 0x0000002c1c18723c */ /* 0x004fde0000001818 */
[----:B------:R-:W-:-:S04]  /*478f0*/  NOP ;  /* 0x0000000000007918 */ /* 0x000fc80000000000 */
[----:B------:R0:W-:Y:S04]  /*47900*/  STL.64 [R1+0x640], R24 ;  /* 0x0006401801007387 */ /* 0x0001e80000100a00 */
[----:B------:R1:W-:Y:S04]  /*47910*/  STL.64 [R1+0x648], R26 ;  /* 0x0006481a01007387 */ /* 0x0003e80000100a00 */
[----:B0-----:R-:W2:Y:S04]  /*47920*/  LDL.LU.64 R24, [R1+0x620] ;  /* 0x0006200001187983 */ /* 0x001ea80000300a00 */
[----:B-1----:R-:W2:Y:S04]  /*47930*/  LDL.LU.64 R26, [R1+0x628] ;  /* 0x00062800011a7983 */ /* 0x002ea80000300a00 */
[----:B------:R-:W2:Y:S01]  /*47940*/  LDL.LU.64 R60, [R1] ;  /* 0x00000000013c7983 */ /* 0x000ea20000300a00 */
[----:B---3--:R-:W-:Y:S03]  /*47950*/  HMMA.16816.F32 R40, R28, R46, R40 ;  /* 0x0000002e1c28723c */ /* 0x008fe60000001828 */
[----:B------:R-:W-:Y:S04]  /*47960*/  STL [R1+0x30ac], R44 ;  /* 0x0030ac2c01007387 */ /* 0x000fe80000100800 */
[----:B------:R-:W-:Y:S01]  /*47970*/  STL [R1+0x3098], R45 ;  /* 0x0030982d01007387 */ /* 0x000fe20000100800 */
[----:B------:R-:W-:-:S02]  /*47980*/  IMAD R12, R11, 0x100, R10 ;  /* 0x000001000b0c7824 */ /* 0x000fc400078e020a */
[----:B------:R-:W-:Y:S02]  /*47990*/  IMAD R5, R5, 0x100, R13 ;  /* 0x0000010005057824 */ /* 0x000fe400078e020d */
[----:B------:R-:W-:Y:S02]  /*479a0*/  IMAD R4, R4, 0x100, R14 ;  /* 0x0000010004047824 */ /* 0x000fe400078e020e */
[----:B------:R-:W-:Y:S01]  /*479b0*/  IMAD R0, R0, 0x100, R15 ;  /* 0x0000010000007824 */ /* 0x000fe200078e020f */
[----:B------:R-:W3:Y:S04]  /*479c0*/  LDL.LU.64 R8, [R1+0x610] ;  /* 0x0006100001087983 */ /* 0x000ee80000300a00 */
[----:B------:R-:W-:Y:S04]  /*479d0*/  STL.64 [R1+0x630], R40 ;  /* 0x0006302801007387 */ /* 0x000fe80000100a00 */
[----:B------:R4:W-:Y:S04]  /*479e0*/  STL.64 [R1+0x638], R42 ;  /* 0x0006382a01007387 */ /* 0x0009e80000100a00 */
[----:B------:R-:W3:Y:S01]  /*479f0*/  LDL.LU.64 R10, [R1+0x618] ;  /* 0x00061800010a7983 */ /* 0x000ee20000300a00 */
[----:B----4-:R-:W-:Y:S01]  /*47a00*/  HMMA.16816.F32 R40, R28, R48, R52 ;  /* 0x000000301c28723c */ /* 0x010fe20000001834 */
[----:B------:R-:W-:-:S02]  /*47a10*/  F2FP.F16.E4M3.UNPACK_B R28, R12 ;  /* 0x0000000cff1c723e */ /* 0x000fc400020006ff */
[----:B------:R-:W-:Y:S02]  /*47a20*/  F2FP.F16.E4M3.UNPACK_B R29, R5 ;  /* 0x00000005ff1d723e */ /* 0x000fe400020006ff */
[----:B------:R-:W-:Y:S02]  /*47a30*/  F2FP.F16.E4M3.UNPACK_B R30, R4 ;  /* 0x00000004ff1e723e */ /* 0x000fe400020006ff */
[----:B------:R-:W-:Y:S01]  /*47a40*/  F2FP.F16.E4M3.UNPACK_B R31, R0 ;  /* 0x00000000ff1f723e */ /* 0x000fe200020006ff */
[----:B------:R0:W-:Y:S11]  /*47a50*/  STL [R1+0x3090], R49 ;  /* 0x0030903101007387 */ /* 0x0001f60000100800 */
[----:B------:R-:W-:Y:S04]  /*47a60*/  STL.64 [R1+0x410], R40 ;  /* 0x0004102801007387 */ /* 0x000fe80000100a00 */
[----:B------:R1:W-:Y:S04]  /*47a70*/  STL.64 [R1+0x418], R42 ;  /* 0x0004182a01007387 */ /* 0x0003e80000100a00 */
[----:B------:R-:W4:Y:S04]  /*47a80*/  LDL.LU.64 R12, [R1+0x600] ;  /* 0x00060000010c7983 */ /* 0x000f280000300a00 */
[----:B------:R-:W4:Y:S01]  /*47a90*/  LDL.LU.64 R14, [R1+0x608] ;  /* 0x00060800010e7983 */ /* 0x000f220000300a00 */
[----:B--2---:R-:W-:-:S15]  /*47aa0*/  HMMA.16816.F32 R24, R28, R56, R24 ;  /* 0x000000381c18723c */ /* 0x004fde0000001818 */
[----:B------:R-:W-:-:S04]  /*47ab0*/  NOP ;  /* 0x0000000000007918 */ /* 0x000fc80000000000 */
[----:B------:R2:W-:Y:S04]  /*47ac0*/  STL.64 [R1+0x620], R24 ;  /* 0x0006201801007387 */ /* 0x0005e80000100a00 */
[----:B------:R0:W-:Y:S04]  /*47ad0*/  STL.64 [R1+0x628], R26 ;  /* 0x0006281a01007387 */ /* 0x0001e80000100a00 */
[----:B------:R-:W4:Y:S04]  /*47ae0*/  LDL.LU.64 R52, [R1+0x5f0] ;  /* 0x0005f00001347983 */ /* 0x000f280000300a00 */
[----:B------:R-:W4:Y:S01]  /*47af0*/  LDL.LU.64 R54, [R1+0x5f8] ;  /* 0x0005f80001367983 */ /* 0x000f220000300a00 */
[----:B---3--:R-:W-:Y:S01]  /*47b00*/  HMMA.16816.F32 R8, R28, R58, R8 ;  /* 0x0000003a1c08723c */ /* 0x008fe20000001808 */
[----:B0-----:R-:W-:-:S02]  /*47b10*/  IMAD.MOV.U32 R49, RZ, RZ, R56 ;  /* 0x000000ffff317224 */ /* 0x001fc400078e0038 */
[----:B------:R-:W-:Y:S02]  /*47b20*/  IMAD.MOV.U32 R0, RZ, RZ, R57 ;  /* 0x000000ffff007224 */ /* 0x000fe400078e0039 */
[----:B-1----:R-:W-:Y:S02]  /*47b30*/  IMAD.MOV.U32 R43, RZ, RZ, R58 ;  /* 0x000000ffff2b7224 */ /* 0x002fe400078e003a */
[----:B------:R-:W-:Y:S02]  /*47b40*/  IMAD.MOV.U32 R45, RZ, RZ, R59 ;  /* 0x000000ffff2d7224 */ /* 0x000fe400078e003b */
[----:B------:R-:W-:Y:S02]  /*47b50*/  IMAD.MOV.U32 R41, RZ, RZ, R6 ;  /* 0x000000ffff297224 */ /* 0x000fe400078e0006 */
[----:B------:R-:W-:-:S08]  /*47b60*/  IMAD.MOV.U32 R42, RZ, RZ, R7 ;  /* 0x000000ffff2a7224 */ /* 0x000fd000078e0007 */
[----:B------:R0:W-:Y:S04]  /*47b70*/  STL.64 [R1+0x610], R8 ;  /* 0x0006100801007387 */ /* 0x0001e80000100a00 */
[----:B------:R1:W-:Y:S04]  /*47b80*/  STL.64 [R1+0x618], R10 ;  /* 0x0006180a01007387 */ /* 0x0003e80000100a00 */
[----:B------:R-:W3:Y:S04]  /*47b90*/  LDL.LU.64 R56, [R1+0x5e0] ;  /* 0x0005e00001387983 */ /* 0x000ee80000300a00 */
[----:B------:R-:W3:Y:S04]  /*47ba0*/  LDL.LU.64 R58, [R1+0x5e8] ;  /* 0x0005e800013a7983 */ /* 0x000ee80000300a00 */
[----:B--2---:R-:W2:Y:S04]  /*47bb0*/  LDL.LU.64 R24, [R1+0x5d0] ;  /* 0x0005d00001187983 */ /* 0x004ea80000300a00 */
[----:B------:R-:W2:Y:S04]  /*47bc0*/  LDL.LU.64 R26, [R1+0x5d8] ;  /* 0x0005d800011a7983 */ /* 0x000ea80000300a00 */
[----:B0-----:R-:W2:Y:S04]  /*47bd0*/  LDL.LU.64 R8, [R1+0x5c0] ;  /* 0x0005c00001087983 */ /* 0x001ea80000300a00 */
[----:B-1----:R-:W2:Y:S01]  /*47be0*/  LDL.LU.64 R10, [R1+0x5c8] ;  /* 0x0005c800010a7983 */ /* 0x002ea20000300a00 */
[----:B----4-:R-:W-:Y:S01]  /*47bf0*/  HMMA.16816.F32 R12, R28, R6, R12 ;  /* 0x000000061c0c723c */ /* 0x010fe2000000180c */
[----:B------:R-:W-:-:S02]  /*47c00*/  IMAD.MOV.U32 R44, RZ, RZ, R60 ;  /* 0x000000ffff2c7224 */ /* 0x000fc400078e003c */
[----:B------:R-:W-:-:S15]  /*47c10*/  IMAD.MOV.U32 R40, RZ, RZ, R61 ;  /* 0x000000ffff287224 */ /* 0x000fde00078e003d */
[----:B------:R-:W-:Y:S01]  /*47c20*/  NOP ;  /* 0x0000000000007918 */ /* 0x000fe20000000000 */
[----:B------:R0:W-:Y:S04]  /*47c30*/  STL.64 [R1+0x600], R12 ;  /* 0x0006000c01007387 */ /* 0x0001e80000100a00 */
[----:B------:R1:W-:Y:S04]  /*47c40*/  STL.64 [R1+0x608], R14 ;  /* 0x0006080e01007387 */ /* 0x0003e80000100a00 */
[----:B------:R-:W4:Y:S04]  /*47c50*/  LDL.LU.64 R4, [R1+0x5b0] ;  /* 0x0005b00001047983 */ /* 0x000f280000300a00 */
[----:B------:R-:W4:Y:S04]  /*47c60*/  LDL.LU.64 R6, [R1+0x5b8] ;  /* 0x0005b80001067983 */ /* 0x000f280000300a00 */
[----:B0-----:R-:W2:Y:S04]  /*47c70*/  LDL.LU.64 R12, [R1+0x5a0] ;  /* 0x0005a000010c7983 */ /* 0x001ea80000300a00 */
[----:B-1----:R-:W2:Y:S01]  /*47c80*/  LDL.LU.64 R14, [R1+0x5a8] ;  /* 0x0005a800010e7983 */ /* 0x002ea20000300a00 */
[----:B------:R-:W-:-:S15]  /*47c90*/  HMMA.16816.F32 R52, R28, R60, R52 ;  /* 0x0000003c1c34723c */ /* 0x000fde0000001834 */
[----:B------:R-:W-:-:S04]  /*47ca0*/  NOP ;  /* 0x0000000000007918 */ /* 0x000fc80000000000 */
[----:B------:R-:W-:Y:S04]  /*47cb0*/  STL.64 [R1+0x5f0], R52 ;  /* 0x0005f03401007387 */ /* 0x000fe80000100a00 */
[----:B------:R0:W-:Y:S04]  /*47cc0*/  STL.64 [R1+0x5f8], R54 ;  /* 0x0005f83601007387 */ /* 0x0001e80000100a00 */
[----:B0-----:R-:W4:Y:S04]  /*47cd0*/  LDL.LU.64 R54, [R1+0x3110] ;  /* 0x0031100001367983 */ /* 0x001f280000300a00 */
[----:B------:R-:W2:Y:S04]  /*47ce0*/  LDL.LU.64 R52, [R1+0x3108] ;  /* 0x0031080001347983 */ /* 0x000ea80000300a00 */
[----:B------:R-:W3:Y:S02]  /*47cf0*/  LDL.LU.64 R60, [R1+0x3100] ;  /* 0x00310000013c7983 */ /* 0x000ee40000300a00 */
[----:B---3--:R-:W-:-:S15]  /*47d00*/  HMMA.16816.F32 R56, R28, R60, R56 ;  /* 0x0000003c1c38723c */ /* 0x008fde0000001838 */
[----:B------:R-:W-:-:S04]  /*47d10*/  NOP ;  /* 0x0000000000007918 */ /* 0x000fc80000000000 */
[----:B------:R-:W-:Y:S04]  /*47d20*/  STL.64 [R1+0x5e0], R56 ;  /* 0x0005e03801007387 */ /* 0x000fe80000100a00 */
[----:B------:R0:W-:Y:S04]  /*47d30*/  STL.64 [R1+0x5e8], R58 ;  /* 0x0005e83a01007387 */ /* 0x0001e80000100a00 */
[----:B0-----:R-:W3:Y:S04]  /*47d40*/  LDL.LU.64 R58, [R1+0x30f8] ;  /* 0x0030f800013a7983 */ /* 0x001ee80000300a00 */
[----:B------:R-:W3:Y:S01]  /*47d50*/  LDL.LU.64 R56, [R1+0x30f0] ;  /* 0x0030f00001387983 */ /* 0x000ee20000300a00 */
[C---:B----4-:R-:W-:Y:S08]  /*47d60*/  HMMA.16816.F32 R4, R28.reuse, R54, R4 ;  /* 0x000000361c04723c */ /* 0x050ff00000001804 */
[C---:B--2---:R-:W-:Y:S01]  /*47d70*/  HMMA.16816.F32 R12, R28.reuse, R52, R12 ;  /* 0x000000341c0c723c */ /* 0x044fe2000000180c */
[----:B------:R-:W-:Y:S07]  /*47d80*/  STL [R1+0x3078], R61 ;  /* 0x0030783d01007387 */ /* 0x000fee0000100800 */
[C---:B---3--:R-:W-:Y:S08]  /*47d90*/  HMMA.16816.F32 R24, R28.reuse, R58, R24 ;  /* 0x0000003a1c18723c */ /* 0x048ff00000001818 */
[C---:B------:R-:W-:Y:S11]  /*47da0*/  HMMA.16816.F32 R8, R28.reuse, R56, R8 ;  /* 0x000000381c08723c */ /* 0x040ff60000001808 */
[----:B------:R0:W-:Y:S04]  /*47db0*/  STL.64 [R1+0x5d0], R24 ;  /* 0x0005d01801007387 */ /* 0x0001e80000100a00 */
[----:B------:R1:W-:Y:S04]  /*47dc0*/  STL.64 [R1+0x5d8], R26 ;  /* 0x0005d81a01007387 */ /* 0x0003e80000100a00 */
[----:B0-----:R-:W2:Y:S04]  /*47dd0*/  LDL.LU.64 R24, [R1+0x580] ;  /* 0x0005800001187983 */ /* 0x001ea80000300a00 */
[----:B-1----:R-:W2:Y:S04]  /*47de0*/  LDL.LU.64 R26, [R1+0x588] ;  /* 0x00058800011a7983 */ /* 0x002ea80000300a00 */
[----:B------:R0:W-:Y:S04]  /*47df0*/  STL.64 [R1+0x5c0], R8 ;  /* 0x0005c00801007387 */ /* 0x0001e80000100a00 */
[----:B------:R1:W-:Y:S04]  /*47e00*/  STL.64 [R1+0x5c8], R10 ;  /* 0x0005c80a01007387 */ /* 0x0003e80000100a00 */
[----:B0-----:R-:W3:Y:S04]  /*47e10*/  LDL.LU.64 R8, [R1+0x570] ;  /* 0x0005700001087983 */ /* 0x001ee80000300a00 */
[----:B-1----:R-:W3:Y:S04]  /*47e20*/  LDL.LU.64 R10, [R1+0x578] ;  /* 0x00057800010a7983 */ /* 0x002ee80000300a00 */
[----:B------:R-:W-:Y:S04]  /*47e30*/  STL.64 [R1+0x3038], R58 ;  /* 0x0030383a01007387 */ /* 0x000fe80000100a00 */
[----:B------:R0:W-:Y:S04]  /*47e40*/  STL.64 [R1+0x3030], R56 ;  /* 0x0030303801007387 */ /* 0x0001e80000100a00 */
[----:B0-----:R-:W4:Y:S04]  /*47e50*/  LDL.LU.64 R56, [R1+0x590] ;  /* 0x0005900001387983 */ /* 0x001f280000300a00 */
[----:B------:R-:W4:Y:S04]  /*47e60*/  LDL.LU.64 R58, [R1+0x598] ;  /* 0x00059800013a7983 */ /* 0x000f280000300a00 */
[----:B------:R-:W-:Y:S04]  /*47e70*/  STL.64 [R1+0x5b0], R4 ;  /* 0x0005b00401007387 */ /* 0x000fe80000100a00 */
[----:B------:R0:W-:Y:S04]  /*47e80*/  STL.64 [R1+0x5b8], R6 ;  /* 0x0005b80601007387 */ /* 0x0001e80000100a00 */
[----:B0-----:R-:W3:Y:S04]  /*47e90*/  LDL.LU.64 R6, [R1+0x30e8] ;  /* 0x0030e80001067983 */ /* 0x001ee80000300a00 */
[----:B------:R-:W3:Y:S04]  /*47ea0*/  LDL.LU.64 R4, [R1+0x30e0] ;  /* 0x0030e00001047983 */ /* 0x000ee80000300a00 */
[----:B------:R0:W-:Y:S04]  /*47eb0*/  STL.64 [R1+0x5a0], R12 ;  /* 0x0005a00c01007387 */ /* 0x0001e80000100a00 */
[----:B------:R1:W-:Y:S04]  /*47ec0*/  STL.64 [R1+0x5a8], R14 ;  /* 0x0005a80e01007387 */ /* 0x0003e80000100a00 */
[----:B0-----:R-:W3:Y:S04]  /*47ed0*/  LDL.LU.64 R12, [R1+0x550] ;  /* 0x00055000010c7983 */ /* 0x001ee80000300a00 */
[----:B-1----:R-:W3:Y:S04]  /*47ee0*/  LDL.LU.64 R14, [R1+0x558] ;  /* 0x00055800010e7983 */ /* 0x002ee80000300a00 */
[----:B------:R-:W-:Y:S04]  /*47ef0*/  STL.64 [R1+0x3048], R54 ;  /* 0x0030483601007387 */ /* 0x000fe80000100a00 */
[----:B------:R0:W-:Y:S04]  /*47f00*/  STL.64 [R1+0x3040], R52 ;  /* 0x0030403401007387 */ /* 0x0001e80000100a00 */
[----:B0-----:R-:W3:Y:S04]  /*47f10*/  LDL.LU.64 R52, [R1+0x560] ;  /* 0x0005600001347983 */ /* 0x001ee80000300a00 */
[----:B------:R-:W3:Y:S01]  /*47f20*/  LDL.LU.64 R54, [R1+0x568] ;  /* 0x0005680001367983 */ /* 0x000ee20000300a00 */
[C---:B--2---:R-:W-:Y:S08]  /*47f30*/  HMMA.16816.F32 R24, R28.reuse, R2, R24 ;  /* 0x000000021c18723c */ /* 0x044ff00000001818 */
[C---:B----4-:R-:W-:Y:S08]  /*47f40*/  HMMA.16816.F32 R56, R28.reuse, R50, R56 ;  /* 0x000000321c38723c */ /* 0x050ff00000001838 */
[C---:B---3--:R-:W-:Y:S11]  /*47f50*/  HMMA.16816.F32 R8, R28.reuse, R4, R8 ;  /* 0x000000041c08723c */ /* 0x048ff60000001808 */
[----:B------:R0:W-:Y:S04]  /*47f60*/  STL.64 [R1+0x590], R56 ;  /* 0x0005903801007387 */ /* 0x0001e80000100a00 */
[----:B------:R1:W-:Y:S04]  /*47f70*/  STL.64 [R1+0x598], R58 ;  /* 0x0005983a01007387 */ /* 0x0003e80000100a00 */
[----:B0-----:R-:W2:Y:S04]  /*47f80*/  LDL.LU.64 R56, [R1+0x520] ;  /* 0x0005200001387983 */ /* 0x001ea80000300a00 */
[----:B-1----:R-:W2:Y:S04]  /*47f90*/  LDL.LU.64 R58, [R1+0x528] ;  /* 0x00052800013a7983 */ /* 0x002ea80000300a00 */
[----:B------:R0:W-:Y:S01]  /*47fa0*/  STL.64 [R1+0x580], R24 ;  /* 0x0005801801007387 */ /* 0x0001e20000100a00 */
[C---:B------:R-:W-:Y:S03]  /*47fb0*/  HMMA.16816.F32 R52, R28.reuse, R6, R52 ;  /* 0x000000061c34723c */ /* 0x040fe60000001834 */
[----:B------:R1:W-:Y:S04]  /*47fc0*/  STL.64 [R1+0x588], R26 ;  /* 0x0005881a01007387 */ /* 0x0003e80000100a00 */
[----:B0-----:R-:W3:Y:S04]  /*47fd0*/  LDL.LU.64 R24, [R1+0x510] ;  /* 0x0005100001187983 */ /* 0x001ee80000300a00 */
[----:B-1----:R-:W3:Y:S04]  /*47fe0*/  LDL.LU.64 R26, [R1+0x518] ;  /* 0x00051800011a7983 */ /* 0x002ee80000300a00 */
[----:B------:R-:W-:Y:S04]  /*47ff0*/  STL.64 [R1+0x570], R8 ;  /* 0x0005700801007387 */ /* 0x000fe80000100a00 */
[----:B------:R0:W-:Y:S04]  /*48000*/  STL.64 [R1+0x578], R10 ;  /* 0x0005780a01007387 */ /* 0x0001e80000100a00 */
[----:B0-----:R-:W4:Y:S04]  /*48010*/  LDL.LU.64 R10, [R1+0x30d8] ;  /* 0x0030d800010a7983 */ /* 0x001f280000300a00 */
[----:B------:R-:W2:Y:S04]  /*48020*/  LDL.LU.64 R8, [R1+0x30d0] ;  /* 0x0030d00001087983 */ /* 0x000ea80000300a00 */
[----:B------:R0:W-:Y:S04]  /*48030*/  STL.64 [R1+0x560], R52 ;  /* 0x0005603401007387 */ /* 0x0001e80000100a00 */
[----:B------:R1:W-:Y:S04]  /*48040*/  STL.64 [R1+0x568], R54 ;  /* 0x0005683601007387 */ /* 0x0003e80000100a00 */
[----:B0-----:R-:W3:Y:S04]  /*48050*/  LDL.LU.64 R52, [R1+0x500] ;  /* 0x0005000001347983 */ /* 0x001ee80000300a00 */
[----:B-1----:R-:W3:Y:S04]  /*48060*/  LDL.LU.64 R54, [R1+0x508] ;  /* 0x0005080001367983 */ /* 0x002ee80000300a00 */
[----:B------:R-:W-:Y:S04]  /*48070*/  STL.64 [R1+0x3028], R6 ;  /* 0x0030280601007387 */ /* 0x000fe80000100a00 */
[----:B------:R0:W-:Y:S04]  /*48080*/  STL.64 [R1+0x3020], R4 ;  /* 0x0030200401007387 */ /* 0x0001e80000100a00 */
[----:B0-----:R-:W4:Y:S04]  /*48090*/  LDL.LU.64 R4, [R1+0x540] ;  /* 0x0005400001047983 */ /* 0x001f280000300a00 */
[----:B------:R-:W4:Y:S01]  /*480a0*/  LDL.LU.64 R6, [R1+0x548] ;  /* 0x0005480001067983 */ /* 0x000f220000300a00 */
[C---:B--2---:R-:W-:Y:S08]  /*480b0*/  HMMA.16816.F32 R12, R28.reuse, R8, R12 ;  /* 0x000000081c0c723c */ /* 0x044ff0000000180c */
[C---:B----4-:R-:W-:Y:S11]  /*480c0*/  HMMA.16816.F32 R4, R28.reuse, R10, R4 ;  /* 0x0000000a1c04723c */ /* 0x050ff60000001804 */
[----:B------:R-:W-:Y:S04]  /*480d0*/  STL.64 [R1+0x550], R12 ;  /* 0x0005500c01007387 */ /* 0x000fe80000100a00 */
[----:B------:R0:W-:Y:S04]  /*480e0*/  STL.64 [R1+0x558], R14 ;  /* 0x0005580e01007387 */ /* 0x0001e80000100a00 */
[----:B0-----:R-:W2:Y:S04]  /*480f0*/  LDL.LU.64 R14, [R1+0x30c8] ;  /* 0x0030c800010e7983 */ /* 0x001ea80000300a00 */
[----:B------:R-:W4:Y:S04]  /*48100*/  LDL.LU.64 R12, [R1+0x30c0] ;  /* 0x0030c000010c7983 */ /* 0x000f280000300a00 */
[----:B------:R0:W-:Y:S04]  /*48110*/  STL.64 [R1+0x540], R4 ;  /* 0x0005400401007387 */ /* 0x0001e80000100a00 */
[----:B------:R1:W-:Y:S04]  /*48120*/  STL.64 [R1+0x548], R6 ;  /* 0x0005480601007387 */ /* 0x0003e80000100a00 */
[----:B0-----:R-:W2:Y:S04]  /*48130*/  LDL.LU.64 R4, [R1+0x4f0] ;  /* 0x0004f00001047983 */ /* 0x001ea80000300a00 */
[----:B-1----:R-:W2:Y:S04]  /*48140*/  LDL.LU.64 R6, [R1+0x4f8] ;  /* 0x0004f80001067983 */ /* 0x002ea80000300a00 */
[----:B------:R-:W-:Y:S04]  /*48150*/  STL.64 [R1+0x3008], R10 ;  /* 0x0030080a01007387 */ /* 0x000fe80000100a00 */
[----:B------:R0:W-:Y:S04]  /*48160*/  STL.64 [R1+0x3000], R8 ;  /* 0x0030000801007387 */ /* 0x0001e80000100a00 */
[----:B0-----:R-:W4:Y:S04]  /*48170*/  LDL.LU.64 R8, [R1+0x530] ;  /* 0x0005300001087983 */ /* 0x001f280000300a00 */
[----:B------:R-:W4:Y:S02]  /*48180*/  LDL.LU.64 R10, [R1+0x538] ;  /* 0x00053800010a7983 */ /* 0x000f240000300a00 */
[----:B----4-:R-:W-:-:S15]  /*48190*/  HMMA.16816.F32 R8, R28, R12, R8 ;  /* 0x0000000c1c08723c */ /* 0x010fde0000001808 */
[----:B------:R-:W-:-:S04]  /*481a0*/  NOP ;  /* 0x0000000000007918 */ /* 0x000fc80000000000 */
[----:B------:R-:W-:Y:S04]  /*481b0*/  STL.64 [R1+0x530], R8 ;  /* 0x0005300801007387 */ /* 0x000fe80000100a00 */
[----:B------:R2:W-:Y:S02]  /*481c0*/  STL.64 [R1+0x538], R10 ;  /* 0x0005380a01007387 */ /* 0x0005e40000100a00 */
[----:B--2---:R-:W-:Y:S02]  /*481d0*/  HMMA.16816.F32 R8, R28, R14, R56 ;  /* 0x0000000e1c08723c */ /* 0x004fe40000001838 */
[----:B------:R-:W-:Y:S04]  /*481e0*/  STL.64 [R1+0x2fe8], R14 ;  /* 0x002fe80e01007387 */ /* 0x000fe80000100a00 */
[----:B------:R-:W-:-:S13]  /*481f0*/  STL.64 [R1+0x2fe0], R12 ;  /* 0x002fe00c01007387 */ /* 0x000fda0000100a00 */
[----:B------:R-:W-:Y:S04]  /*48200*/  STL.64 [R1+0x520], R8 ;  /* 0x0005200801007387 */ /* 0x000fe80000100a00 */
[----:B------:R3:W-:Y:S02]  /*48210*/  STL.64 [R1+0x528], R10 ;  /* 0x0005280a01007387 */ /* 0x0007e40000100a00 */
[C---:B---3--:R-:W-:Y:S02]  /*48220*/  HMMA.16816.F32 R8, R28.reuse, R16, R24 ;  /* 0x000000101c08723c */ /* 0x048fe40000001818 */
[----:B------:R-:W2:Y:S04]  /*48230*/  LDL.LU.64 R24, [R1+0x4e0] ;  /* 0x0004e00001187983 */ /* 0x000ea80000300a00 */
[----:B------:R-:W2:Y:S02]  /*48240*/  LDL.LU.64 R26, [R1+0x4e8] ;  /* 0x0004e800011a7983 */ /* 0x000ea40000300a00 */
[C---:B------:R-:W-:Y:S11]  /*48250*/  HMMA.16816.F32 R4, R28.reuse, R20, R4 ;  /* 0x000000141c04723c */ /* 0x040ff60000001804 */
[----:B------:R-:W-:Y:S04]  /*48260*/  STL.64 [R1+0x510], R8 ;  /* 0x0005100801007387 */ /* 0x000fe80000100a00 */
[----:B------:R0:W-:Y:S04]  /*48270*/  STL.64 [R1+0x518], R10 ;  /* 0x0005180a01007387 */ /* 0x0001e80000100a00 */
[----:B------:R-:W3:Y:S04]  /*48280*/  LDL.LU.64 R56, [R1+0x4c0] ;  /* 0x0004c00001387983 */ /* 0x000ee80000300a00 */
[----:B------:R-:W3:Y:S01]  /*48290*/  LDL.LU.64 R58, [R1+0x4c8] ;  /* 0x0004c800013a7983 */ /* 0x000ee20000300a00 */
[----:B0-----:R-:W-:Y:S03]  /*482a0*/  HMMA.16816.F32 R8, R28, R18, R52 ;  /* 0x000000121c08723c */ /* 0x001fe60000001834 */
[----:B------:R-:W4:Y:S04]  /*482b0*/  LDL.LU.64 R52, [R1+0x4b0] ;  /* 0x0004b00001347983 */ /* 0x000f280000300a00 */
[----:B------:R-:W4:-:S12]  /*482c0*/  LDL.LU.64 R54, [R1+0x4b8] ;  /* 0x0004b80001367983 */ /* 0x000f180000300a00 */
[----:B------:R-:W-:Y:S04]  /*482d0*/  STL.64 [R1+0x500], R8 ;  /* 0x0005000801007387 */ /* 0x000fe80000100a00 */
[----:B------:R-:W-:Y:S04]  /*482e0*/  STL.64 [R1+0x508], R10 ;  /* 0x0005080a01007387 */ /* 0x000fe80000100a00 */
[----:B------:R-:W-:Y:S04]  /*482f0*/  STL.64 [R1+0x2fd8], R18 ;  /* 0x002fd81201007387 */ /* 0x000fe80000100a00 */
[----:B------:R0:W-:Y:S04]  /*48300*/  STL.64 [R1+0x2fd0], R16 ;  /* 0x002fd01001007387 */ /* 0x0001e80000100a00 */
[----:B0-----:R-:W3:Y:S04]  /*48310*/  LDL.LU.64 R16, [R1+0x4d0] ;  /* 0x0004d00001107983 */ /* 0x001ee80000300a00 */
[----:B------:R-:W3:Y:S04]  /*48320*/  LDL.LU.64 R18, [R1+0x4d8] ;  /* 0x0004d80001127983 */ /* 0x000ee80000300a00 */
[----:B------:R-:W3:Y:S04]  /*48330*/  LDL.LU.64 R12, [R1+0x4a0] ;  /* 0x0004a000010c7983 */ /* 0x000ee80000300a00 */
[----:B------:R-:W3:Y:S04]  /*48340*/  LDL.LU.64 R14, [R1+0x4a8] ;  /* 0x0004a800010e7983 */ /* 0x000ee80000300a00 */
[----:B------:R0:W-:Y:S04]  /*48350*/  STL.64 [R1+0x4f0], R4 ;  /* 0x0004f00401007387 */ /* 0x0001e80000100a00 */
[----:B------:R1:W-:Y:S04]  /*48360*/  STL.64 [R1+0x4f8], R6 ;  /* 0x0004f80601007387 */ /* 0x0003e80000100a00 */
[----:B------:R-:W4:Y:S04]  /*48370*/  LDL.LU.64 R8, [R1+0x490] ;  /* 0x0004900001087983 */ /* 0x000f280000300a00 */
[----:B------:R-:W4:Y:S04]  /*48380*/  LDL.LU.64 R10, [R1+0x498] ;  /* 0x00049800010a7983 */ /* 0x000f280000300a00 */
[----:B0-----:R-:W4:Y:S04]  /*48390*/  LDL.LU.64 R4, [R1+0x480] ;  /* 0x0004800001047983 */ /* 0x001f280000300a00 */
[----:B-1----:R-:W4:Y:S01]  /*483a0*/  LDL.LU.64 R6, [R1+0x488] ;  /* 0x0004880001067983 */ /* 0x002f220000300a00 */
[----:B--2---:R-:W-:-:S15]  /*483b0*/  HMMA.16816.F32 R24, R28, R22, R24 ;  /* 0x000000161c18723c */ /* 0x004fde0000001818 */
[----:B------:R-:W-:-:S04]  /*483c0*/  NOP ;  /* 0x0000000000007918 */ /* 0x000fc80000000000 */
[----:B------:R-:W-:Y:S04]  /*483d0*/  STL.64 [R1+0x4e0], R24 ;  /* 0x0004e01801007387 */ /* 0x000fe80000100a00 */
[----:B------:R0:W-:Y:S04]  /*483e0*/  STL.64 [R1+0x4e8], R26 ;  /* 0x0004e81a01007387 */ /* 0x0001e80000100a00 */
[----:B0-----:R-:W2:Y:S04]  /*483f0*/  LDL.LU.64 R26, [R1+0x30b8] ;  /* 0x0030b800011a7983 */ /* 0x001ea80000300a00 */
[----:B------:R-:W2:Y:S04]  /*48400*/  LDL.LU.64 R24, [R1+0x30b0] ;  /* 0x0030b00001187983 */ /* 0x000ea80000300a00 */
[----:B------:R-:W-:Y:S04]  /*48410*/  STL.64 [R1+0x2ff8], R22 ;  /* 0x002ff81601007387 */ /* 0x000fe80000100a00 */
[----:B------:R2:W-:Y:S01]  /*48420*/  STL.64 [R1+0x2ff0], R20 ;  /* 0x002ff01401007387 */ /* 0x0005e20000100a00 */
[C---:B---3--:R-:W-:Y:S08]  /*48430*/  HMMA.16816.F32 R12, R28.reuse, R34, R12 ;  /* 0x000000221c0c723c */ /* 0x048ff0000000180c */
[C---:B----4-:R-:W-:Y:S08]  /*48440*/  HMMA.16816.F32 R8, R28.reuse, R36, R8 ;  /* 0x000000241c08723c */ /* 0x050ff00000001808 */
[C---:B------:R-:W-:Y:S08]  /*48450*/  HMMA.16816.F32 R4, R28.reuse, R38, R4 ;  /* 0x000000261c04723c */ /* 0x040ff00000001804 */
[C---:B--2---:R-:W-:Y:S08]  /*48460*/  HMMA.16816.F32 R20, R28.reuse, R24, R16 ;  /* 0x000000181c14723c */ /* 0x044ff00000001810 */
[C---:B------:R-:W-:Y:S01]  /*48470*/  HMMA.16816.F32 R16, R28.reuse, R26, R56 ;  /* 0x0000001a1c10723c */ /* 0x040fe20000001838 */
[----:B------:R-:W-:Y:S10]  /*48480*/  STL.64 [R1+0x3018], R26 ;  /* 0x0030181a01007387 */ /* 0x000ff40000100a00 */
[----:B------:R-:W-:Y:S04]  /*48490*/  STL.64 [R1+0x4d0], R20 ;  /* 0x0004d01401007387 */ /* 0x000fe80000100a00 */
[----:B------:R-:W-:Y:S04]  /*484a0*/  STL.64 [R1+0x4d8], R22 ;  /* 0x0004d81601007387 */ /* 0x000fe80000100a00 */
[----:B------:R-:W-:Y:S04]  /*484b0*/  STL.64 [R1+0x3010], R24 ;  /* 0x0030101801007387 */ /* 0x000fe80000100a00 */
[----:B------:R-:W-:Y:S04]  /*484c0*/  STL.64 [R1+0x4c0], R16 ;  /* 0x0004c01001007387 */ /* 0x000fe80000100a00 */
[----:B------:R0:W-:Y:S02]  /*484d0*/  STL.64 [R1+0x4c8], R18 ;  /* 0x0004c81201007387 */ /* 0x0001e40000100a00 */
[----:B0-----:R-:W-:Y:S02]  /*484e0*/  HMMA.16816.F32 R16, R28, R32, R52 ;  /* 0x000000201c10723c */ /* 0x001fe40000001834 */
[----:B------:R-:W2:Y:S04]  /*484f0*/  LDL.LU R53, [R1+0xfa4] ;  /* 0x000fa40001357983 */ /* 0x000ea80000300800 */
[----:B------:R-:W2:-:S13]  /*48500*/  LDL.LU R61, [R1+0xfa0] ;  /* 0x000fa000013d7983 */ /* 0x000e9a0000300800 */
[----:B------:R0:W-:Y:S04]  /*48510*/  STL.64 [R1+0x4b0], R16 ;  /* 0x0004b01001007387 */ /* 0x0001e80000100a00 */
[----:B------:R1:W-:Y:S04]  /*48520*/  STL.64 [R1+0x4b8], R18 ;  /* 0x0004b81201007387 */ /* 0x0003e80000100a00 */
[----:B------:R-:W3:Y:S04]  /*48530*/  LDL.LU R54, [R1+0xfac] ;  /* 0x000fac0001367983 */ /* 0x000ee80000300800 */
[----:B------:R-:W3:Y:S04]  /*48540*/  LDL.LU R55, [R1+0xfa8] ;  /* 0x000fa80001377983 */ /* 0x000ee80000300800 */
[----:B------:R-:W-:Y:S04]  /*48550*/  STL.64 [R1+0x2fc8], R34 ;  /* 0x002fc82201007387 */ /* 0x000fe80000100a00 */
[----:B------:R-:W-:Y:S04]  /*48560*/  STL.64 [R1+0x2fc0], R32 ;  /* 0x002fc02001007387 */ /* 0x000fe80000100a00 */
[----:B------:R4:W-:Y:S04]  /*48570*/  STL.64 [R1+0x4a0], R12 ;  /* 0x0004a00c01007387 */ /* 0x0009e80000100a00 */
[----:B------:R1:W-:Y:S04]  /*48580*/  STL.64 [R1+0x4a8], R14 ;  /* 0x0004a80e01007387 */ /* 0x0003e80000100a00 */
[----:B0-----:R-:W2:Y:S04]  /*48590*/  LDL.LU.64 R16, [R1+0x470] ;  /* 0x0004700001107983 */ /* 0x001ea80000300a00 */
[----:B------:R0:W-:Y:S04]  /*485a0*/  STL.64 [R1+0x490], R8 ;  /* 0x0004900801007387 */ /* 0x0001e80000100a00 */
[----:B------:R0:W-:Y:S04]  /*485b0*/  STL.64 [R1+0x498], R10 ;  /* 0x0004980a01007387 */ /* 0x0001e80000100a00 */
[----:B-1----:R-:W2:Y:S04]  /*485c0*/  LDL.LU.64 R18, [R1+0x478] ;  /* 0x0004780001127983 */ /* 0x002ea80000300a00 */
[----:B------:R1:W-:Y:S04]  /*485d0*/  STL.64 [R1+0x480], R4 ;  /* 0x0004800401007387 */ /* 0x0003e80000100a00 */
[----:B------:R0:W-:Y:S04]  /*485e0*/  STL.64 [R1+0x488], R6 ;  /* 0x0004880601007387 */ /* 0x0001e80000100a00 */
[----:B----4-:R-:W4:Y:S04]  /*485f0*/  LDL.LU.64 R12, [R1+0x460] ;  /* 0x00046000010c7983 */ /* 0x010f280000300a00 */
[----:B------:R-:W4:Y:S01]  /*48600*/  LDL.LU.64 R14, [R1+0x468] ;  /* 0x00046800010e7983 */ /* 0x000f220000300a00 */
[----:B------:R-:W-:-:S02]  /*48610*/  IMAD.MOV.U32 R34, RZ, RZ, R44 ;  /* 0x000000ffff227224 */ /* 0x000fc400078e002c */
[----:B------:R-:W-:Y:S01]  /*48620*/  IMAD.MOV.U32 R35, RZ, RZ, R40 ;  /* 0x000000ffff237224 */ /* 0x000fe200078e0028 */
[----:B0-----:R-:W2:Y:S04]  /*48630*/  LDL.LU.64 R8, [R1+0x450] ;  /* 0x0004500001087983 */ /* 0x001ea80000300a00 */
[----:B------:R-:W2:Y:S04]  /*48640*/  LDL.LU.64 R10, [R1+0x458] ;  /* 0x00045800010a7983 */ /* 0x000ea80000300a00 */
[----:B------:R-:W2:Y:S04]  /*48650*/  LDL.LU R44, [R1+0x30ac] ;  /* 0x0030ac00012c7983 */ /* 0x000ea80000300800 */
[----:B------:R-:W2:Y:S04]  /*48660*/  LDL.LU R40, [R1+0x30a8] ;  /* 0x0030a80001287983 */ /* 0x000ea80000300800 */
[----:B-1----:R-:W2:Y:S04]  /*48670*/  LDL.LU.64 R4, [R1+0x440] ;  /* 0x0004400001047983 */ /* 0x002ea80000300a00 */
[----:B------:R-:W2:Y:S04]  /*48680*/  LDL.LU.64 R6, [R1+0x448] ;  /* 0x0004480001067983 */ /* 0x000ea80000300a00 */
[----:B------:R-:W-:Y:S01]  /*48690*/  STL.64 [R1+0x3050], R34 ;  /* 0x0030502201007387 */ /* 0x000fe20000100a00 */
[----:B------:R-:W-:-:S03]  /*486a0*/  IMAD.MOV.U32 R58, RZ, RZ, R41 ;  /* 0x000000ffff3a7224 */ /* 0x000fc600078e0029 */
[----:B------:R-:W2:Y:S01]  /*486b0*/  LDL.LU R41, [R1+0x30a4] ;  /* 0x0030a40001297983 */ /* 0x000ea20000300800 */
[----:B------:R-:W-:-:S03]  /*486c0*/  IMAD.MOV.U32 R59, RZ, RZ, R42 ;  /* 0x000000ffff3b7224 */ /* 0x000fc600078e002a */
[----:B------:R-:W4:Y:S01]  /*486d0*/  LDL.LU R42, [R1+0x30a0] ;  /* 0x0030a000012a7983 */ /* 0x000f220000300800 */
[----:B------:R-:W-:-:S03]  /*486e0*/  IMAD.MOV.U32 R56, RZ, RZ, R43 ;  /* 0x000000ffff387224 */ /* 0x000fc600078e002b */
[----:B------:R-:W4:Y:S01]  /*486f0*/  LDL.LU R43, [R1+0x309c] ;  /* 0x00309c00012b7983 */ /* 0x000f220000300800 */
[----:B------:R-:W-:-:S03]  /*48700*/  IMAD.MOV.U32 R57, RZ, RZ, R45 ;  /* 0x000000ffff397224 */ /* 0x000fc600078e002d */
[----:B------:R-:W3:Y:S04]  /*48710*/  LDL.LU R45, [R1+0x3098] ;  /* 0x00309800012d7983 */ /* 0x000ee80000300800 */
[----:B------:R0:W-:Y:S04]  /*48720*/  STL.64 [R1+0x3060], R58 ;  /* 0x0030603a01007387 */ /* 0x0001e80000100a00 */
[----:B------:R1:W-:Y:S04]  /*48730*/  STL.64 [R1+0x3058], R56 ;  /* 0x0030583801007387 */ /* 0x0003e80000100a00 */
[----:B------:R-:W-:Y:S04]  /*48740*/  STL.64 [R1+0x2fb8], R38 ;  /* 0x002fb82601007387 */ /* 0x000fe80000100a00 */
[----:B------:R-:W-:Y:S01]  /*48750*/  STL.64 [R1+0x2fb0], R36 ;  /* 0x002fb02401007387 */ /* 0x000fe20000100a00 */
[----:B0-----:R-:W-:Y:S01]  /*48760*/  IMAD.MOV.U32 R59, RZ, RZ, R0 ;  /* 0x000000ffff3b7224 */ /* 0x001fe200078e0000 */
[----:B--2---:R-:W-:-:S15]  /*48770*/  HMMA.16816.F32 R16, R28, R40, R16 ;  /* 0x000000281c10723c */ /* 0x004fde0000001810 */
[----:B------:R-:W-:-:S04]  /*48780*/  NOP ;  /* 0x0000000000007918 */ /* 0x000fc80000000000 */
[----:B------:R-:W-:Y:S04]  /*48790*/  STL.64 [R1+0x470], R16 ;  /* 0x0004701001007387 */ /* 0x000fe80000100a00 */
[----:B------:R-:W-:Y:S04]  /*487a0*/  STL.64 [R1+0x478], R18 ;  /* 0x0004781201007387 */ /* 0x000fe80000100a00 */
[----:B------:R-:W2:Y:S04]  /*487b0*/  LDL.LU R0, [R1+0xfb4] ;  /* 0x000fb40001007983 */ /* 0x000ea80000300800 */
[----:B-1----:R-:W2:Y:S01]  /*487c0*/  LDL.LU R56, [R1+0xfb0] ;  /* 0x000fb00001387983 */ /* 0x002ea20000300800 */
[C---:B----4-:R-:W-:Y:S08]  /*487d0*/  HMMA.16816.F32 R12, R28.reuse, R42, R12 ;  /* 0x0000002a1c0c723c */ /* 0x050ff0000000180c */
[C---:B---3--:R-:W-:Y:S08]  /*487e0*/  HMMA.16816.F32 R8, R28.reuse, R44, R8 ;  /* 0x0000002c1c08723c */ /* 0x048ff00000001808 */
[----:B------:R-:W-:Y:S01]  /*487f0*/  HMMA.16816.F32 R4, R28, R46, R4 ;  /* 0x0000002e1c04723c */ /* 0x000fe20000001804 */
[----:B------:R-:W-:-:S02]  /*48800*/  IMAD.MOV.U32 R58, RZ, RZ, R49 ;  /* 0x000000ffff3a7224 */ /* 0x000fc400078e0031 */
[----:B------:R-:W-:Y:S04]  /*48810*/  STL.64 [R1+0x460], R12 ;  /* 0x0004600c01007387 */ /* 0x000fe80000100a00 */
[----:B------:R-:W-:Y:S04]  /*48820*/  STL.64 [R1+0x468], R14 ;  /* 0x0004680e01007387 */ /* 0x000fe80000100a00 */
[----:B------:R-:W3:Y:S04]  /*48830*/  LDL.LU R49, [R1+0xfbc] ;  /* 0x000fbc0001317983 */ /* 0x000ee80000300800 */
[----:B------:R-:W-:Y:S04]  /*48840*/  STL.64 [R1+0x3070], R42 ;  /* 0x0030702a01007387 */ /* 0x000fe80000100a00 */
[----:B------:R-:W-:Y:S04]  /*48850*/  STL.64 [R1+0x3068], R40 ;  /* 0x0030682801007387 */ /* 0x000fe80000100a00 */
[----:B------:R-:W-:Y:S04]  /*48860*/  STL.64 [R1+0x3088], R46 ;  /* 0x0030882e01007387 */ /* 0x000fe80000100a00 */
[----:B------:R-:W-:Y:S04]  /*48870*/  STL.64 [R1+0x450], R8 ;  /* 0x0004500801007387 */ /* 0x000fe80000100a00 */
[----:B------:R-:W-:Y:S04]  /*48880*/  STL.64 [R1+0x458], R10 ;  /* 0x0004580a01007387 */ /* 0x000fe80000100a00 */
[----:B------:R0:W-:Y:S04]  /*48890*/  STL.64 [R1+0x3080], R44 ;  /* 0x0030802c01007387 */ /* 0x0001e80000100a00 */
[----:B------:R1:W-:Y:S04]  /*488a0*/  STL.64 [R1+0x440], R4 ;  /* 0x0004400401007387 */ /* 0x0003e80000100a00 */
[----:B------:R4:W-:Y:S01]  /*488b0*/  STL.64 [R1+0x448], R6 ;  /* 0x0004480601007387 */ /* 0x0009e20000100a00 */
[----:B------:R-:W-:-:S02]  /*488c0*/  IMAD R61, R61, 0x100, R53 ;  /* 0x000001003d3d7824 */ /* 0x000fc400078e0235 */
[----:B------:R-:W-:Y:S01]  /*488d0*/  IMAD R57, R55, 0x100, R54 ;  /* 0x0000010037397824 */ /* 0x000fe200078e0236 */
[----:B0-----:R-:W3:Y:S04]  /*488e0*/  LDL.LU.64 R44, [R1+0x400] ;  /* 0x00040000012c7983 */ /* 0x001ee80000300a00 */
        /* <DEDUP_REMOVED lines=19> */
[----:B-1----:R-:W3:Y:S04]  /*48a20*/  LDL.LU.64 R4, [R1+0x2d0] ;  /* 0x0002d00001047983 */ /* 0x002ee80000300a00 */
[----:B----4-:R-:W4:Y:S01]  /*48a30*/  LDL.LU.64 R6, [R1+0x2d8] ;  /* 0x0002d80001067983 */ /* 0x010f220000300a00 */
[----:B--2---:R-:W-:-:S03]  /*48a40*/  IMAD R56, R56, 0x100, R0 ;  /* 0x0000010038387824 */ /* 0x004fc600078e0200 */
[----:B------:R-:W3:Y:S02]  /*48a50*/  LDL.LU R0, [R1+0x3094] ;  /* 0x0030940001007983 */ /* 0x000ee40000300800 */
[----:B---3--:R-:W-:Y:S02]  /*48a60*/  IMAD R0, R0, 0x100, R49 ;  /* 0x0000010000007824 */ /* 0x008fe400078e0231 */
[----:B------:R-:W2:Y:S02]  /*48a70*/  LDL.LU R49, [R1+0x3090] ;  /* 0x0030900001317983 */ /* 0x000ea40000300800 */
[----:B--2---:R-:W-:Y:S02]  /*48a80*/  HMMA.16816.F32 R28, R28, R48, R44 ;  /* 0x000000301c1c723c */ /* 0x004fe4000000182c */
[----:B------:R-:W2:Y:S04]  /*48a90*/  LDL.LU.64 R46, [R1+0x3088] ;  /* 0x00308800012e7983 */ /* 0x000ea80000300a00 */
[----:B------:R-:W3:-:S13]  /*48aa0*/  LDL.LU.64 R44, [R1+0x3080] ;  /* 0x00308000012c7983 */ /* 0x000eda0000300a00 */
[----:B------:R0:W-:Y:S04]  /*48ab0*/  STL.64 [R1+0x400], R28 ;  /* 0x0004001c01007387 */ /* 0x0001e80000100a00 */
[----:B------:R1:W-:Y:S01]  /*48ac0*/  STL.64 [R1+0x408], R30 ;  /* 0x0004081e01007387 */ /* 0x0003e20000100a00 */
[----:B0-----:R-:W-:Y:S02]  /*48ad0*/  F2FP.F16.E4M3.UNPACK_B R28, R61 ;  /* 0x0000003dff1c723e */ /* 0x001fe400020006ff */
[----:B------:R-:W-:Y:S02]  /*48ae0*/  F2FP.F16.E4M3.UNPACK_B R29, R57 ;  /* 0x00000039ff1d723e */ /* 0x000fe400020006ff */
[----:B-1----:R-:W-:Y:S02]  /*48af0*/  F2FP.F16.E4M3.UNPACK_B R30, R56 ;  /* 0x00000038ff1e723e */ /* 0x002fe400020006ff */
[----:B------:R-:W-:Y:S01]  /*48b00*/  F2FP.F16.E4M3.UNPACK_B R31, R0 ;  /* 0x00000000ff1f723e */ /* 0x000fe200020006ff */
[----:B------:R-:W2:Y:S06]  /*48b10*/  LDL.LU R61, [R1+0x3078] ;  /* 0x00307800013d7983 */ /* 0x000eac0000300800 */
[----:B------:R-:W-:Y:S01]  /*48b20*/  HMMA.16816.F32 R56, R28, R58, R40 ;  /* 0x0000003a1c38723c */ /* 0x000fe20000001828 */
[----:B------:R-:W2:Y:S04]  /*48b30*/  LDL.LU.64 R42, [R1+0x3070] ;  /* 0x00307000012a7983 */ /* 0x000ea80000300a00 */
[----:B------:R-:W2:-:S14]  /*48b40*/  LDL.LU.64 R40, [R1+0x3068] ;  /* 0x0030680001287983 */ /* 0x000e9c0000300a00 */
[----:B------:R-:W-:Y:S04]  /*48b50*/  STL.64 [R1+0x3f0], R56 ;  /* 0x0003f03801007387 */ /* 0x000fe80000100a00 */
[----:B------:R0:W-:Y:S04]  /*48b60*/  STL.64 [R1+0x3f8], R58 ;  /* 0x0003f83a01007387 */ /* 0x0001e80000100a00 */
[----:B0-----:R-:W2:Y:S04]  /*48b70*/  LDL.LU.64 R58, [R1+0x3060] ;  /* 0x00306000013a7983 */ /* 0x001ea80000300a00 */
[----:B------:R-:W2:Y:S02]  /*48b80*/  LDL.LU.64 R56, [R1+0x3058] ;  /* 0x0030580001387983 */ /* 0x000ea40000300a00 */
[C---:B--2---:R-:W-:Y:S08]  /*48b90*/  HMMA.16816.F32 R32, R28.reuse, R56, R32 ;  /* 0x000000381c20723c */ /* 0x044ff00000001820 */
[C---:B------:R-:W-:Y:S11]  /*48ba0*/  HMMA.16816.F32 R56, R28.reuse, R58, R52 ;  /* 0x0000003a1c38723c */ /* 0x040ff60000001834 */
[----:B------:R-:W-:Y:S04]  /*48bb0*/  STL.64 [R1+0x3d0], R32 ;  /* 0x0003d02001007387 */ /* 0x000fe80000100a00 */
[----:B------:R0:W-:Y:S04]  /*48bc0*/  STL.64 [R1+0x3d8], R34 ;  /* 0x0003d82201007387 */ /* 0x0001e80000100a00 */
[----:B0-----:R-:W2:Y:S04]  /*48bd0*/  LDL.LU.64 R34, [R1+0x3050] ;  /* 0x0030500001227983 */ /* 0x001ea80000300a00 */
[----:B------:R-:W3:Y:S04]  /*48be0*/  LDL.LU.64 R54, [R1+0x3048] ;  /* 0x0030480001367983 */ /* 0x000ee80000300a00 */
[----:B------:R-:W3:Y:S04]  /*48bf0*/  LDL.LU.64 R52, [R1+0x3040] ;  /* 0x0030400001347983 */ /* 0x000ee80000300a00 */
[----:B------:R-:W-:Y:S04]  /*48c00*/  STL.64 [R1+0x3b0], R56 ;  /* 0x0003b03801007387 */ /* 0x000fe80000100a00 */
[----:B------:R0:W-:Y:S04]  /*48c10*/  STL.64 [R1+0x3b8], R58 ;  /* 0x0003b83a01007387 */ /* 0x0001e80000100a00 */
[----:B0-----:R-:W3:Y:S04]  /*48c20*/  LDL.LU.64 R58, [R1+0x3038] ;  /* 0x00303800013a7983 */ /* 0x001ee80000300a00 */
[----:B------:R-:W4:Y:S01]  /*48c30*/  LDL.LU.64 R56, [R1+0x3030] ;  /* 0x0030300001387983 */ /* 0x000f220000300a00 */
[C---:B--2---:R-:W-:Y:S08]  /*48c40*/  HMMA.16816.F32 R36, R28.reuse, R34, R36 ;  /* 0x000000221c24723c */ /* 0x044ff00000001824 */
[C---:B------:R-:W-:Y:S08]  /*48c50*/  HMMA.16816.F32 R32, R28.reuse, R60, R24 ;  /* 0x0000003c1c20723c */ /* 0x040ff00000001818 */
[C---:B---3--:R-:W-:Y:S08]  /*48c60*/  HMMA.16816.F32 R24, R28.reuse, R58, R20 ;  /* 0x0000003a1c18723c */ /* 0x048ff00000001814 */
[C---:B----4-:R-:W-:Y:S08]  /*48c70*/  HMMA.16816.F32 R20, R28.reuse, R56, R16 ;  /* 0x000000381c14723c */ /* 0x050ff00000001810 */
[C---:B------:R-:W-:Y:S08]  /*48c80*/  HMMA.16816.F32 R16, R28.reuse, R54, R12 ;  /* 0x000000361c10723c */ /* 0x040ff0000000180c */
[C---:B------:R-:W-:Y:S01]  /*48c90*/  HMMA.16816.F32 R12, R28.reuse, R52, R8 ;  /* 0x000000341c0c723c */ /* 0x040fe20000001808 */
[----:B------:R-:W-:Y:S04]  /*48ca0*/  STL.64 [R1+0x390], R36 ;  /* 0x0003902401007387 */ /* 0x000fe80000100a00 */
[----:B------:R-:W-:Y:S04]  /*48cb0*/  STL.64 [R1+0x398], R38 ;  /* 0x0003982601007387 */ /* 0x000fe80000100a00 */
[----:B------:R-:W-:Y:S04]  /*48cc0*/  STL.64 [R1+0x370], R32 ;  /* 0x0003702001007387 */ /* 0x000fe80000100a00 */
[----:B------:R-:W-:Y:S01]  /*48cd0*/  STL.64 [R1+0x378], R34 ;  /* 0x0003782201007387 */ /* 0x000fe20000100a00 */
[C---:B------:R-:W-:Y:S03]  /*48ce0*/  HMMA.16816.F32 R8, R28.reuse, R50, R4 ;  /* 0x000000321c08723c */ /* 0x040fe60000001804 */
[----:B------:R0:W-:Y:S04]  /*48cf0*/  STL.64 [R1+0x350], R24 ;  /* 0x0003501801007387 */ /* 0x0001e80000100a00 */
[----:B------:R1:W-:Y:S04]  /*48d00*/  STL.64 [R1+0x358], R26 ;  /* 0x0003581a01007387 */ /* 0x0003e80000100a00 */
[----:B------:R-:W-:Y:S04]  /*48d10*/  STL.64 [R1+0x330], R20 ;  /* 0x0003301401007387 */ /* 0x000fe80000100a00 */
[----:B------:R-:W-:Y:S04]  /*48d20*/  STL.64 [R1+0x338], R22 ;  /* 0x0003381601007387 */ /* 0x000fe80000100a00 */
[----:B------:R-:W-:Y:S04]  /*48d30*/  STL.64 [R1+0x310], R16 ;  /* 0x0003101001007387 */ /* 0x000fe80000100a00 */
[----:B------:R-:W-:Y:S04]  /*48d40*/  STL.64 [R1+0x318], R18 ;  /* 0x0003181201007387 */ /* 0x000fe80000100a00 */
[----:B------:R-:W2:Y:S04]  /*48d50*/  LDL.LU.64 R4, [R1+0x2b0] ;  /* 0x0002b00001047983 */ /* 0x000ea80000300a00 */
[----:B------:R-:W-:Y:S04]  /*48d60*/  STL.64 [R1+0x2f0], R12 ;  /* 0x0002f00c01007387 */ /* 0x000fe80000100a00 */
[----:B------:R-:W-:Y:S04]  /*48d70*/  STL.64 [R1+0x2f8], R14 ;  /* 0x0002f80e01007387 */ /* 0x000fe80000100a00 */
[----:B------:R-:W2:Y:S04]  /*48d80*/  LDL.LU.64 R6, [R1+0x2b8] ;  /* 0x0002b80001067983 */ /* 0x000ea80000300a00 */
[----:B------:R3:W-:Y:S04]  /*48d90*/  STL.64 [R1+0x2d0], R8 ;  /* 0x0002d00801007387 */ /* 0x0007e80000100a00 */
[----:B------:R4:W-:Y:S04]  /*48da0*/  STL.64 [R1+0x2d8], R10 ;  /* 0x0002d80a01007387 */ /* 0x0009e80000100a00 */
[----:B0-----:R-:W2:Y:S04]  /*48db0*/  LDL.LU.64 R24, [R1+0x290] ;  /* 0x0002900001187983 */ /* 0x001ea80000300a00 */
[----:B-1----:R-:W2:Y:S04]  /*48dc0*/  LDL.LU.64 R26, [R1+0x298] ;  /* 0x00029800011a7983 */ /* 0x002ea80000300a00 */
[----:B---3--:R-:W3:Y:S04]  /*48dd0*/  LDL.LU.64 R8, [R1+0x270] ;  /* 0x0002700001087983 */ /* 0x008ee80000300a00 */
[----:B----4-:R-:W3:Y:S04]  /*48de0*/  LDL.LU.64 R10, [R1+0x278] ;  /* 0x00027800010a7983 */ /* 0x010ee80000300a00 */
        /* <DEDUP_REMOVED lines=20> */
[----:B0-----:R-:W3:Y:S04]  /*48f30*/  LDL.LU.64 R6, [R1+0x3028] ;  /* 0x0030280001067983 */ /* 0x001ee80000300a00 */
[----:B------:R-:W2:Y:S02]  /*48f40*/  LDL.LU.64 R4, [R1+0x3020] ;  /* 0x0030200001047983 */ /* 0x000ea40000300a00 */
[C---:B--2---:R-:W-:Y:S08]  /*48f50*/  HMMA.16816.F32 R24, R28.reuse, R4, R24 ;  /* 0x000000041c18723c */ /* 0x044ff00000001818 */
[C---:B---3--:R-:W-:Y:S11]  /*48f60*/  HMMA.16816.F32 R4, R28.reuse, R6, R8 ;  /* 0x000000061c04723c */ /* 0x048ff60000001808 */
[----:B------:R-:W-:Y:S04]  /*48f70*/  STL.64 [R1+0x290], R24 ;  /* 0x0002901801007387 */ /* 0x000fe80000100a00 */
[----:B------:R0:W-:Y:S04]  /*48f80*/  STL.64 [R1+0x298], R26 ;  /* 0x0002981a01007387 */ /* 0x0001e80000100a00 */
[----:B0-----:R-:W2:Y:S04]  /*48f90*/  LDL.LU.64 R26, [R1+0x3018] ;  /* 0x00301800011a7983 */ /* 0x001ea80000300a00 */
[----:B------:R-:W3:Y:S04]  /*48fa0*/  LDL.LU.64 R24, [R1+0x3010] ;  /* 0x0030100001187983 */ /* 0x000ee80000300a00 */
[----:B------:R-:W2:Y:S04]  /*48fb0*/  LDL.LU.64 R10, [R1+0x3008] ;  /* 0x00300800010a7983 */ /* 0x000ea80000300a00 */
[----:B------:R-:W4:Y:S04]  /*48fc0*/  LDL.LU.64 R8, [R1+0x3000] ;  /* 0x0030000001087983 */ /* 0x000f280000300a00 */
[----:B------:R0:W-:Y:S04]  /*48fd0*/  STL.64 [R1+0x270], R4 ;  /* 0x0002700401007387 */ /* 0x0001e80000100a00 */
[----:B------:R1:W-:Y:S04]  /*48fe0*/  STL.64 [R1+0x278], R6 ;  /* 0x0002780601007387 */ /* 0x0003e80000100a00 */
[----:B0-----:R-:W3:Y:S04]  /*48ff0*/  LDL.LU.64 R4, [R1+0x1d0] ;  /* 0x0001d00001047983 */ /* 0x001ee80000300a00 */
[----:B-1----:R-:W3:Y:S01]  /*49000*/  LDL.LU.64 R6, [R1+0x1d8] ;  /* 0x0001d80001067983 */ /* 0x002ee20000300a00 */
[C---:B----4-:R-:W-:Y:S08]  /*49010*/  HMMA.16816.F32 R20, R28.reuse, R8, R20 ;  /* 0x000000081c14723c */ /* 0x050ff00000001814 */
[C---:B--2---:R-:W-:Y:S11]  /*49020*/  HMMA.16816.F32 R8, R28.reuse, R10, R12 ;  /* 0x0000000a1c08723c */ /* 0x044ff6000000180c */
[----:B------:R-:W-:Y:S04]  /*49030*/  STL.64 [R1+0x250], R20 ;  /* 0x0002501401007387 */ /* 0x000fe80000100a00 */
[----:B------:R0:W-:Y:S04]  /*49040*/  STL.64 [R1+0x258], R22 ;  /* 0x0002581601007387 */ /* 0x0001e80000100a00 */
[----:B0-----:R-:W2:Y:S04]  /*49050*/  LDL.LU.64 R22, [R1+0x2ff8] ;  /* 0x002ff80001167983 */ /* 0x001ea80000300a00 */
[----:B------:R-:W4:Y:S04]  /*49060*/  LDL.LU.64 R20, [R1+0x2ff0] ;  /* 0x002ff00001147983 */ /* 0x000f280000300a00 */
[----:B------:R-:W2:Y:S04]  /*49070*/  LDL.LU.64 R14, [R1+0x2fe8] ;  /* 0x002fe800010e7983 */ /* 0x000ea80000300a00 */
[----:B------:R-:W2:Y:S04]  /*49080*/  LDL.LU.64 R12, [R1+0x2fe0] ;  /* 0x002fe000010c7983 */ /* 0x000ea80000300a00 */
[----:B------:R0:W-:Y:S04]  /*49090*/  STL.64 [R1+0x230], R8 ;  /* 0x0002300801007387 */ /* 0x0001e80000100a00 */
[----:B------:R1:W-:Y:S04]  /*490a0*/  STL.64 [R1+0x238], R10 ;  /* 0x0002380a01007387 */ /* 0x0003e80000100a00 */
[----:B0-----:R-:W3:Y:S04]  /*490b0*/  LDL.LU.64 R8, [R1+0x1f0] ;  /* 0x0001f00001087983 */ /* 0x001ee80000300a00 */
[----:B-1----:R-:W3:Y:S01]  /*490c0*/  LDL.LU.64 R10, [R1+0x1f8] ;  /* 0x0001f800010a7983 */ /* 0x002ee20000300a00 */
[----:B--2---:R-:W-:-:S15]  /*490d0*/  HMMA.16816.F32 R16, R28, R12, R16 ;  /* 0x0000000c1c10723c */ /* 0x004fde0000001810 */
[----:B------:R-:W-:-:S04]  /*490e0*/  NOP ;  /* 0x0000000000007918 */ /* 0x000fc80000000000 */
[----:B------:R-:W-:Y:S04]  /*490f0*/  STL.64 [R1+0x210], R16 ;  /* 0x0002101001007387 */ /* 0x000fe80000100a00 */
[----:B------:R0:W-:Y:S04]  /*49100*/  STL.64 [R1+0x218], R18 ;  /* 0x0002181201007387 */ /* 0x0001e80000100a00 */
[----:B0-----:R-:W2:Y:S04]  /*49110*/  LDL.LU.64 R18, [R1+0x2fd8] ;  /* 0x002fd80001127983 */ /* 0x001ea80000300a00 */
[----:B------:R-:W2:Y:S01]  /*49120*/  LDL.LU.64 R16, [R1+0x2fd0] ;  /* 0x002fd00001107983 */ /* 0x000ea20000300a00 */
[----:B---3--:R-:W-:-:S15]  /*49130*/  HMMA.16816.F32 R8, R28, R14, R8 ;  /* 0x0000000e1c08723c */ /* 0x008fde0000001808 */
[----:B------:R-:W-:-:S04]  /*49140*/  NOP ;  /* 0x0000000000007918 */ /* 0x000fc80000000000 */
[----:B------:R-:W-:Y:S04]  /*49150*/  STL.64 [R1+0x1f0], R8 ;  /* 0x0001f00801007387 */ /* 0x000fe80000100a00 */
[----:B------:R0:W-:Y:S01]  /*49160*/  STL.64 [R1+0x1f8], R10 ;  /* 0x0001f80a01007387 */ /* 0x0001e20000100a00 */
[C---:B--2---:R-:W-:Y:S03]  /*49170*/  HMMA.16816.F32 R12, R28.reuse, R16, R4 ;  /* 0x000000101c0c723c */ /* 0x044fe60000001804 */
[----:B------:R-:W2:Y:S05]  /*49180*/  LDL.LU.64 R4, [R1+0x150] ;  /* 0x0001500001047983 */ /* 0x000eaa0000300a00 */
[C---:B0-----:R-:W-:Y:S11]  /*49190*/  HMMA.16816.F32 R8, R28.reuse, R18, R52 ;  /* 0x000000121c08723c */ /* 0x041ff60000001834 */
[----:B------:R-:W-:Y:S04]  /*491a0*/  STL.64 [R1+0x1d0], R12 ;  /* 0x0001d00c01007387 */ /* 0x000fe80000100a00 */
[----:B------:R-:W-:Y:S04]  /*491b0*/  STL.64 [R1+0x1d8], R14 ;  /* 0x0001d80e01007387 */ /* 0x000fe80000100a00 */
[----:B------:R-:W2:Y:S04]  /*491c0*/  LDL.LU.64 R6, [R1+0x158] ;  /* 0x0001580001067983 */ /* 0x000ea80000300a00 */
[----:B------:R-:W-:Y:S04]  /*491d0*/  STL.64 [R1+0x1b0], R8 ;  /* 0x0001b00801007387 */ /* 0x000fe80000100a00 */
[----:B------:R4:W-:Y:S02]  /*491e0*/  STL.64 [R1+0x1b8], R10 ;  /* 0x0001b80a01007387 */ /* 0x0009e40000100a00 */
[----:B----4-:R-:W-:Y:S02]  /*491f0*/  HMMA.16816.F32 R8, R28, R20, R32 ;  /* 0x000000141c08723c */ /* 0x010fe40000001820 */
[----:B------:R-:W3:Y:S04]  /*49200*/  LDL.LU.64 R32, [R1+0x130] ;  /* 0x0001300001207983 */ /* 0x000ee80000300a00 */
[----:B------:R-:W3:-:S13]  /*49210*/  LDL.LU.64 R34, [R1+0x138] ;  /* 0x0001380001227983 */ /* 0x000eda0000300a00 */
[----:B------:R-:W-:Y:S04]  /*49220*/  STL.64 [R1+0x190], R8 ;  /* 0x0001900801007387 */ /* 0x000fe80000100a00 */
[----:B------:R0:W-:Y:S02]  /*49230*/  STL.64 [R1+0x198], R10 ;  /* 0x0001980a01007387 */ /* 0x0001e40000100a00 */
[----:B0-----:R-:W-:Y:S02]  /*49240*/  HMMA.16816.F32 R8, R28, R22, R36 ;  /* 0x000000161c08723c */ /* 0x001fe40000001824 */
[----:B------:R-:W4:Y:S04]  /*49250*/  LDL.LU.64 R36, [R1+0x110] ;  /* 0x0001100001247983 */ /* 0x000f280000300a00 */
[----:B------:R-:W4:-:S13]  /*49260*/  LDL.LU.64 R38, [R1+0x118] ;  /* 0x0001180001267983 */ /* 0x000f1a0000300a00 */
[----:B------:R0:W-:Y:S04]  /*49270*/  STL.64 [R1+0x170], R8 ;  /* 0x0001700801007387 */ /* 0x0001e80000100a00 */
[----:B------:R1:W-:Y:S04]  /*49280*/  STL.64 [R1+0x178], R10 ;  /* 0x0001780a01007387 */ /* 0x0003e80000100a00 */
        /* <DEDUP_REMOVED lines=8> */
[----:B0-----:R-:W4:Y:S04]  /*49310*/  LDL.LU.64 R8, [R1+0xaa0] ;  /* 0x000aa00001087983 */ /* 0x001f280000300a00 */
[----:B-1----:R-:W4:Y:S01]  /*49320*/  LDL.LU.64 R10, [R1+0xaa8] ;  /* 0x000aa800010a7983 */ /* 0x002f220000300a00 */
[C---:B--2---:R-:W-:Y:S08]  /*49330*/  HMMA.16816.F32 R4, R28.reuse, R24, R4 ;  /* 0x000000181c04723c */ /* 0x044ff00000001804 */
[C---:B---3--:R-:W-:Y:S11]  /*49340*/  HMMA.16816.F32 R24, R28.reuse, R26, R32 ;  /* 0x0000001a1c18723c */ /* 0x048ff60000001820 */
[----:B------:R0:W-:Y:S04]  /*49350*/  STL.64 [R1+0x150], R4 ;  /* 0x0001500401007387 */ /* 0x0001e80000100a00 */
[----:B------:R1:W-:Y:S04]  /*49360*/  STL.64 [R1+0x158], R6 ;  /* 0x0001580601007387 */ /* 0x0003e80000100a00 */
[----:B0-----:R-:W2:Y:S04]  /*49370*/  LDL.LU.64 R4, [R1+0xa80] ;  /* 0x000a800001047983 */ /* 0x001ea80000300a00 */
[----:B-1----:R-:W2:Y:S04]  /*49380*/  LDL.LU.64 R6, [R1+0xa88] ;  /* 0x000a880001067983 */ /* 0x002ea80000300a00 */
[----:B------:R-:W3:Y:S04]  /*49390*/  LDL.LU.64 R34, [R1+0x2fc8] ;  /* 0x002fc80001227983 */ /* 0x000ee80000300a00 */
[----:B------:R-:W4:Y:S04]  /*493a0*/  LDL.LU.64 R32, [R1+0x2fc0] ;  /* 0x002fc00001207983 */ /* 0x000f280000300a00 */
[----:B------:R0:W-:Y:S04]  /*493b0*/  STL.64 [R1+0x130], R24 ;  /* 0x0001301801007387 */ /* 0x0001e80000100a00 */
[----:B------:R1:W-:Y:S04]  /*493c0*/  STL.64 [R1+0x138], R26 ;  /* 0x0001381a01007387 */ /* 0x0003e80000100a00 */
[----:B0-----:R-:W3:Y:S04]  /*493d0*/  LDL.LU.64 R24, [R1+0xf0] ;  /* 0x0000f00001187983 */ /* 0x001ee80000300a00 */
[----:B-1----:R-:W3:Y:S01]  /*493e0*/  LDL.LU.64 R26, [R1+0xf8] ;  /* 0x0000f800011a7983 */ /* 0x002ee20000300a00 */
[----:B----4-:R-:W-:-:S15]  /*493f0*/  HMMA.16816.F32 R36, R28, R32, R36 ;  /* 0x000000201c24723c */ /* 0x010fde0000001824 */
[----:B------:R-:W-:-:S04]  /*49400*/  NOP ;  /* 0x0000000000007918 */ /* 0x000fc80000000000 */
[----:B------:R-:W-:Y:S04]  /*49410*/  STL.64 [R1+0x110], R36 ;  /* 0x0001102401007387 */ /* 0x000fe80000100a00 */
[----:B------:R0:W-:Y:S01]  /*49420*/  STL [R1+0x118], R38 ;  /* 0x0001182601007387 */ /* 0x0001e20000100800 */
[----:B------:R-:W-:-:S03]  /*49430*/  IMAD.MOV.U32 R0, RZ, RZ, R39 ;  /* 0x000000ffff007224 */ /* 0x000fc600078e0027 */
[----:B0-----:R-:W4:Y:S04]  /*49440*/  LDL.LU.64 R38, [R1+0x2fb8] ;  /* 0x002fb80001267983 */ /* 0x001f280000300a00 */
[----:B------:R-:W4:Y:S01]  /*49450*/  LDL.LU.64 R36, [R1+0x2fb0] ;  /* 0x002fb00001247983 */ /* 0x000f220000300a00 */
[C---:B---3--:R-:W-:Y:S03]  /*49460*/  HMMA.16816.F32 R24, R28.reuse, R34, R24 ;  /* 0x000000221c18723c */ /* 0x048fe60000001818 */
[----:B------:R0:W-:Y:S05]  /*49470*/  STL [R1+0x2c88], R0 ;  /* 0x002c880001007387 */ /* 0x0001ea0000100800 */
[C---:B------:R-:W-:Y:S08]  /*49480*/  HMMA.16816.F32 R16, R28.reuse, R40, R16 ;  /* 0x000000281c10723c */ /* 0x040ff00000001810 */
[C---:B------:R-:W-:Y:S08]  /*49490*/  HMMA.16816.F32 R8, R28.reuse, R44, R8 ;  /* 0x0000002c1c08723c */ /* 0x040ff00000001808 */
[C---:B------:R-:W-:Y:S08]  /*494a0*/  HMMA.16816.F32 R12, R28.reuse, R42, R12 ;  /* 0x0000002a1c0c723c */ /* 0x040ff0000000180c */
[----:B--2---:R-:W-:Y:S01]  /*494b0*/  HMMA.16816.F32 R4, R28, R46, R4 ;  /* 0x0000002e1c04723c */ /* 0x004fe20000001804 */
[----:B------:R-:W-:-:S02]  /*494c0*/  IMAD R2, R59, 0x100, R58 ;  /* 0x000001003b027824 */ /* 0x000fc400078e023a */
[----:B------:R-:W-:-:S05]  /*494d0*/  IMAD R3, R61, 0x100, R60 ;  /* 0x000001003d037824 */ /* 0x000fca00078e023c */
[----:B----4-:R-:W-:-:S15]  /*494e0*/  HMMA.16816.F32 R20, R28, R36, R20 ;  /* 0x000000241c14723c */ /* 0x010fde0000001814 */
[----:B------:R-:W-:-:S04]  /*494f0*/  NOP ;  /* 0x0000000000007918 */ /* 0x000fc80000000000 */
[----:B------:R-:W-:Y:S04]  /*49500*/  STL.64 [R1+0xd0], R20 ;  /* 0x0000d01401007387 */ /* 0x000fe80000100a00 */
[----:B------:R-:W-:Y:S04]  /*49510*/  STL.64 [R1+0xf0], R24 ;  /* 0x0000f01801007387 */ /* 0x000fe80000100a00 */
[----:B------:R-:W-:Y:S04]  /*49520*/  STL.64 [R1+0xf8], R26 ;  /* 0x0000f81a01007387 */ /* 0x000fe80000100a00 */
[----:B------:R1:W-:Y:S01]  /*49530*/  STL [R1+0xd8], R22 ;  /* 0x0000d81601007387 */ /* 0x0003e20000100800 */
[----:B0-----:R-:W-:-:S02]  /*49540*/  IMAD.MOV.U32 R0, RZ, RZ, R23 ;  /* 0x000000ffff007224 */ /* 0x001fc400078e0017 */
[----:B-1----:R-:W-:Y:S03]  /*49550*/  HMMA.16816.F32 R20, R28, R38, R52 ;  /* 0x000000261c14723c */ /* 0x002fe60000001834 */
[----:B------:R0:W-:Y:S04]  /*49560*/  STL [R1+0x2cd0], R0 ;  /* 0x002cd00001007387 */ /* 0x0001e80000100800 */
[----:B------:R-:W-:Y:S01]  /*49570*/  STL.64 [R1+0x90], R16 ;  /* 0x0000901001007387 */ /* 0x000fe20000100a00 */
[----:B0-----:R-:W-:-:S11]  /*49580*/  IMAD.MOV.U32 R0, RZ, RZ, R19 ;  /* 0x000000ffff007224 */ /* 0x001fd600078e0013 */
[----:B------:R-:W-:Y:S04]  /*49590*/  STL.64 [R1+0xb0], R20 ;  /* 0x0000b01401007387 */ /* 0x000fe80000100a00 */
[----:B------:R-:W-:Y:S04]  /*495a0*/  STL.64 [R1+0xb8], R22 ;  /* 0x0000b81601007387 */ /* 0x000fe80000100a00 */
[----:B------:R-:W-:Y:S04]  /*495b0*/  STL [R1+0x98], R18 ;  /* 0x0000981201007387 */ /* 0x000fe80000100800 */
[----:B------:R0:W-:Y:S04]  /*495c0*/  STL [R1+0x2d08], R0 ;  /* 0x002d080001007387 */ /* 0x0001e80000100800 */
[----:B------:R-:W-:Y:S04]  /*495d0*/  STL.64 [R1+0x50], R8 ;  /* 0x0000500801007387 */ /* 0x000fe80000100a00 */
[----:B------:R-:W-:Y:S04]  /*495e0*/  STL.64 [R1+0x70], R12 ;  /* 0x0000700c01007387 */ /* 0x000fe80000100a00 */
[----:B------:R-:W-:Y:S04]  /*495f0*/  STL.64 [R1+0x78], R14 ;  /* 0x0000780e01007387 */ /* 0x000fe80000100a00 */
[----:B------:R-:W-:Y:S01]  /*49600*/  STL [R1+0x58], R10 ;  /* 0x0000580a01007387 */ /* 0x000fe20000100800 */
[----:B0-----:R-:W-:-:S05]  /*49610*/  IMAD.MOV.U32 R0, RZ, RZ, R11 ;  /* 0x000000ffff007224 */ /* 0x001fca00078e000b */
[----:B------:R-:W-:Y:S04]  /*49620*/  STL [R1+0x2d60], R0 ;  /* 0x002d600001007387 */ /* 0x000fe80000100800 */
[----:B------:R0:W-:Y:S04]  /*49630*/  STL.64 [R1+0x40], R4 ;  /* 0x0000400401007387 */ /* 0x0001e80000100a00 */
[----:B------:R1:W-:Y:S04]  /*49640*/  STL.64 [R1+0x48], R6 ;  /* 0x0000480601007387 */ /* 0x0003e80000100a00 */
[----:B------:R-:W2:Y:S04]  /*49650*/  LDL.LU R27, [R1+0xfd4] ;  /* 0x000fd400011b7983 */ /* 0x000ea80000300800 */
[----:B0-----:R-:W2:Y:S04]  /*49660*/  LDL.LU R4, [R1+0xfd0] ;  /* 0x000fd00001047983 */ /* 0x001ea80000300800 */
[----:B------:R-:W3:Y:S04]  /*49670*/  LDL.LU R24, [R1+0xfdc] ;  /* 0x000fdc0001187983 */ /* 0x000ee80000300800 */
[----:B------:R-:W3:Y:S04]  /*49680*/  LDL.LU R5, [R1+0xfd8] ;  /* 0x000fd80001057983 */ /* 0x000ee80000300800 */
[----:B------:R-:W4:Y:S04]  /*49690*/  LDL.LU.64 R32, [R1+0xa50] ;  /* 0x000a500001207983 */ /* 0x000f280000300a00 */
[----:B------:R-:W4:Y:S04]  /*496a0*/  LDL.LU.64 R34, [R1+0xa58] ;  /* 0x000a580001227983 */ /* 0x000f280000300a00 */
[----:B------:R-:W4:Y:S04]  /*496b0*/  LDL.LU R16, [R1+0x80] ;  /* 0x0000800001107983 */ /* 0x000f280000300800 */
[----:B------:R-:W4:Y:S04]  /*496c0*/  LDL.LU R17, [R1+0x84] ;  /* 0x0000840001117983 */ /* 0x000f280000300800 */
[----:B------:R-:W4:Y:S04]  /*496d0*/  LDL.LU R18, [R1+0x88] ;  /* 0x0000880001127983 */ /* 0x000f280000300800 */
[----:B------:R-:W4:Y:S04]  /*496e0*/  LDL.LU R19, [R1+0x8c] ;  /* 0x00008c0001137983 */ /* 0x000f280000300800 */
        /* <DEDUP_REMOVED lines=27> */
[----:B--2---:R-:W-:-:S02]  /*498a0*/  IMAD R4, R4, 0x100, R27 ;  /* 0x0000010004047824 */ /* 0x004fc400078e021b */
[----:B---3--:R-:W-:Y:S01]  /*498b0*/  IMAD R5, R5, 0x100, R24 ;  /* 0x0000010005057824 */ /* 0x008fe200078e0218 */
[----:B----4-:R-:W-:Y:S01]  /*498c0*/  HMMA.16816.F32 R32, R28, R48, R32 ;  /* 0x000000301c20723c */ /* 0x010fe20000001820 */
[----:B------:R-:W-:Y:S02]  /*498d0*/  F2FP.F16.E4M3.UNPACK_B R28, R2 ;  /* 0x00000002ff1c723e */ /* 0x000fe400020006ff */
[----:B------:R-:W-:Y:S02]  /*498e0*/  F2FP.F16.E4M3.UNPACK_B R29, R3 ;  /* 0x00000003ff1d723e */ /* 0x000fe400020006ff */
[----:B------:R-:W-:Y:S02]  /*498f0*/  F2FP.F16.E4M3.UNPACK_B R30, R4 ;  /* 0x00000004ff1e723e */ /* 0x000fe400020006ff */
[----:B------:R-:W-:Y:S02]  /*49900*/  F2FP.F16.E4M3.UNPACK_B R31, R5 ;  /* 0x00000005ff1f723e */ /* 0x000fe400020006ff */
[----:B------:R-:W-:-:S02]  /*49910*/  F2FP.F16.E4M3.UNPACK_B R6, R6.H1 ;  /* 0x00000006ff06723e */ /* 0x000fc400030006ff */
[----:B------:R-:W-:Y:S02]  /*49920*/  F2FP.F16.E4M3.UNPACK_B R7, R7.H1 ;  /* 0x00000007ff07723e */ /* 0x000fe400030006ff */
[----:B------:R-:W-:Y:S02]  /*49930*/  F2FP.F16.E4M3.UNPACK_B R2, R25.H1 ;  /* 0x00000019ff02723e */ /* 0x000fe400030006ff */
[----:B------:R-:W-:-:S03]  /*49940*/  F2FP.F16.E4M3.UNPACK_B R3, R50.H1 ;  /* 0x00000032ff03723e */ /* 0x000fc600030006ff */
[C---:B------:R-:W-:Y:S08]  /*49950*/  HMMA.16816.F32 R20, R28.reuse, R6, R20 ;  /* 0x000000061c14723c */ /* 0x040ff00000001814 */
[----:B------:R-:W-:Y:S01]  /*49960*/  HMMA.16816.F32 R16, R28, R2, R16 ;  /* 0x000000021c10723c */ /* 0x000fe20000001810 */
[----:B------:R-:W-:Y:S02]  /*49970*/  F2FP.F16.E4M3.UNPACK_B R4, R51.H1 ;  /* 0x00000033ff04723e */ /* 0x000fe400030006ff */
[----:B------:R-:W-:Y:S01]  /*49980*/  F2FP.F16.E4M3.UNPACK_B R5, R56.H1 ;  /* 0x00000038ff05723e */ /* 0x000fe200030006ff */
[----:B------:R-:W-:Y:S04]  /*49990*/  STL.64 [R1+0x30], R32 ;  /* 0x0000302001007387 */ /* 0x000fe80000100a00 */
[----:B------:R-:W-:Y:S04]  /*499a0*/  STL.64 [R1+0x38], R34 ;  /* 0x0000382201007387 */ /* 0x000fe80000100a00 */
[----:B------:R-:W-:Y:S01]  /*499b0*/  STL.64 [R1+0x18], R6 ;  /* 0x0000180601007387 */ /* 0x000fe20000100a00 */
[----:B------:R-:W-:-:S02]  /*499c0*/  IMAD.MOV.U32 R45, RZ, RZ, R2 ;  /* 0x000000ffff2d7224 */ /* 0x000fc400078e0002 */
[----:B------:R-:W-:Y:S01]  /*499d0*/  IMAD.MOV.U32 R0, RZ, RZ, R3 ;  /* 0x000000ffff007224 */ /* 0x000fe200078e0003 */
[----:B------:R-:W-:Y:S01]  /*499e0*/  HMMA.16816.F32 R12, R28, R4, R12 ;  /* 0x000000041c0c723c */ /* 0x000fe2000000180c */
[----:B------:R-:W-:Y:S04]  /*499f0*/  STL.64 [R1+0x60], R20 ;  /* 0x0000601401007387 */ /* 0x000fe80000100a00 */
[----:B------:R-:W-:Y:S04]  /*49a00*/  STL.64 [R1+0x68], R22 ;  /* 0x0000681601007387 */ /* 0x000fe80000100a00 */
[----:B------:R0:W-:Y:S04]  /*49a10*/  STL.64 [R1+0x10], R2 ;  /* 0x0000100201007387 */ /* 0x0001e80000100a00 */
[----:B------:R-:W-:Y:S04]  /*49a20*/  STL.64 [R1+0x80], R16 ;  /* 0x0000801001007387 */ /* 0x000fe80000100a00 */
[----:B------:R-:W-:Y:S04]  /*49a30*/  STL.64 [R1+0x88], R18 ;  /* 0x0000881201007387 */ /* 0x000fe80000100a00 */
[----:B------:R-:W-:Y:S04]  /*49a40*/  STL [R1+0x8], R4 ;  /* 0x0000080401007387 */ /* 0x000fe80000100800 */
[----:B------:R1:W-:Y:S01]  /*49a50*/  STL [R1+0xc], R5 ;  /* 0x00000c0501007387 */ /* 0x0003e20000100800 */
[----:B------:R-:W-:-:S02]  /*49a60*/  IMAD.MOV.U32 R47, RZ, RZ, R4 ;  /* 0x000000ffff2f7224 */ /* 0x000fc400078e0004 */
[----:B------:R-:W-:Y:S01]  /*49a70*/  IMAD.MOV.U32 R46, RZ, RZ, R5 ;  /* 0x000000ffff2e7224 */ /* 0x000fe200078e0005 */
[----:B0-----:R-:W-:Y:S02]  /*49a80*/  F2FP.F16.E4M3.UNPACK_B R2, R57.H1 ;  /* 0x00000039ff02723e */ /* 0x001fe400030006ff */
[----:B------:R-:W-:-:S07]  /*49a90*/  F2FP.F16.E4M3.UNPACK_B R3, R58.H1 ;  /* 0x0000003aff03723e */ /* 0x000fce00030006ff */
[C---:B-1----:R-:W-:Y:S01]  /*49aa0*/  HMMA.16816.F32 R4, R28.reuse, R2, R8 ;  /* 0x000000021c04723c */ /* 0x042fe20000001808 */
[----:B------:R0:W-:Y:S04]  /*49ab0*/  STL.64 [R1+0xa0], R12 ;  /* 0x0000a00c01007387 */ /* 0x0001e80000100a00 */
[----:B------:R-:W-:Y:S01]  /*49ac0*/  STL.64 [R1+0xa8], R14 ;  /* 0x0000a80e01007387 */ /* 0x000fe20000100a00 */
[----:B------:R-:W-:Y:S02]  /*49ad0*/  F2FP.F16.E4M3.UNPACK_B R60, R60.H1 ;  /* 0x0000003cff3c723e */ /* 0x000fe400030006ff */
[----:B------:R-:W-:Y:S01]  /*49ae0*/  F2FP.F16.E4M3.UNPACK_B R61, R61.H1 ;  /* 0x0000003dff3d723e */ /* 0x000fe200030006ff */
[----:B------:R-:W-:Y:S04]  /*49af0*/  STL [R1], R2 ;  /* 0x0000000201007387 */ /* 0x000fe80000100800 */
[----:B------:R-:W-:Y:S04]  /*49b00*/  STL.64 [R1+0x2f98], R46 ;  /* 0x002f982e01007387 */ /* 0x000fe80000100a00 */
[----:B------:R-:W-:Y:S04]  /*49b10*/  STL [R1+0x2f90], R45 ;  /* 0x002f902d01007387 */ /* 0x000fe80000100800 */
[----:B------:R-:W-:Y:S04]  /*49b20*/  STL [R1+0x4], R3 ;  /* 0x0000040301007387 */ /* 0x000fe80000100800 */
[----:B------:R-:W-:Y:S04]  /*49b30*/  STL.64 [R1+0xc0], R4 ;  /* 0x0000c00401007387 */ /* 0x000fe80000100a00 */
[----:B------:R1:W-:Y:S04]  /*49b40*/  STL.64 [R1+0xc8], R6 ;  /* 0x0000c80601007387 */ /* 0x0003e80000100a00 */
[----:B0-----:R-:W2:Y:S01]  /*49b50*/  LDL.LU R12, [R1+0x1e0] ;  /* 0x0001e000010c7983 */ /* 0x001ea20000300800 */
[----:B-1----:R-:W-:-:S15]  /*49b60*/  HMMA.16816.F32 R4, R28, R60, R52 ;  /* 0x0000003c1c04723c */ /* 0x002fde0000001834 */
[----:B------:R-:W-:-:S04]  /*49b70*/  NOP ;  /* 0x0000000000007918 */ /* 0x000fc80000000000 */
[----:B------:R-:W-:Y:S04]  /*49b80*/  STL.64 [R1+0xe0], R4 ;  /* 0x0000e00401007387 */ /* 0x000fe80000100a00 */
[----:B------:R-:W-:Y:S04]  /*49b90*/  STL.64 [R1+0xe8], R6 ;  /* 0x0000e80601007387 */ /* 0x000fe80000100a00 */
[----:B------:R-:W2:Y:S04]  /*49ba0*/  LDL.LU R13, [R1+0x1e4] ;  /* 0x0001e400010d7983 */ /* 0x000ea80000300800 */
[----:B------:R-:W3:Y:S04]  /*49bb0*/  LDL.LU R14, [R1+0x1e8] ;  /* 0x0001e800010e7983 */ /* 0x000ee80000300800 */
[----:B------:R-:W3:Y:S01]  /*49bc0*/  LDL.LU R15, [R1+0x1ec] ;  /* 0x0001ec00010f7983 */ /* 0x000ee20000300800 */
[----:B------:R-:W-:-:S03]  /*49bd0*/  F2FP.F16.E4M3.UNPACK_B R58, R59.H1 ;  /* 0x0000003bff3a723e */ /* 0x000fc600030006ff */
[----:B---3--:R-:W-:Y:S04]  /*49be0*/  STL.64 [R1+0x2fa8], R14 ;  /* 0x002fa80e01007387 */ /* 0x008fe80000100a00 */
[----:B--2---:R0:W-:Y:S04]  /*49bf0*/  STL.64 [R1+0x2fa0], R12 ;  /* 0x002fa00c01007387 */ /* 0x0041e80000100a00 */
[----:B------:R-:W2:Y:S04]  /*49c00*/  LDL.LU R16, [R1+0x1c0] ;  /* 0x0001c00001107983 */ /* 0x000ea80000300800 */
[----:B------:R-:W2:Y:S04]  /*49c10*/  LDL.LU R17, [R1+0x1c4] ;  /* 0x0001c40001117983 */ /* 0x000ea80000300800 */
[----:B------:R-:W2:Y:S04]  /*49c20*/  LDL.LU R18, [R1+0x1c8] ;  /* 0x0001c80001127983 */ /* 0x000ea80000300800 */
[----:B------:R-:W2:Y:S04]  /*49c30*/  LDL.LU R19, [R1+0x1cc] ;  /* 0x0001cc0001137983 */ /* 0x000ea80000300800 */
[----:B------:R-:W3:Y:S04]  /*49c40*/  LDL.LU R36, [R1+0x160] ;  /* 0x0001600001247983 */ /* 0x000ee80000300800 */
[----:B------:R-:W3:Y:S04]  /*49c50*/  LDL.LU R37, [R1+0x164] ;  /* 0x0001640001257983 */ /* 0x000ee80000300800 */
[----:B------:R-:W3:Y:S04]  /*49c60*/  LDL.LU R38, [R1+0x168] ;  /* 0x0001680001267983 */ /* 0x000ee80000300800 */
[----:B------:R-:W3:Y:S04]  /*49c70*/  LDL.LU R39, [R1+0x16c] ;  /* 0x00016c0001277983 */ /* 0x000ee80000300800 */
[----:B------:R-:W4:Y:S04]  /*49c80*/  LDL.LU R44, [R1+0x120] ;  /* 0x00012000012c7983 */ /* 0x000f280000300800 */
[----:B------:R-:W4:Y:S04]  /*49c90*/  LDL.LU R45, [R1+0x124] ;  /* 0x00012400012d7983 */ /* 0x000f280000300800 */
[----:B------:R-:W4:Y:S04]  /*49ca0*/  LDL.LU R46, [R1+0x128] ;  /* 0x00012800012e7983 */ /* 0x000f280000300800 */
[----:B------:R-:W4:Y:S04]  /*49cb0*/  LDL.LU R47, [R1+0x12c] ;  /* 0x00012c00012f7983 */ /* 0x000f280000300800 */
[----:B------:R-:W2:Y:S04]  /*49cc0*/  LDL.LU R59, [R1+0x894] ;  /* 0x00089400013b7983 */ /* 0x000ea80000300800 */
[----:B------:R-:W3:Y:S04]  /*49cd0*/  LDL.LU R56, [R1+0x8a0] ;  /* 0x0008a00001387983 */ /* 0x000ee80000300800 */
[----:B0-----:R-:W3:Y:S04]  /*49ce0*/  LDL.LU R12, [R1+0x100] ;  /* 0x00010000010c7983 */ /* 0x001ee80000300800 */
[----:B------:R-:W3:Y:S04]  /*49cf0*/  LDL.LU R13, [R1+0x104] ;  /* 0x00010400010d7983 */ /* 0x000ee80000300800 */
[----:B------:R-:W3:Y:S04]  /*49d00*/  LDL.LU R14, [R1+0x108] ;  /* 0x00010800010e7983 */ /* 0x000ee80000300800 */
        /* <DEDUP_REMOVED lines=27> */
[----:B------:R-:W-:Y:S04]  /*49ec0*/  STL [R1+0x2f54], R60 ;  /* 0x002f543c01007387 */ /* 0x000fe80000100800 */
[----:B------:R-:W-:Y:S01]  /*49ed0*/  STL [R1+0x2f50], R61 ;  /* 0x002f503d01007387 */ /* 0x000fe20000100800 */
[----:B--2---:R-:W-:-:S07]  /*49ee0*/  F2FP.F16.E4M3.UNPACK_B R59, R59.H1 ;  /* 0x0000003bff3b723e */ /* 0x004fce00030006ff */
[----:B---3--:R-:W-:-:S15]  /*49ef0*/  HMMA.16816.F32 R12, R28, R58, R12 ;  /* 0x0000003a1c0c723c */ /* 0x008fde000000180c */
[----:B------:R-:W-:-:S04]  /*49f00*/  NOP ;  /* 0x0000000000007918 */ /* 0x000fc80000000000 */
[----:B------:R-:W-:Y:S04]  /*49f10*/  STL.64 [R1+0x100], R12 ;  /* 0x0001000c01007387 */ /* 0x000fe80000100a00 */
[----:B------:R0:W-:Y:S04]  /*49f20*/  STL.64 [R1+0x108], R14 ;  /* 0x0001080e01007387 */ /* 0x0001e80000100a00 */
[----:B0-----:R-:W2:Y:S04]  /*49f30*/  LDL.LU.64 R14, [R1+0x2fa8] ;  /* 0x002fa800010e7983 */ /* 0x001ea80000300a00 */
[----:B------:R-:W2:Y:S01]  /*49f40*/  LDL.LU.64 R12, [R1+0x2fa0] ;  /* 0x002fa000010c7983 */ /* 0x000ea20000300a00 */
[----:B------:R-:W-:-:S02]  /*49f50*/  F2FP.F16.E4M3.UNPACK_B R56, R56.H1 ;  /* 0x00000038ff38723e */ /* 0x000fc400030006ff */
[----:B----4-:R-:W-:Y:S02]  /*49f60*/  F2FP.F16.E4M3.UNPACK_B R57, R57.H1 ;  /* 0x00000039ff39723e */ /* 0x010fe400030006ff */
[----:B------:R-:W-:Y:S02]  /*49f70*/  F2FP.F16.E4M3.UNPACK_B R54, R54.H1 ;  /* 0x00000036ff36723e */ /* 0x000fe400030006ff */
[----:B------:R-:W-:Y:S02]  /*49f80*/  F2FP.F16.E4M3.UNPACK_B R55, R55.H1 ;  /* 0x00000037ff37723e */ /* 0x000fe400030006ff */
[----:B------:R-:W-:Y:S02]  /*49f90*/  F2FP.F16.E4M3.UNPACK_B R52, R52.H1 ;  /* 0x00000034ff34723e */ /* 0x000fe400030006ff */
[----:B------:R-:W-:Y:S01]  /*49fa0*/  F2FP.F16.E4M3.UNPACK_B R53, R53.H1 ;  /* 0x00000035ff35723e */ /* 0x000fe200030006ff */
[C---:B------:R-:W-:Y:S08]  /*49fb0*/  HMMA.16816.F32 R44, R28.reuse, R56, R44 ;  /* 0x000000381c2c723c */ /* 0x040ff0000000182c */
[----:B------:R-:W-:Y:S01]  /*49fc0*/  HMMA.16816.F32 R40, R28, R54, R40 ;  /* 0x000000361c28723c */ /* 0x000fe20000001828 */
[----:B------:R-:W-:-:S02]  /*49fd0*/  F2FP.F16.E4M3.UNPACK_B R50, R50.H1 ;  /* 0x00000032ff32723e */ /* 0x000fc400030006ff */
[----:B------:R-:W-:Y:S01]  /*49fe0*/  F2FP.F16.E4M3.UNPACK_B R51, R51.H1 ;  /* 0x00000033ff33723e */ /* 0x000fe200030006ff */
[----:B------:R-:W-:Y:S02]  /*49ff0*/  IMAD.MOV.U32 R49, RZ, RZ, R2 ;  /* 0x000000ffff317224 */ /* 0x000fe400078e0002 */
[----:B------:R-:W-:Y:S01]  /*4a000*/  IMAD.MOV.U32 R48, RZ, RZ, R3 ;  /* 0x000000ffff307224 */ /* 0x000fe200078e0003 */
[----:B------:R-:W-:Y:S02]  /*4a010*/  F2FP.F16.E4M3.UNPACK_B R2, R33.H1 ;  /* 0x00000021ff02723e */ /* 0x000fe400030006ff */
[----:B------:R-:W-:Y:S01]  /*4a020*/  F2FP.F16.E4M3.UNPACK_B R3, R10.H1 ;  /* 0x0000000aff03723e */ /* 0x000fe200030006ff */
[----:B------:R-:W-:Y:S01]  /*4a030*/  HMMA.16816.F32 R36, R28, R52, R36 ;  /* 0x000000341c24723c */ /* 0x000fe20000001824 */
[----:B------:R-:W-:Y:S02]  /*4a040*/  F2FP.F16.E4M3.UNPACK_B R4, R11.H1 ;  /* 0x0000000bff04723e */ /* 0x000fe400030006ff */
[----:B------:R-:W-:-:S05]  /*4a050*/  F2FP.F16.E4M3.UNPACK_B R5, R8.H1 ;  /* 0x00000008ff05723e */ /* 0x000fca00030006ff */
[----:B------:R-:W-:Y:S01]  /*4a060*/  HMMA.16816.F32 R24, R28, R50, R24 ;  /* 0x000000321c18723c */ /* 0x000fe20000001818 */
[----:B------:R-:W-:Y:S02]  /*4a070*/  F2FP.F16.E4M3.UNPACK_B R6, R6.H1 ;  /* 0x00000006ff06723e */ /* 0x000fe400030006ff */
[----:B------:R-:W-:-:S05]  /*4a080*/  F2FP.F16.E4M3.UNPACK_B R7, R7.H1 ;  /* 0x00000007ff07723e */ /* 0x000fca00030006ff */
[C---:B------:R-:W-:Y:S08]  /*4a090*/  HMMA.16816.F32 R20, R28.reuse, R2, R20 ;  /* 0x000000021c14723c */ /* 0x040ff00000001814 */
[C---:B------:R-:W-:Y:S01]  /*4a0a0*/  HMMA.16816.F32 R16, R28.reuse, R4, R16 ;  /* 0x000000041c10723c */ /* 0x040fe20000001810 */
[----:B------:R-:W-:Y:S04]  /*4a0b0*/  STL.64 [R1+0x2f48], R58 ;  /* 0x002f483a01007387 */ /* 0x000fe80000100a00 */
[----:B------:R-:W-:Y:S04]  /*4a0c0*/  STL.64 [R1+0x2f40], R56 ;  /* 0x002f403801007387 */ /* 0x000fe80000100a00 */
[----:B------:R-:W-:Y:S04]  /*4a0d0*/  STL.64 [R1+0x120], R44 ;  /* 0x0001202c01007387 */ /* 0x000fe80000100a00 */
[----:B------:R-:W-:Y:S04]  /*4a0e0*/  STL.64 [R1+0x128], R46 ;  /* 0x0001282e01007387 */ /* 0x000fe80000100a00 */
[----:B------:R-:W-:Y:S04]  /*4a0f0*/  STL [R1+0x2f58], R55 ;  /* 0x002f583701007387 */ /* 0x000fe80000100800 */
[----:B------:R0:W-:Y:S04]  /*4a100*/  STL.64 [R1+0x140], R40 ;  /* 0x0001402801007387 */ /* 0x0001e80000100a00 */
[----:B------:R1:W-:Y:S04]  /*4a110*/  STL.64 [R1+0x148], R42 ;  /* 0x0001482a01007387 */ /* 0x0003e80000100a00 */
[----:B------:R-:W-:Y:S04]  /*4a120*/  STL [R1+0x2f78], R54 ;  /* 0x002f783601007387 */ /* 0x000fe80000100800 */
[----:B------:R3:W-:Y:S04]  /*4a130*/  STL.64 [R1+0x2f70], R52 ;  /* 0x002f703401007387 */ /* 0x0007e80000100a00 */
        /* <DEDUP_REMOVED lines=10> */
[----:B------:R-:W4:Y:S01]  /*4a1e0*/  LDL.LU R32, [R1+0x2e0] ;  /* 0x0002e00001207983 */ /* 0x000f220000300800 */
[----:B------:R-:W-:Y:S01]  /*4a1f0*/  F2FP.F16.E4M3.UNPACK_B R8, R9.H1 ;  /* 0x00000009ff08723e */ /* 0x000fe200030006ff */
[----:B--2---:R-:W-:-:S15]  /*4a200*/  HMMA.16816.F32 R12, R28, R6, R12 ;  /* 0x000000061c0c723c */ /* 0x004fde000000180c */
[----:B------:R-:W-:-:S04]  /*4a210*/  NOP ;  /* 0x0000000000007918 */ /* 0x000fc80000000000 */
[----:B------:R2:W-:Y:S04]  /*4a220*/  STL.64 [R1+0x1e0], R12 ;  /* 0x0001e00c01007387 */ /* 0x0005e80000100a00 */
[----:B------:R0:W-:Y:S04]  /*4a230*/  STL.64 [R1+0x1e8], R14 ;  /* 0x0001e80e01007387 */ /* 0x0001e80000100a00 */
[----:B------:R-:W4:Y:S04]  /*4a240*/  LDL.LU R33, [R1+0x2e4] ;  /* 0x0002e40001217983 */ /* 0x000f280000300800 */
[----:B------:R-:W4:Y:S04]  /*4a250*/  LDL.LU R34, [R1+0x2e8] ;  /* 0x0002e80001227983 */ /* 0x000f280000300800 */
[----:B------:R-:W4:Y:S04]  /*4a260*/  LDL.LU R35, [R1+0x2ec] ;  /* 0x0002ec0001237983 */ /* 0x000f280000300800 */
[----:B0-----:R-:W4:Y:S04]  /*4a270*/  LDL.LU R40, [R1+0x2a0] ;  /* 0x0002a00001287983 */ /* 0x001f280000300800 */
[----:B------:R-:W4:Y:S04]  /*4a280*/  LDL.LU R41, [R1+0x2a4] ;  /* 0x0002a40001297983 */ /* 0x000f280000300800 */
[----:B-1----:R-:W4:Y:S04]  /*4a290*/  LDL.LU R42, [R1+0x2a8] ;  /* 0x0002a800012a7983 */ /* 0x002f280000300800 */
[----:B------:R-:W4:Y:S04]  /*4a2a0*/  LDL.LU R43, [R1+0x2ac] ;  /* 0x0002ac00012b7983 */ /* 0x000f280000300800 */
[----:B---3--:R-:W3:Y:S04]  /*4a2b0*/  LDL.LU R52, [R1+0x260] ;  /* 0x0002600001347983 */ /* 0x008ee80000300800 */
        /* <DEDUP_REMOVED lines=8> */
[----:B------:R-:W4:Y:S04]  /*4a340*/  LDL.LU R10, [R1+0x920] ;  /* 0x00092000010a7983 */ /* 0x000f280000300800 */
[----:B------:R-:W4:Y:S04]  /*4a350*/  LDL.LU R11, [R1+0x924] ;  /* 0x00092400010b7983 */ /* 0x000f280000300800 */
[----:B--2---:R-:W2:Y:S04]  /*4a360*/  LDL.LU R12, [R1+0x930] ;  /* 0x00093000010c7983 */ /* 0x004ea80000300800 */
        /* <DEDUP_REMOVED lines=24> */
[----:B------:R-:W-:Y:S04]  /*4a4f0*/  STL.64 [R1+0x2f08], R6 ;  /* 0x002f080601007387 */ /* 0x000fe80000100a00 */
[----:B------:R0:W-:Y:S04]  /*4a500*/  STL.64 [R1+0x2f00], R4 ;  /* 0x002f000401007387 */ /* 0x0001e80000100a00 */
[----:B0-----:R-:W2:Y:S04]  /*4a510*/  LDL.LU R4, [R1+0x220] ;  /* 0x0002200001047983 */ /* 0x001ea80000300800 */
[----:B------:R-:W2:Y:S04]  /*4a520*/  LDL.LU R5, [R1+0x224] ;  /* 0x0002240001057983 */ /* 0x000ea80000300800 */
[----:B------:R-:W2:Y:S04]  /*4a530*/  LDL.LU R6, [R1+0x228] ;  /* 0x0002280001067983 */ /* 0x000ea80000300800 */
[----:B------:R-:W2:Y:S01]  /*4a540*/  LDL.LU R7, [R1+0x22c] ;  /* 0x00022c0001077983 */ /* 0x000ea20000300800 */
[----:B---3--:R-:W-:-:S02]  /*4a550*/  F2FP.F16.E4M3.UNPACK_B R9, R9.H1 ;  /* 0x00000009ff09723e */ /* 0x008fc400030006ff */
[----:B----4-:R-:W-:Y:S02]  /*4a560*/  F2FP.F16.E4M3.UNPACK_B R10, R10.H1 ;  /* 0x0000000aff0a723e */ /* 0x010fe400030006ff */
[----:B------:R-:W-:-:S03]  /*4a570*/  F2FP.F16.E4M3.UNPACK_B R11, R11.H1 ;  /* 0x0000000bff0b723e */ /* 0x000fc600030006ff */
[----:B------:R-:W-:Y:S01]  /*4a580*/  HMMA.16816.F32 R44, R28, R8, R44 ;  /* 0x000000081c2c723c */ /* 0x000fe2000000182c */
[----:B--2---:R-:W-:Y:S02]  /*4a590*/  F2FP.F16.E4M3.UNPACK_B R12, R12.H1 ;  /* 0x0000000cff0c723e */ /* 0x004fe400030006ff */
[----:B------:R-:W-:-:S15]  /*4a5a0*/  F2FP.F16.E4M3.UNPACK_B R13, R13.H1 ;  /* 0x0000000dff0d723e */ /* 0x000fde00030006ff */
[----:B------:R-:W-:Y:S01]  /*4a5b0*/  NOP ;  /* 0x0000000000007918 */ /* 0x000fe20000000000 */
[----:B------:R-:W-:Y:S04]  /*4a5c0*/  STL.64 [R1+0x200], R44 ;  /* 0x0002002c01007387 */ /* 0x000fe80000100a00 */
[----:B------:R0:W-:Y:S04]  /*4a5d0*/  STL.64 [R1+0x208], R46 ;  /* 0x0002082e01007387 */ /* 0x0001e80000100a00 */
[----:B0-----:R-:W2:Y:S04]  /*4a5e0*/  LDL.LU.64 R46, [R1+0x2f98] ;  /* 0x002f9800012e7983 */ /* 0x001ea80000300a00 */
[----:B------:R-:W3:Y:S01]  /*4a5f0*/  LDL.LU R45, [R1+0x2f90] ;  /* 0x002f9000012d7983 */ /* 0x000ee20000300800 */
[----:B------:R-:W-:Y:S03]  /*4a600*/  HMMA.16816.F32 R4, R28, R10, R4 ;  /* 0x0000000a1c04723c */ /* 0x000fe60000001804 */
[----:B------:R-:W-:Y:S04]  /*4a610*/  STL.64 [R1+0x2ee8], R10 ;  /* 0x002ee80a01007387 */ /* 0x000fe80000100a00 */
[----:B------:R-:W-:Y:S01]  /*4a620*/  STL.64 [R1+0x2ee0], R8 ;  /* 0x002ee00801007387 */ /* 0x000fe20000100a00 */
[----:B------:R-:W-:-:S11]  /*4a630*/  F2FP.F16.E4M3.UNPACK_B R14, R14.H1 ;  /* 0x0000000eff0e723e */ /* 0x000fd600030006ff */
[----:B------:R-:W-:Y:S04]  /*4a640*/  STL.64 [R1+0x220], R4 ;  /* 0x0002200401007387 */ /* 0x000fe80000100a00 */
[----:B------:R0:W-:Y:S02]  /*4a650*/  STL.64 [R1+0x228], R6 ;  /* 0x0002280601007387 */ /* 0x0001e40000100a00 */
[----:B0-----:R-:W-:Y:S01]  /*4a660*/  HMMA.16816.F32 R4, R28, R12, R48 ;  /* 0x0000000c1c04723c */ /* 0x001fe20000001830 */
[----:B------:R-:W-:Y:S02]  /*4a670*/  F2FP.F16.E4M3.UNPACK_B R15, R15.H1 ;  /* 0x0000000fff0f723e */ /* 0x000fe400030006ff */
[----:B------:R-:W-:Y:S02]  /*4a680*/  F2FP.F16.E4M3.UNPACK_B R16, R16.H1 ;  /* 0x00000010ff10723e */ /* 0x000fe400030006ff */
[----:B------:R-:W-:-:S14]  /*4a690*/  F2FP.F16.E4M3.UNPACK_B R17, R17.H1 ;  /* 0x00000011ff11723e */ /* 0x000fdc00030006ff */
[----:B------:R-:W-:Y:S04]  /*4a6a0*/  STL.64 [R1+0x240], R4 ;  /* 0x0002400401007387 */ /* 0x000fe80000100a00 */
[----:B------:R0:W-:Y:S02]  /*4a6b0*/  STL.64 [R1+0x248], R6 ;  /* 0x0002480601007387 */ /* 0x0001e40000100a00 */
[----:B0-----:R-:W-:Y:S02]  /*4a6c0*/  HMMA.16816.F32 R4, R28, R14, R52 ;  /* 0x0000000e1c04723c */ /* 0x001fe40000001834 */
[----:B------:R-:W-:Y:S04]  /*4a6d0*/  STL.64 [R1+0x2ec8], R14 ;  /* 0x002ec80e01007387 */ /* 0x000fe80000100a00 */
[----:B------:R-:W-:Y:S01]  /*4a6e0*/  STL.64 [R1+0x2ec0], R12 ;  /* 0x002ec00c01007387 */ /* 0x000fe20000100a00 */
[----:B------:R-:W-:-:S12]  /*4a6f0*/  F2FP.F16.E4M3.UNPACK_B R18, R18.H1 ;  /* 0x00000012ff12723e */ /* 0x000fd800030006ff */
        /* <DEDUP_REMOVED lines=15> */
[----:B------:R-:W-:-:S15]  /*4a7f0*/  F2FP.F16.E4M3.UNPACK_B R23, R23.H1 ;  /* 0x00000017ff17723e */ /* 0x000fde00030006ff */
[----:B------:R-:W-:-:S03]  /*4a800*/  NOP ;  /* 0x0000000000007918 */ /* 0x000fc60000000000 */
[----:B------:R-:W-:Y:S04]  /*4a810*/  STL.64 [R1+0x2c0], R4 ;  /* 0x0002c00401007387 */ /* 0x000fe80000100a00 */
[----:B------:R0:W-:Y:S04]  /*4a820*/  STL.64 [R1+0x2c8], R6 ;  /* 0x0002c80601007387 */ /* 0x0001e80000100a00 */
[----:B------:R-:W4:Y:S01]  /*4a830*/  LDL.LU R56, [R1+0x3e0] ;  /* 0x0003e00001387983 */ /* 0x000f220000300800 */
[----:B0-----:R-:W-:Y:S01]  /*4a840*/  HMMA.16816.F32 R4, R28, R22, R32 ;  /* 0x000000161c04723c */ /* 0x001fe20000001820 */
[----:B------:R-:W-:-:S15]  /*4a850*/  F2FP.F16.E4M3.UNPACK_B R24, R25.H1 ;  /* 0x00000019ff18723e */ /* 0x000fde00030006ff */
[----:B------:R-:W-:-:S03]  /*4a860*/  NOP ;  /* 0x0000000000007918 */ /* 0x000fc60000000000 */
[----:B------:R0:W-:Y:S04]  /*4a870*/  STL.64 [R1+0x2e0], R4 ;  /* 0x0002e00401007387 */ /* 0x0001e80000100a00 */
[----:B------:R1:W-:Y:S04]  /*4a880*/  STL.64 [R1+0x2e8], R6 ;  /* 0x0002e80601007387 */ /* 0x0003e80000100a00 */
[----:B------:R-:W4:Y:S04]  /*4a890*/  LDL.LU R57, [R1+0x3e4] ;  /* 0x0003e40001397983 */ /* 0x000f280000300800 */
[----:B------:R-:W4:Y:S04]  /*4a8a0*/  LDL.LU R58, [R1+0x3e8] ;  /* 0x0003e800013a7983 */ /* 0x000f280000300800 */
[----:B------:R-:W4:Y:S04]  /*4a8b0*/  LDL.LU R59, [R1+0x3ec] ;  /* 0x0003ec00013b7983 */ /* 0x000f280000300800 */
        /* <DEDUP_REMOVED lines=34> */
[----:B0-----:R-:W4:Y:S04]  /*4aae0*/  LDL.LU R4, [R1+0x3c0] ;  /* 0x0003c00001047983 */ /* 0x001f280000300800 */
[----:B------:R-:W4:Y:S04]  /*4aaf0*/  LDL.LU R5, [R1+0x3c4] ;  /* 0x0003c40001057983 */ /* 0x000f280000300800 */
[----:B-1----:R-:W4:Y:S04]  /*4ab00*/  LDL.LU R6, [R1+0x3c8] ;  /* 0x0003c80001067983 */ /* 0x002f280000300800 */
[----:B------:R-:W4:Y:S04]  /*4ab10*/  LDL.LU R7, [R1+0x3cc] ;  /* 0x0003cc0001077983 */ /* 0x000f280000300800 */
[----:B------:R-:W4:Y:S04]  /*4ab20*/  LDL.LU R43, [R1+0xa04] ;  /* 0x000a0400012b7983 */ /* 0x000f280000300800 */
[----:B------:R-:W4:Y:S04]  /*4ab30*/  LDL.LU R44, [R1+0xa10] ;  /* 0x000a1000012c7983 */ /* 0x000f280000300800 */
[----:B------:R-:W-:Y:S04]  /*4ab40*/  STL.64 [R1+0x2eb8], R22 ;  /* 0x002eb81601007387 */ /* 0x000fe80000100a00 */
[----:B------:R0:W-:Y:S04]  /*4ab50*/  STL.64 [R1+0x2eb0], R20 ;  /* 0x002eb01401007387 */ /* 0x0001e80000100a00 */
[----:B0-----:R-:W4:Y:S04]  /*4ab60*/  LDL.LU R20, [R1+0x340] ;  /* 0x0003400001147983 */ /* 0x001f280000300800 */
[----:B------:R-:W4:Y:S04]  /*4ab70*/  LDL.LU R21, [R1+0x344] ;  /* 0x0003440001157983 */ /* 0x000f280000300800 */
[----:B------:R-:W4:Y:S04]  /*4ab80*/  LDL.LU R22, [R1+0x348] ;  /* 0x0003480001167983 */ /* 0x000f280000300800 */
[----:B------:R-:W4:Y:S01]  /*4ab90*/  LDL.LU R23, [R1+0x34c] ;  /* 0x00034c0001177983 */ /* 0x000f220000300800 */
[----:B--2---:R-:W-:-:S02]  /*4aba0*/  F2FP.F16.E4M3.UNPACK_B R25, R25.H1 ;  /* 0x00000019ff19723e */ /* 0x004fc400030006ff */
[----:B---3--:R-:W-:Y:S02]  /*4abb0*/  F2FP.F16.E4M3.UNPACK_B R26, R26.H1 ;  /* 0x0000001aff1a723e */ /* 0x008fe400030006ff */
[----:B----4-:R-:W-:-:S03]  /*4abc0*/  F2FP.F16.E4M3.UNPACK_B R27, R27.H1 ;  /* 0x0000001bff1b723e */ /* 0x010fc600030006ff */
[----:B------:R-:W-:Y:S01]  /*4abd0*/  HMMA.16816.F32 R48, R28, R24, R48 ;  /* 0x000000181c30723c */ /* 0x000fe20000001830 */
[----:B------:R-:W-:Y:S02]  /*4abe0*/  F2FP.F16.E4M3.UNPACK_B R32, R32.H1 ;  /* 0x00000020ff20723e */ /* 0x000fe400030006ff */
[----:B------:R-:W-:-:S05]  /*4abf0*/  F2FP.F16.E4M3.UNPACK_B R33, R33.H1 ;  /* 0x00000021ff21723e */ /* 0x000fca00030006ff */
[C---:B------:R-:W-:Y:S01]  /*4ac00*/  HMMA.16816.F32 R52, R28.reuse, R26, R52 ;  /* 0x0000001a1c34723c */ /* 0x040fe20000001834 */
[----:B------:R-:W-:Y:S02]  /*4ac10*/  F2FP.F16.E4M3.UNPACK_B R34, R34.H1 ;  /* 0x00000022ff22723e */ /* 0x000fe400030006ff */
[----:B------:R-:W-:Y:S02]  /*4ac20*/  F2FP.F16.E4M3.UNPACK_B R35, R35.H1 ;  /* 0x00000023ff23723e */ /* 0x000fe400030006ff */
[----:B------:R-:W-:Y:S02]  /*4ac30*/  F2FP.F16.E4M3.UNPACK_B R36, R36.H1 ;  /* 0x00000024ff24723e */ /* 0x000fe400030006ff */
[----:B------:R-:W-:Y:S02]  /*4ac40*/  F2FP.F16.E4M3.UNPACK_B R37, R37.H1 ;  /* 0x00000025ff25723e */ /* 0x000fe400030006ff */
[----:B------:R-:W-:Y:S02]  /*4ac50*/  F2FP.F16.E4M3.UNPACK_B R38, R38.H1 ;  /* 0x00000026ff26723e */ /* 0x000fe400030006ff */
[----:B------:R-:W-:Y:S01]  /*4ac60*/  F2FP.F16.E4M3.UNPACK_B R39, R39.H1 ;  /* 0x00000027ff27723e */ /* 0x000fe200030006ff */
[----:B------:R-:W-:Y:S01]  /*4ac70*/  HMMA.16816.F32 R16, R28, R34, R16 ;  /* 0x000000221c10723c */ /* 0x000fe20000001810 */
[----:B------:R-:W-:-:S02]  /*4ac80*/  F2FP.F16.E4M3.UNPACK_B R40, R40.H1 ;  /* 0x00000028ff28723e */ /* 0x000fc400030006ff */
[----:B------:R-:W-:-:S05]  /*4ac90*/  F2FP.F16.E4M3.UNPACK_B R41, R41.H1 ;  /* 0x00000029ff29723e */ /* 0x000fca00030006ff */
[C---:B------:R-:W-:Y:S08]  /*4aca0*/  HMMA.16816.F32 R12, R28.reuse, R36, R12 ;  /* 0x000000241c0c723c */ /* 0x040ff0000000180c */
[C---:B------:R-:W-:Y:S01]  /*4acb0*/  HMMA.16816.F32 R8, R28.reuse, R38, R8 ;  /* 0x000000261c08723c */ /* 0x040fe20000001808 */
[----:B------:R-:W-:Y:S04]  /*4acc0*/  STL.64 [R1+0x300], R48 ;  /* 0x0003003001007387 */ /* 0x000fe80000100a00 */
[----:B------:R0:W-:Y:S03]  /*4acd0*/  STL.64 [R1+0x308], R50 ;  /* 0x0003083201007387 */ /* 0x0001e60000100a00 */
[C---:B------:R-:W-:Y:S01]  /*4ace0*/  HMMA.16816.F32 R4, R28.reuse, R40, R4 ;  /* 0x000000281c04723c */ /* 0x040fe20000001804 */
[----:B0-----:R-:W2:Y:S04]  /*4acf0*/  LDL.LU.64 R50, [R1+0x2f88] ;  /* 0x002f880001327983 */ /* 0x001ea80000300a00 */
[----:B------:R-:W3:Y:S03]  /*4ad00*/  LDL.LU.64 R48, [R1+0x2f80] ;  /* 0x002f800001307983 */ /* 0x000ee60000300a00 */
[----:B------:R-:W-:Y:S01]  /*4ad10*/  HMMA.16816.F32 R20, R28, R32, R20 ;  /* 0x000000201c14723c */ /* 0x000fe20000001814 */
[----:B------:R-:W-:Y:S04]  /*4ad20*/  STL.64 [R1+0x320], R52 ;  /* 0x0003203401007387 */ /* 0x000fe80000100a00 */
[----:B------:R0:W-:Y:S01]  /*4ad30*/  STL.64 [R1+0x328], R54 ;  /* 0x0003283601007387 */ /* 0x0001e20000100a00 */
[----:B------:R-:W-:-:S03]  /*4ad40*/  F2FP.F16.E4M3.UNPACK_B R42, R42.H1 ;  /* 0x0000002aff2a723e */ /* 0x000fc600030006ff */
[----:B0-----:R-:W4:Y:S04]  /*4ad50*/  LDL.LU R54, [R1+0x2f78] ;  /* 0x002f780001367983 */ /* 0x001f280000300800 */
[----:B------:R-:W2:Y:S04]  /*4ad60*/  LDL.LU.64 R52, [R1+0x2f70] ;  /* 0x002f700001347983 */ /* 0x000ea80000300a00 */
        /* <DEDUP_REMOVED lines=9> */
[----:B------:R-:W-:Y:S01]  /*4ae00*/  STL.64 [R1+0x388], R14 ;  /* 0x0003880e01007387 */ /* 0x000fe20000100a00 */
[----:B------:R-:W-:-:S03]  /*4ae10*/  F2FP.F16.E4M3.UNPACK_B R43, R43.H1 ;  /* 0x0000002bff2b723e */ /* 0x000fc600030006ff */
[----:B------:R-:W-:Y:S04]  /*4ae20*/  STL.64 [R1+0x2f18], R38 ;  /* 0x002f182601007387 */ /* 0x000fe80000100a00 */
[----:B------:R-:W-:Y:S04]  /*4ae30*/  STL.64 [R1+0x2f10], R36 ;  /* 0x002f102401007387 */ /* 0x000fe80000100a00 */
[----:B------:R0:W-:Y:S04]  /*4ae40*/  STL.64 [R1+0x3a0], R8 ;  /* 0x0003a00801007387 */ /* 0x0001e80000100a00 */
[----:B------:R-:W-:Y:S04]  /*4ae50*/  STL.64 [R1+0x3a8], R10 ;  /* 0x0003a80a01007387 */ /* 0x000fe80000100a00 */
        /* <DEDUP_REMOVED lines=8> */
[----:B------:R-:W2:Y:S04]  /*4aee0*/  LDL.LU R10, [R1+0x7c8] ;  /* 0x0007c800010a7983 */ /* 0x000ea80000300800 */
[----:B------:R-:W2:Y:S01]  /*4aef0*/  LDL.LU R11, [R1+0x7cc] ;  /* 0x0007cc00010b7983 */ /* 0x000ea20000300800 */
[----:B------:R-:W-:-:S02]  /*4af00*/  IMAD.MOV.U32 R34, RZ, RZ, R45 ;  /* 0x000000ffff227224 */ /* 0x000fc400078e002d */
[----:B------:R-:W-:Y:S02]  /*4af10*/  IMAD.MOV.U32 R17, RZ, RZ, R46 ;  /* 0x000000ffff117224 */ /* 0x000fe400078e002e */
[----:B------:R-:W-:Y:S02]  /*4af20*/  IMAD.MOV.U32 R16, RZ, RZ, R47 ;  /* 0x000000ffff107224 */ /* 0x000fe400078e002f */
[----:B---3--:R-:W-:Y:S01]  /*4af30*/  IMAD.MOV.U32 R19, RZ, RZ, R48 ;  /* 0x000000ffff137224 */ /* 0x008fe200078e0030 */
[----:B--2---:R-:W-:Y:S04]  /*4af40*/  STL.64 [R1+0x2f68], R10 ;  /* 0x002f680a01007387 */ /* 0x004fe80000100a00 */
[----:B------:R0:W-:Y:S04]  /*4af50*/  STL.64 [R1+0x2f60], R8 ;  /* 0x002f600801007387 */ /* 0x0001e80000100a00 */
        /* <DEDUP_REMOVED lines=8> */
[----:B0-----:R-:W2:Y:S04]  /*4afe0*/  LDL.LU R8, [R1+0x430] ;  /* 0x0004300001087983 */ /* 0x001ea80000300800 */
        /* <DEDUP_REMOVED lines=10> */
[----:B------:R-:W4:Y:S01]  /*4b090*/  LDL.LU R7, [R1+0x82c] ;  /* 0x00082c0001077983 */ /* 0x000f220000300800 */
[----:B------:R-:W-:-:S03]  /*4b0a0*/  F2FP.F16.E4M3.UNPACK_B R44, R44.H1 ;  /* 0x0000002cff2c723e */ /* 0x000fc600030006ff */
[----:B------:R-:W4:Y:S04]  /*4b0b0*/  LDL.LU R56, [R1+0x420] ;  /* 0x0004200001387983 */ /* 0x000f280000300800 */
[----:B------:R-:W4:Y:S04]  /*4b0c0*/  LDL.LU R57, [R1+0x424] ;  /* 0x0004240001397983 */ /* 0x000f280000300800 */
[----:B------:R-:W4:Y:S01]  /*4b0d0*/  LDL.LU R58, [R1+0x428] ;  /* 0x00042800013a7983 */ /* 0x000f220000300800 */
[----:B------:R-:W-:-:S03]  /*4b0e0*/  IMAD.MOV.U32 R18, RZ, RZ, R49 ;  /* 0x000000ffff127224 */ /* 0x000fc600078e0031 */
[----:B------:R-:W4:Y:S04]  /*4b0f0*/  LDL.LU R59, [R1+0x42c] ;  /* 0x00042c00013b7983 */ /* 0x000f280000300800 */
[----:B------:R-:W4:Y:S04]  /*4b100*/  LDL.LU R49, [R1+0xa34] ;  /* 0x000a340001317983 */ /* 0x000f280000300800 */
[----:B------:R-:W4:Y:S04]  /*4b110*/  LDL.LU R55, [R1+0xfe4] ;  /* 0x000fe40001377983 */ /* 0x000f280000300800 */
[----:B------:R-:W4:Y:S01]  /*4b120*/  LDL.LU R60, [R1+0xfec] ;  /* 0x000fec00013c7983 */ /* 0x000f220000300800 */
[----:B------:R-:W-:-:S03]  /*4b130*/  IMAD.MOV.U32 R35, RZ, RZ, R0 ;  /* 0x000000ffff237224 */ /* 0x000fc600078e0000 */
[----:B------:R-:W4:Y:S04]  /*4b140*/  LDL.LU R61, [R1+0xff4] ;  /* 0x000ff400013d7983 */ /* 0x000f280000300800 */
[----:B------:R-:W4:Y:S04]  /*4b150*/  LDL.LU R0, [R1+0xff8] ;  /* 0x000ff80001007983 */ /* 0x000f280000300800 */
[----:B------:R-:W4:Y:S04]  /*4b160*/  LDL.LU R36, [R1+0x800] ;  /* 0x0008000001247983 */ /* 0x000f280000300800 */
[----:B------:R-:W4:Y:S04]  /*4b170*/  LDL.LU R37, [R1+0x804] ;  /* 0x0008040001257983 */ /* 0x000f280000300800 */
[----:B------:R-:W4:Y:S04]  /*4b180*/  LDL.LU R38, [R1+0x808] ;  /* 0x0008080001267983 */ /* 0x000f280000300800 */
[----:B------:R-:W4:Y:S04]  /*4b190*/  LDL.LU R39, [R1+0x80c] ;  /* 0x00080c0001277983 */ /* 0x000f280000300800 */
[----:B------:R-:W4:Y:S04]  /*4b1a0*/  LDL R32, [R1+0x18] ;  /* 0x0000180001207983 */ /* 0x000f280000100800 */
[----:B------:R-:W4:Y:S04]  /*4b1b0*/  LDL R33, [R1+0x1c] ;  /* 0x00001c0001217983 */ /* 0x000f280000100800 */
[----:B------:R-:W4:Y:S04]  /*4b1c0*/  LDL.LU R12, [R1+0x7d0] ;  /* 0x0007d000010c7983 */ /* 0x000f280000300800 */
        /* <DEDUP_REMOVED lines=12> */
[C---:B------:R-:W-:Y:S08]  /*4b290*/  HMMA.16816.F32 R8, R28.reuse, R44, R8 ;  /* 0x0000002c1c08723c */ /* 0x040ff00000001808 */
[----:B------:R-:W-:Y:S11]  /*4b2a0*/  HMMA.16816.F32 R4, R28, R46, R4 ;  /* 0x0000002e1c04723c */ /* 0x000ff60000001804 */
[----:B------:R-:W-:Y:S04]  /*4b2b0*/  STL.64 [R1+0x430], R8 ;  /* 0x0004300801007387 */ /* 0x000fe80000100a00 */
[----:B------:R0:W-:Y:S04]  /*4b2c0*/  STL.64 [R1+0x438], R10 ;  /* 0x0004380a01007387 */ /* 0x0001e80000100a00 */
[----:B0-----:R-:W2:Y:S04]  /*4b2d0*/  LDL.LU.64 R10, [R1+0x2f68] ;  /* 0x002f6800010a7983 */ /* 0x001ea80000300a00 */
[----:B------:R-:W2:Y:S04]  /*4b2e0*/  LDL.LU.64 R8, [R1+0x2f60] ;  /* 0x002f600001087983 */ /* 0x000ea80000300a00 */
[----:B------:R0:W-:Y:S04]  /*4b2f0*/  STL.64 [R1+0x820], R4 ;  /* 0x0008200401007387 */ /* 0x0001e80000100a00 */
[----:B------:R1:W-:Y:S04]  /*4b300*/  STL.64 [R1+0x828], R6 ;  /* 0x0008280601007387 */ /* 0x0003e80000100a00 */
[----:B0-----:R-:W3:Y:S04]  /*4b310*/  LDL.LU R4, [R1+0x7b0] ;  /* 0x0007b00001047983 */ /* 0x001ee80000300800 */
[----:B------:R-:W3:Y:S04]  /*4b320*/  LDL.LU R5, [R1+0x7b4] ;  /* 0x0007b40001057983 */ /* 0x000ee80000300800 */
[----:B-1----:R-:W3:Y:S04]  /*4b330*/  LDL.LU R6, [R1+0x7b8] ;  /* 0x0007b80001067983 */ /* 0x002ee80000300800 */
[----:B------:R-:W3:Y:S04]  /*4b340*/  LDL.LU R7, [R1+0x7bc] ;  /* 0x0007bc0001077983 */ /* 0x000ee80000300800 */
[----:B------:R0:W-:Y:S04]  /*4b350*/  STL.64 [R1+0x2e98], R46 ;  /* 0x002e982e01007387 */ /* 0x0001e80000100a00 */
[----:B0-----:R-:W4:Y:S04]  /*4b360*/  LDL.LU R46, [R1+0xfe0] ;  /* 0x000fe000012e7983 */ /* 0x001f280000300800 */
[----:B------:R-:W2:Y:S04]  /*4b370*/  LDL.LU R47, [R1+0xffc] ;  /* 0x000ffc00012f7983 */ /* 0x000ea80000300800 */
[----:B------:R0:W-:Y:S04]  /*4b380*/  STL.64 [R1+0x2e90], R44 ;  /* 0x002e902c01007387 */ /* 0x0001e80000100a00 */
[----:B0-----:R-:W2:Y:S04]  /*4b390*/  LDL.LU R45, [R1+0xfe8] ;  /* 0x000fe800012d7983 */ /* 0x001ea80000300800 */
[----:B------:R-:W3:Y:S01]  /*4b3a0*/  LDL.LU R44, [R1+0xff0] ;  /* 0x000ff000012c7983 */ /* 0x000ee20000300800 */
[----:B------:R-:W-:-:S02]  /*4b3b0*/  F2FP.F16.E4M3.UNPACK_B R48, R48.H1 ;  /* 0x00000030ff30723e */ /* 0x000fc400030006ff */
[----:B------:R-:W-:-:S07]  /*4b3c0*/  F2FP.F16.E4M3.UNPACK_B R49, R49.H1 ;  /* 0x00000031ff31723e */ /* 0x000fce00030006ff */
[----:B------:R-:W-:Y:S01]  /*4b3d0*/  HMMA.16816.F32 R28, R28, R48, R56 ;  /* 0x000000301c1c723c */ /* 0x000fe20000001838 */
[----:B----4-:R-:W-:Y:S02]  /*4b3e0*/  IMAD R46, R46, 0x100, R55 ;  /* 0x000001002e2e7824 */ /* 0x010fe400078e0237 */
[----:B------:R-:W4:Y:S01]  /*4b3f0*/  LDL.LU R55, [R1+0x2f58] ;  /* 0x002f580001377983 */ /* 0x000f220000300800 */
[----:B--2---:R-:W-:Y:S02]  /*4b400*/  IMAD R45, R45, 0x100, R60 ;  /* 0x000001002d2d7824 */ /* 0x004fe400078e023c */
[----:B---3--:R-:W-:Y:S01]  /*4b410*/  IMAD R44, R44, 0x100, R61 ;  /* 0x000001002c2c7824 */ /* 0x008fe200078e023d */
[----:B------:R-:W2:Y:S04]  /*4b420*/  LDL.LU R60, [R1+0x2f54] ;  /* 0x002f5400013c7983 */ /* 0x000ea80000300800 */
[----:B------:R-:W2:Y:S04]  /*4b430*/  LDL.LU R61, [R1+0x2f50] ;  /* 0x002f5000013d7983 */ /* 0x000ea80000300800 */
[----:B------:R-:W3:Y:S01]  /*4b440*/  LDL.LU.64 R58, [R1+0x2f48] ;  /* 0x002f4800013a7983 */ /* 0x000ee20000300a00 */
[----:B------:R-:W-:-:S03]  /*4b450*/  IMAD R0, R0, 0x100, R47 ;  /* 0x0000010000007824 */ /* 0x000fc600078e022f */
[----:B------:R-:W3:Y:S04]  /*4b460*/  LDL.LU.64 R56, [R1+0x2f40] ;  /* 0x002f400001387983 */ /* 0x000ee80000300a00 */
[----:B------:R-:W-:Y:S04]  /*4b470*/  STL.64 [R1+0x2f28], R50 ;  /* 0x002f283201007387 */ /* 0x000fe80000100a00 */
[----:B------:R-:W-:Y:S04]  /*4b480*/  STL.64 [R1+0x2f20], R48 ;  /* 0x002f203001007387 */ /* 0x000fe80000100a00 */
[----:B------:R0:W-:Y:S04]  /*4b490*/  STL.64 [R1+0x420], R28 ;  /* 0x0004201c01007387 */ /* 0x0001e80000100a00 */
[----:B------:R1:W-:Y:S01]  /*4b4a0*/  STL.64 [R1+0x428], R30 ;  /* 0x0004281e01007387 */ /* 0x0003e20000100a00 */
[----:B0-----:R-:W-:-:S02]  /*4b4b0*/  F2FP.F16.E4M3.UNPACK_B R28, R46 ;  /* 0x0000002eff1c723e */ /* 0x001fc400020006ff */
[----:B------:R-:W-:Y:S02]  /*4b4c0*/  F2FP.F16.E4M3.UNPACK_B R29, R45 ;  /* 0x0000002dff1d723e */ /* 0x000fe400020006ff */
[----:B-1----:R-:W-:Y:S02]  /*4b4d0*/  F2FP.F16.E4M3.UNPACK_B R30, R44 ;  /* 0x0000002cff1e723e */ /* 0x002fe400020006ff */
[----:B------:R-:W-:-:S07]  /*4b4e0*/  F2FP.F16.E4M3.UNPACK_B R31, R0 ;  /* 0x00000000ff1f723e */ /* 0x000fce00020006ff */
[C---:B------:R-:W-:Y:S08]  /*4b4f0*/  HMMA.16816.F32 R40, R28.reuse, R32, R40 ;  /* 0x000000201c28723c */ /* 0x040ff00000001828 */
[C---:B------:R-:W-:Y:S08]  /*4b500*/  HMMA.16816.F32 R32, R28.reuse, R34, R36 ;  /* 0x000000221c20723c */ /* 0x040ff00000001824 */
[C---:B------:R-:W-:Y:S08]  /*4b510*/  HMMA.16816.F32 R24, R28.reuse, R16, R24 ;  /* 0x000000101c18723c */ /* 0x040ff00000001818 */
[C---:B------:R-:W-:Y:S01]  /*4b520*/  HMMA.16816.F32 R16, R28.reuse, R18, R20 ;  /* 0x000000121c10723c */ /* 0x040fe20000001814 */
[----:B------:R0:W-:Y:S04]  /*4b530*/  STL.64 [R1+0x810], R40 ;  /* 0x0008102801007387 */ /* 0x0001e80000100a00 */
[----:B------:R1:W-:Y:S04]  /*4b540*/  STL.64 [R1+0x818], R42 ;  /* 0x0008182a01007387 */ /* 0x0003e80000100a00 */
[----:B------:R-:W-:Y:S04]  /*4b550*/  STL.64 [R1+0x800], R32 ;  /* 0x0008002001007387 */ /* 0x000fe80000100a00 */
[----:B------:R-:W-:Y:S04]  /*4b560*/  STL.64 [R1+0x808], R34 ;  /* 0x0008082201007387 */ /* 0x000fe80000100a00 */
[----:B------:R-:W-:Y:S04]  /*4b570*/  STL.64 [R1+0x7f0], R24 ;  /* 0x0007f01801007387 */ /* 0x000fe80000100a00 */
[----:B------:R-:W-:Y:S01]  /*4b580*/  STL.64 [R1+0x7f8], R26 ;  /* 0x0007f81a01007387 */ /* 0x000fe20000100a00 */
[C---:B--2---:R-:W-:Y:S08]  /*4b590*/  HMMA.16816.F32 R12, R28.reuse, R60, R12 ;  /* 0x0000003c1c0c723c */ /* 0x044ff0000000180c */
[C---:B---3--:R-:W-:Y:S01]  /*4b5a0*/  HMMA.16816.F32 R8, R28.reuse, R58, R8 ;  /* 0x0000003a1c08723c */ /* 0x048fe20000001808 */
[----:B------:R-:W-:Y:S04]  /*4b5b0*/  STL.64 [R1+0x2e58], R60 ;  /* 0x002e583c01007387 */ /* 0x000fe80000100a00 */
[----:B------:R-:W-:Y:S04]  /*4b5c0*/  STL.64 [R1+0x7e0], R16 ;  /* 0x0007e01001007387 */ /* 0x000fe80000100a00 */
[----:B------:R-:W-:Y:S04]  /*4b5d0*/  STL.64 [R1+0x7e8], R18 ;  /* 0x0007e81201007387 */ /* 0x000fe80000100a00 */
[----:B------:R-:W-:Y:S04]  /*4b5e0*/  STL.64 [R1+0x7d0], R12 ;  /* 0x0007d00c01007387 */ /* 0x000fe80000100a00 */
[----:B------:R-:W-:Y:S04]  /*4b5f0*/  STL.64 [R1+0x7d8], R14 ;  /* 0x0007d80e01007387 */ /* 0x000fe80000100a00 */
[----:B------:R-:W2:Y:S04]  /*4b600*/  LDL.LU R44, [R1+0x6c0] ;  /* 0x0006c000012c7983 */ /* 0x000ea80000300800 */
[----:B------:R3:W-:Y:S04]  /*4b610*/  STL.64 [R1+0x7c0], R8 ;  /* 0x0007c00801007387 */ /* 0x0007e80000100a00 */
[----:B------:R0:W-:Y:S04]  /*4b620*/  STL.64 [R1+0x7c8], R10 ;  /* 0x0007c80a01007387 */ /* 0x0001e80000100a00 */
[----:B------:R-:W2:Y:S04]  /*4b630*/  LDL.LU R45, [R1+0x6c4] ;  /* 0x0006c400012d7983 */ /* 0x000ea80000300800 */
[----:B------:R-:W2:Y:S04]  /*4b640*/  LDL.LU R46, [R1+0x6c8] ;  /* 0x0006c800012e7983 */ /* 0x000ea80000300800 */
[----:B------:R-:W2:Y:S01]  /*4b650*/  LDL.LU R47, [R1+0x6cc] ;  /* 0x0006cc00012f7983 */ /* 0x000ea20000300800 */
[C---:B------:R-:W-:Y:S03]  /*4b660*/  HMMA.16816.F32 R4, R28.reuse, R56, R4 ;  /* 0x000000381c04723c */ /* 0x040fe60000001804 */
[----:B--2---:R-:W-:Y:S04]  /*4b670*/  STL.64 [R1+0x2f38], R46 ;  /* 0x002f382e01007387 */ /* 0x004fe80000100a00 */
[----:B------:R2:W-:Y:S04]  /*4b680*/  STL.64 [R1+0x2f30], R44 ;  /* 0x002f302c01007387 */ /* 0x0005e80000100a00 */
[----:B0-----:R-:W4:Y:S04]  /*4b690*/  LDL.LU R40, [R1+0x6b0] ;  /* 0x0006b00001287983 */ /* 0x001f280000300800 */
[----:B------:R-:W4:Y:S04]  /*4b6a0*/  LDL.LU R41, [R1+0x6b4] ;  /* 0x0006b40001297983 */ /* 0x000f280000300800 */
[----:B-1----:R-:W4:Y:S04]  /*4b6b0*/  LDL.LU R42, [R1+0x6b8] ;  /* 0x0006b800012a7983 */ /* 0x002f280000300800 */
[----:B------:R-:W4:Y:S04]  /*4b6c0*/  LDL.LU R43, [R1+0x6bc] ;  /* 0x0006bc00012b7983 */ /* 0x000f280000300800 */
[----:B---3--:R-:W3:Y:S04]  /*4b6d0*/  LDL.LU R8, [R1+0x750] ;  /* 0x0007500001087983 */ /* 0x008ee80000300800 */
[----:B------:R0:W-:Y:S04]  /*4b6e0*/  STL.64 [R1+0x7b0], R4 ;  /* 0x0007b00401007387 */ /* 0x0001e80000100a00 */
[----:B------:R1:W-:Y:S04]  /*4b6f0*/  STL.64 [R1+0x7b8], R6 ;  /* 0x0007b80601007387 */ /* 0x0003e80000100a00 */
        /* <DEDUP_REMOVED lines=11> */
[----:B--2---:R-:W4:Y:S04]  /*4b7b0*/  LDL.LU R44, [R1+0x7a0] ;  /* 0x0007a000012c7983 */ /* 0x004f280000300800 */
[----:B------:R-:W4:Y:S04]  /*4b7c0*/  LDL.LU R45, [R1+0x7a4] ;  /* 0x0007a400012d7983 */ /* 0x000f280000300800 */
[----:B------:R-:W4:Y:S04]  /*4b7d0*/  LDL.LU R46, [R1+0x7a8] ;  /* 0x0007a800012e7983 */ /* 0x000f280000300800 */
[----:B------:R-:W4:Y:S04]  /*4b7e0*/  LDL.LU R47, [R1+0x7ac] ;  /* 0x0007ac00012f7983 */ /* 0x000f280000300800 */
[----:B0-----:R-:W2:Y:S04]  /*4b7f0*/  LDL.LU R4, [R1+0x770] ;  /* 0x0007700001047983 */ /* 0x001ea80000300800 */
[----:B------:R-:W2:Y:S04]  /*4b800*/  LDL.LU R5, [R1+0x774] ;  /* 0x0007740001057983 */ /* 0x000ea80000300800 */
[----:B-1----:R-:W2:Y:S04]  /*4b810*/  LDL.LU R6, [R1+0x778] ;  /* 0x0007780001067983 */ /* 0x002ea80000300800 */
        /* <DEDUP_REMOVED lines=27> */
[C---:B---3--:R-:W-:Y:S08]  /*4b9d0*/  HMMA.16816.F32 R48, R28.reuse, R52, R48 ;  /* 0x000000341c30723c */ /* 0x048ff00000001830 */
[----:B----4-:R-:W-:-:S15]  /*4b9e0*/  HMMA.16816.F32 R44, R28, R54, R44 ;  /* 0x000000361c2c723c */ /* 0x010fde000000182c */
[----:B------:R-:W-:-:S04]  /*4b9f0*/  NOP ;  /* 0x0000000000007918 */ /* 0x000fc80000000000 */
[----:B------:R-:W-:Y:S04]  /*4ba00*/  STL.64 [R1+0x7a0], R44 ;  /* 0x0007a02c01007387 */ /* 0x000fe80000100a00 */
[----:B------:R0:W-:Y:S04]  /*4ba10*/  STL.64 [R1+0x7a8], R46 ;  /* 0x0007a82e01007387 */ /* 0x0001e80000100a00 */
[----:B0-----:R-:W3:Y:S04]  /*4ba20*/  LDL.LU.64 R46, [R1+0x2f38] ;  /* 0x002f3800012e7983 */ /* 0x001ee80000300a00 */
[----:B------:R-:W3:Y:S04]  /*4ba30*/  LDL.LU.64 R44, [R1+0x2f30] ;  /* 0x002f3000012c7983 */ /* 0x000ee80000300a00 */
[----:B------:R-:W-:Y:S04]  /*4ba40*/  STL.64 [R1+0x790], R48 ;  /* 0x0007903001007387 */ /* 0x000fe80000100a00 */
[----:B------:R0:W-:Y:S04]  /*4ba50*/  STL.64 [R1+0x798], R50 ;  /* 0x0007983201007387 */ /* 0x0001e80000100a00 */
[----:B0-----:R-:W4:Y:S01]  /*4ba60*/  LDL.LU.64 R50, [R1+0x2f28] ;  /* 0x002f280001327983 */ /* 0x001f220000300a00 */
[C---:B--2---:R-:W-:Y:S03]  /*4ba70*/  HMMA.16816.F32 R4, R28.reuse, R2, R4 ;  /* 0x000000021c04723c */ /* 0x044fe60000001804 */
[----:B------:R-:W2:Y:S04]  /*4ba80*/  LDL.LU.64 R48, [R1+0x2f20] ;  /* 0x002f200001307983 */ /* 0x000ea80000300a00 */
[----:B------:R-:W-:Y:S04]  /*4ba90*/  STL.64 [R1+0x2e30], R54 ;  /* 0x002e303601007387 */ /* 0x000fe80000100a00 */
[----:B------:R0:W-:Y:S04]  /*4baa0*/  STL.64 [R1+0x2e28], R52 ;  /* 0x002e283401007387 */ /* 0x0001e80000100a00 */
[----:B0-----:R-:W2:Y:S04]  /*4bab0*/  LDL.LU R52, [R1+0x6e0] ;  /* 0x0006e00001347983 */ /* 0x001ea80000300800 */
[----:B------:R-:W2:Y:S04]  /*4bac0*/  LDL.LU R53, [R1+0x6e4] ;  /* 0x0006e40001357983 */ /* 0x000ea80000300800 */
[----:B------:R-:W2:Y:S04]  /*4bad0*/  LDL.LU R54, [R1+0x6e8] ;  /* 0x0006e80001367983 */ /* 0x000ea80000300800 */
[----:B------:R-:W2:Y:S01]  /*4bae0*/  LDL.LU R55, [R1+0x6ec] ;  /* 0x0006ec0001377983 */ /* 0x000ea20000300800 */
[----:B----4-:R-:W-:-:S15]  /*4baf0*/  HMMA.16816.F32 R36, R28, R50, R36 ;  /* 0x000000321c24723c */ /* 0x010fde0000001824 */
[----:B------:R-:W-:-:S04]  /*4bb00*/  NOP ;  /* 0x0000000000007918 */ /* 0x000fc80000000000 */
[----:B------:R-:W-:Y:S04]  /*4bb10*/  STL.64 [R1+0x780], R36 ;  /* 0x0007802401007387 */ /* 0x000fe80000100a00 */
[----:B------:R0:W-:Y:S04]  /*4bb20*/  STL.64 [R1+0x788], R38 ;  /* 0x0007882601007387 */ /* 0x0001e80000100a00 */
[----:B0-----:R-:W4:Y:S04]  /*4bb30*/  LDL.LU.64 R38, [R1+0x2f18] ;  /* 0x002f180001267983 */ /* 0x001f280000300a00 */
[----:B------:R-:W2:Y:S04]  /*4bb40*/  LDL.LU.64 R36, [R1+0x2f10] ;  /* 0x002f100001247983 */ /* 0x000ea80000300a00 */
        /* <DEDUP_REMOVED lines=9> */
[----:B------:R-:W2:Y:S04]  /*4bbe0*/  LDL.LU.64 R32, [R1+0x2ef0] ;  /* 0x002ef00001207983 */ /* 0x000ea80000300a00 */
[----:B------:R-:W-:Y:S04]  /*4bbf0*/  STL.64 [R1+0x750], R8 ;  /* 0x0007500801007387 */ /* 0x000fe80000100a00 */
[----:B------:R0:W-:Y:S04]  /*4bc00*/  STL.64 [R1+0x758], R10 ;  /* 0x0007580a01007387 */ /* 0x0001e80000100a00 */
[----:B0-----:R-:W2:Y:S04]  /*4bc10*/  LDL.LU.64 R10, [R1+0x2ee8] ;  /* 0x002ee800010a7983 */ /* 0x001ea80000300a00 */
[----:B------:R-:W2:Y:S04]  /*4bc20*/  LDL.LU.64 R8, [R1+0x2ee0] ;  /* 0x002ee00001087983 */ /* 0x000ea80000300a00 */
[----:B------:R-:W-:Y:S04]  /*4bc30*/  STL.64 [R1+0x2e10], R6 ;  /* 0x002e100601007387 */ /* 0x000fe80000100a00 */
[----:B------:R0:W-:Y:S04]  /*4bc40*/  STL.64 [R1+0x2e08], R4 ;  /* 0x002e080401007387 */ /* 0x0001e80000100a00 */
[----:B0-----:R-:W3:Y:S04]  /*4bc50*/  LDL.LU R4, [R1+0x6f0] ;  /* 0x0006f00001047983 */ /* 0x001ee80000300800 */
[----:B------:R-:W3:Y:S04]  /*4bc60*/  LDL.LU R5, [R1+0x6f4] ;  /* 0x0006f40001057983 */ /* 0x000ee80000300800 */
[----:B------:R-:W3:Y:S04]  /*4bc70*/  LDL.LU R6, [R1+0x6f8] ;  /* 0x0006f80001067983 */ /* 0x000ee80000300800 */
[----:B------:R-:W3:Y:S01]  /*4bc80*/  LDL.LU R7, [R1+0x6fc] ;  /* 0x0006fc0001077983 */ /* 0x000ee20000300800 */
        /* <DEDUP_REMOVED lines=25> */
[----:B------:R-:W3:Y:S04]  /*4be20*/  LDL.LU.64 R16, [R1+0x2ea0] ;  /* 0x002ea00001107983 */ /* 0x000ee80000300a00 */
[----:B------:R-:W-:Y:S04]  /*4be30*/  STL.64 [R1+0x2e40], R14 ;  /* 0x002e400e01007387 */ /* 0x000fe80000100a00 */
[----:B------:R-:W-:Y:S01]  /*4be40*/  STL.64 [R1+0x2e38], R12 ;  /* 0x002e380c01007387 */ /* 0x000fe20000100a00 */
[C---:B---3--:R-:W-:Y:S08]  /*4be50*/  HMMA.16816.F32 R8, R28.reuse, R16, R8 ;  /* 0x000000101c08723c */ /* 0x048ff00000001808 */
[C---:B--2---:R-:W-:Y:S01]  /*4be60*/  HMMA.16816.F32 R4, R28.reuse, R18, R4 ;  /* 0x000000121c04723c */ /* 0x044fe20000001804 */
[----:B------:R-:W-:Y:S10]  /*4be70*/  STL.64 [R1+0x2e68], R18 ;  /* 0x002e681201007387 */ /* 0x000ff40000100a00 */
[----:B------:R-:W-:Y:S04]  /*4be80*/  STL.64 [R1+0x700], R8 ;  /* 0x0007000801007387 */ /* 0x000fe80000100a00 */
[----:B------:R0:W-:Y:S04]  /*4be90*/  STL.64 [R1+0x708], R10 ;  /* 0x0007080a01007387 */ /* 0x0001e80000100a00 */
[----:B------:R-:W-:Y:S04]  /*4bea0*/  STL.64 [R1+0x2e60], R16 ;  /* 0x002e601001007387 */ /* 0x000fe80000100a00 */
[----:B------:R-:W-:Y:S04]  /*4beb0*/  STL.64 [R1+0x6f0], R4 ;  /* 0x0006f00401007387 */ /* 0x000fe80000100a00 */
[----:B------:R1:W-:Y:S01]  /*4bec0*/  STL.64 [R1+0x6f8], R6 ;  /* 0x0006f80601007387 */ /* 0x0003e20000100a00 */
[C---:B0-----:R-:W-:Y:S08]  /*4bed0*/  HMMA.16816.F32 R8, R28.reuse, R20, R52 ;  /* 0x000000141c08723c */ /* 0x041ff00000001834 */
[C---:B-1----:R-:W-:Y:S01]  /*4bee0*/  HMMA.16816.F32 R4, R28.reuse, R22, R56 ;  /* 0x000000161c04723c */ /* 0x042fe20000001838 */
[----:B------:R-:W-:Y:S10]  /*4bef0*/  STL.64 [R1+0x2df0], R22 ;  /* 0x002df01601007387 */ /* 0x000ff40000100a00 */
[----:B------:R-:W-:Y:S04]  /*4bf00*/  STL.64 [R1+0x6e0], R8 ;  /* 0x0006e00801007387 */ /* 0x000fe80000100a00 */
[----:B------:R0:W-:Y:S04]  /*4bf10*/  STL.64 [R1+0x6e8], R10 ;  /* 0x0006e80a01007387 */ /* 0x0001e80000100a00 */
[----:B------:R-:W-:Y:S04]  /*4bf20*/  STL.64 [R1+0x2de8], R20 ;  /* 0x002de81401007387 */ /* 0x000fe80000100a00 */
[----:B------:R-:W-:Y:S04]  /*4bf30*/  STL.64 [R1+0x6d0], R4 ;  /* 0x0006d00401007387 */ /* 0x000fe80000100a00 */
[----:B------:R1:W-:Y:S04]  /*4bf40*/  STL.64 [R1+0x6d8], R6 ;  /* 0x0006d80601007387 */ /* 0x0003e80000100a00 */
[----:B------:R-:W2:Y:S01]  /*4bf50*/  LDL.LU R56, [R1+0x690] ;  /* 0x0006900001387983 */ /* 0x000ea20000300800 */
[C---:B0-----:R-:W-:Y:S08]  /*4bf60*/  HMMA.16816.F32 R8, R28.reuse, R24, R44 ;  /* 0x000000181c08723c */ /* 0x041ff0000000182c */
[C---:B-1----:R-:W-:Y:S11]  /*4bf70*/  HMMA.16816.F32 R4, R28.reuse, R26, R40 ;  /* 0x0000001a1c04723c */ /* 0x042ff60000001828 */
[----:B------:R-:W-:Y:S04]  /*4bf80*/  STL.64 [R1+0x6c0], R8 ;  /* 0x0006c00801007387 */ /* 0x000fe80000100a00 */
[----:B------:R-:W-:Y:S04]  /*4bf90*/  STL.64 [R1+0x6c8], R10 ;  /* 0x0006c80a01007387 */ /* 0x000fe80000100a00 */
[----:B------:R0:W-:Y:S04]  /*4bfa0*/  STL.64 [R1+0x6b0], R4 ;  /* 0x0006b00401007387 */ /* 0x0001e80000100a00 */
[----:B------:R1:W-:Y:S04]  /*4bfb0*/  STL.64 [R1+0x6b8], R6 ;  /* 0x0006b80601007387 */ /* 0x0003e80000100a00 */
[----:B------:R-:W2:Y:S04]  /*4bfc0*/  LDL.LU R57, [R1+0x694] ;  /* 0x0006940001397983 */ /* 0x000ea80000300800 */
[----:B------:R-:W2:Y:S04]  /*4bfd0*/  LDL.LU R58, [R1+0x698] ;  /* 0x00069800013a7983 */ /* 0x000ea80000300800 */
[----:B------:R-:W2:Y:S04]  /*4bfe0*/  LDL.LU R59, [R1+0x69c] ;  /* 0x00069c00013b7983 */ /* 0x000ea80000300800 */
[----:B0-----:R-:W3:Y:S04]  /*4bff0*/  LDL.LU R4, [R1+0x6a0] ;  /* 0x0006a00001047983 */ /* 0x001ee80000300800 */
[----:B------:R-:W3:Y:S04]  /*4c000*/  LDL.LU R5, [R1+0x6a4] ;  /* 0x0006a40001057983 */ /* 0x000ee80000300800 */
[----:B-1----:R-:W3:Y:S04]  /*4c010*/  LDL.LU R6, [R1+0x6a8] ;  /* 0x0006a80001067983 */ /* 0x002ee80000300800 */
        /* <DEDUP_REMOVED lines=31> */
[C---:B--2---:R-:W-:Y:S08]  /*4c210*/  HMMA.16816.F32 R56, R28.reuse, R34, R56 ;  /* 0x000000221c38723c */ /* 0x044ff00000001838 */
[C---:B---3--:R-:W-:Y:S08]  /*4c220*/  HMMA.16816.F32 R4, R28.reuse, R32, R4 ;  /* 0x000000201c04723c */ /* 0x048ff00000001804 */
[C---:B----4-:R-:W-:Y:S08]  /*4c230*/  HMMA.16816.F32 R40, R28.reuse, R38, R40 ;  /* 0x000000261c28723c */ /* 0x050ff00000001828 */
[----:B------:R-:W-:Y:S03]  /*4c240*/  HMMA.16816.F32 R44, R28, R36, R44 ;  /* 0x000000241c2c723c */ /* 0x000fe6000000182c */
[----:B------:R0:W-:Y:S04]  /*4c250*/  STL.64 [R1+0x6a0], R4 ;  /* 0x0006a00401007387 */ /* 0x0001e80000100a00 */
[----:B------:R1:W-:Y:S04]  /*4c260*/  STL.64 [R1+0x6a8], R6 ;  /* 0x0006a80601007387 */ /* 0x0003e80000100a00 */
[----:B0-----:R-:W2:Y:S04]  /*4c270*/  LDL.LU R4, [R1+0x620] ;  /* 0x0006200001047983 */ /* 0x001ea80000300800 */
[----:B------:R0:W-:Y:S04]  /*4c280*/  STL.64 [R1+0x690], R56 ;  /* 0x0006903801007387 */ /* 0x0001e80000100a00 */
[----:B------:R3:W-:Y:S04]  /*4c290*/  STL.64 [R1+0x698], R58 ;  /* 0x0006983a01007387 */ /* 0x0007e80000100a00 */
[----:B------:R-:W2:Y:S04]  /*4c2a0*/  LDL.LU R5, [R1+0x624] ;  /* 0x0006240001057983 */ /* 0x000ea80000300800 */
[----:B-1----:R-:W2:Y:S04]  /*4c2b0*/  LDL.LU R6, [R1+0x628] ;  /* 0x0006280001067983 */ /* 0x002ea80000300800 */
[----:B------:R-:W2:Y:S04]  /*4c2c0*/  LDL.LU R7, [R1+0x62c] ;  /* 0x00062c0001077983 */ /* 0x000ea80000300800 */
[----:B------:R-:W2:Y:S04]  /*4c2d0*/  LDL.LU.64 R54, [R1+0x18] ;  /* 0x0000180001367983 */ /* 0x000ea80000300a00 */
[----:B0-----:R-:W4:Y:S04]  /*4c2e0*/  LDL.LU R56, [R1+0x610] ;  /* 0x0006100001387983 */ /* 0x001f280000300800 */
[----:B------:R-:W4:Y:S04]  /*4c2f0*/  LDL.LU R57, [R1+0x614] ;  /* 0x0006140001397983 */ /* 0x000f280000300800 */
[----:B---3--:R-:W4:Y:S04]  /*4c300*/  LDL.LU R58, [R1+0x618] ;  /* 0x00061800013a7983 */ /* 0x008f280000300800 */
[----:B------:R-:W4:Y:S04]  /*4c310*/  LDL.LU R59, [R1+0x61c] ;  /* 0x00061c00013b7983 */ /* 0x000f280000300800 */
[----:B------:R-:W4:Y:S04]  /*4c320*/  LDL.64 R60, [R1+0x10] ;  /* 0x00001000013c7983 */ /* 0x000f280000100a00 */
[----:B------:R-:W-:Y:S04]  /*4c330*/  STL.64 [R1+0x2db0], R34 ;  /* 0x002db02201007387 */ /* 0x000fe80000100a00 */
[----:B------:R0:W-:Y:S04]  /*4c340*/  STL.64 [R1+0x2da8], R32 ;  /* 0x002da82001007387 */ /* 0x0001e80000100a00 */
[----:B0-----:R-:W3:Y:S04]  /*4c350*/  LDL.LU R32, [R1+0x650] ;  /* 0x0006500001207983 */ /* 0x001ee80000300800 */
[----:B------:R-:W3:Y:S04]  /*4c360*/  LDL.LU R33, [R1+0x654] ;  /* 0x0006540001217983 */ /* 0x000ee80000300800 */
[----:B------:R-:W3:Y:S04]  /*4c370*/  LDL.LU R34, [R1+0x658] ;  /* 0x0006580001227983 */ /* 0x000ee80000300800 */
[----:B------:R-:W3:Y:S04]  /*4c380*/  LDL.LU R35, [R1+0x65c] ;  /* 0x00065c0001237983 */ /* 0x000ee80000300800 */
[----:B------:R-:W-:Y:S04]  /*4c390*/  STL.64 [R1+0x680], R44 ;  /* 0x0006802c01007387 */ /* 0x000fe80000100a00 */
[----:B------:R0:W-:Y:S04]  /*4c3a0*/  STL.64 [R1+0x688], R46 ;  /* 0x0006882e01007387 */ /* 0x0001e80000100a00 */
[----:B0-----:R-:W2:Y:S04]  /*4c3b0*/  LDL.LU.64 R46, [R1+0x2e98] ;  /* 0x002e9800012e7983 */ /* 0x001ea80000300a00 */
[----:B------:R-:W3:Y:S04]  /*4c3c0*/  LDL.LU.64 R44, [R1+0x2e90] ;  /* 0x002e9000012c7983 */ /* 0x000ee80000300a00 */
[----:B------:R-:W-:Y:S04]  /*4c3d0*/  STL.64 [R1+0x670], R40 ;  /* 0x0006702801007387 */ /* 0x000fe80000100a00 */
[----:B------:R0:W-:Y:S04]  /*4c3e0*/  STL.64 [R1+0x678], R42 ;  /* 0x0006782a01007387 */ /* 0x0001e80000100a00 */
[----:B0-----:R-:W4:Y:S04]  /*4c3f0*/  LDL.LU.64 R42, [R1+0x2e88] ;  /* 0x002e8800012a7983 */ /* 0x001f280000300a00 */
[----:B------:R-:W4:Y:S04]  /*4c400*/  LDL.LU.64 R40, [R1+0x2e80] ;  /* 0x002e800001287983 */ /* 0x000f280000300a00 */
[----:B------:R-:W-:Y:S04]  /*4c410*/  STL.64 [R1+0x2da0], R38 ;  /* 0x002da02601007387 */ /* 0x000fe80000100a00 */
[----:B------:R0:W-:Y:S04]  /*4c420*/  STL.64 [R1+0x2d98], R36 ;  /* 0x002d982401007387 */ /* 0x0001e80000100a00 */
[----:B0-----:R-:W4:Y:S04]  /*4c430*/  LDL.LU R36, [R1+0x660] ;  /* 0x0006600001247983 */ /* 0x001f280000300800 */
[----:B------:R-:W4:Y:S04]  /*4c440*/  LDL.LU R37, [R1+0x664] ;  /* 0x0006640001257983 */ /* 0x000f280000300800 */
[----:B------:R-:W4:Y:S04]  /*4c450*/  LDL.LU R38, [R1+0x668] ;  /* 0x0006680001267983 */ /* 0x000f280000300800 */
[----:B------:R-:W4:Y:S01]  /*4c460*/  LDL.LU R39, [R1+0x66c] ;  /* 0x00066c0001277983 */ /* 0x000f220000300800 */
[----:B------:R-:W-:-:S02]  /*4c470*/  IMAD R9, R9, 0x100, R8 ;  /* 0x0000010009097824 */ /* 0x000fc400078e0208 */
[----:B------:R-:W-:Y:S02]  /*4c480*/  IMAD R10, R10, 0x100, R19 ;  /* 0x000001000a0a7824 */ /* 0x000fe400078e0213 */
[----:B------:R-:W-:Y:S02]  /*4c490*/  IMAD R8, R52, 0x100, R11 ;  /* 0x0000010034087824 */ /* 0x000fe400078e020b */
[----:B------:R-:W-:Y:S01]  /*4c4a0*/  IMAD R0, R0, 0x100, R53 ;  /* 0x0000010000007824 */ /* 0x000fe200078e0235 */
[C---:B------:R-:W-:Y:S08]  /*4c4b0*/  HMMA.16816.F32 R12, R28.reuse, R48, R12 ;  /* 0x000000301c0c723c */ /* 0x040ff0000000180c */
[C---:B--2---:R-:W-:Y:S08]  /*4c4c0*/  HMMA.16816.F32 R20, R28.reuse, R46, R20 ;  /* 0x0000002e1c14723c */ /* 0x044ff00000001814 */
[C---:B---3--:R-:W-:Y:S08]  /*4c4d0*/  HMMA.16816.F32 R24, R28.reuse, R44, R24 ;  /* 0x0000002c1c18723c */ /* 0x048ff00000001818 */
[C---:B----4-:R-:W-:Y:S08]  /*4c4e0*/  HMMA.16816.F32 R32, R28.reuse, R42, R32 ;  /* 0x0000002a1c20723c */ /* 0x050ff00000001820 */
[----:B------:R-:W-:Y:S01]  /*4c4f0*/  HMMA.16816.F32 R36, R28, R40, R36 ;  /* 0x000000281c24723c */ /* 0x000fe20000001824 */
[----:B------:R-:W-:-:S02]  /*4c500*/  F2FP.F16.E4M3.UNPACK_B R28, R10 ;  /* 0x0000000aff1c723e */ /* 0x000fc400020006ff */
[----:B------:R-:W-:Y:S02]  /*4c510*/  F2FP.F16.E4M3.UNPACK_B R29, R9 ;  /* 0x00000009ff1d723e */ /* 0x000fe400020006ff */
[----:B------:R-:W-:Y:S02]  /*4c520*/  F2FP.F16.E4M3.UNPACK_B R30, R8 ;  /* 0x00000008ff1e723e */ /* 0x000fe400020006ff */
[----:B------:R-:W-:Y:S01]  /*4c530*/  F2FP.F16.E4M3.UNPACK_B R31, R0 ;  /* 0x00000000ff1f723e */ /* 0x000fe200020006ff */
[----:B------:R-:W-:Y:S06]  /*4c540*/  STL.64 [R1+0x2dc0], R42 ;  /* 0x002dc02a01007387 */ /* 0x000fec0000100a00 */
[C---:B------:R-:W-:Y:S05]  /*4c550*/  HMMA.16816.F32 R4, R28.reuse, R54, R4 ;  /* 0x000000361c04723c */ /* 0x040fea0000001804 */
        /* <DEDUP_REMOVED lines=11> */
[----:B------:R-:W-:Y:S04]  /*4c610*/  STL [R1+0x2d84], R48 ;  /* 0x002d843001007387 */ /* 0x000fe80000100800 */
[----:B------:R-:W-:Y:S04]  /*4c620*/  STL [R1+0x2d80], R49 ;  /* 0x002d803101007387 */ /* 0x000fe80000100800 */
[----:B------:R-:W-:Y:S04]  /*4c630*/  STL.64 [R1+0x410], R12 ;  /* 0x0004100c01007387 */ /* 0x000fe80000100a00 */
[----:B------:R-:W-:Y:S04]  /*4c640*/  STL.64 [R1+0x418], R14 ;  /* 0x0004180e01007387 */ /* 0x000fe80000100a00 */
[----:B------:R-:W-:Y:S04]  /*4c650*/  STL.64 [R1+0x620], R4 ;  /* 0x0006200401007387 */ /* 0x000fe80000100a00 */
[----:B------:R0:W-:Y:S01]  /*4c660*/  STL.64 [R1+0x628], R6 ;  /* 0x0006280601007387 */ /* 0x0001e20000100a00 */
[----:B------:R-:W-:Y:S01]  /*4c670*/  IMAD.MOV.U32 R0, RZ, RZ, R55 ;  /* 0x000000ffff007224 */ /* 0x000fe200078e0037 */
[----:B0-----:R-:W-:Y:S01]  /*4c680*/  HMMA.16816.F32 R4, R28, R60, R56 ;  /* 0x0000003c1c04723c */ /* 0x001fe20000001838 */
[----:B------:R-:W-:-:S03]  /*4c690*/  IMAD.MOV.U32 R48, RZ, RZ, R54 ;  /* 0x000000ffff307224 */ /* 0x000fc600078e0036 */
[----:B------:R-:W-:Y:S04]  /*4c6a0*/  STL [R1+0x2d8c], R0 ;  /* 0x002d8c0001007387 */ /* 0x000fe80000100800 */
[----:B------:R-:W-:Y:S04]  /*4c6b0*/  STL [R1+0x2d88], R48 ;  /* 0x002d883001007387 */ /* 0x000fe80000100800 */
[----:B------:R-:W2:Y:S07]  /*4c6c0*/  LDL.LU R20, [R1+0x520] ;  /* 0x0005200001147983 */ /* 0x000eae0000300800 */
[----:B------:R-:W-:Y:S04]  /*4c6d0*/  STL.64 [R1+0x610], R4 ;  /* 0x0006100401007387 */ /* 0x000fe80000100a00 */
[----:B------:R-:W-:Y:S04]  /*4c6e0*/  STL.64 [R1+0x618], R6 ;  /* 0x0006180601007387 */ /* 0x000fe80000100a00 */
[----:B------:R-:W2:Y:S04]  /*4c6f0*/  LDL.LU R21, [R1+0x524] ;  /* 0x0005240001157983 */ /* 0x000ea80000300800 */
[----:B------:R-:W3:Y:S04]  /*4c700*/  LDL.LU R22, [R1+0x528] ;  /* 0x0005280001167983 */ /* 0x000ee80000300800 */
[----:B------:R-:W3:Y:S01]  /*4c710*/  LDL.LU R23, [R1+0x52c] ;  /* 0x00052c0001177983 */ /* 0x000ee20000300800 */
[----:B------:R-:W-:-:S03]  /*4c720*/  IMAD.MOV.U32 R49, RZ, RZ, R61 ;  /* 0x000000ffff317224 */ /* 0x000fc600078e003d */
        /* <DEDUP_REMOVED lines=15> */
[----:B------:R-:W2:Y:S04]  /*4c820*/  LDL.LU R17, [R1+0x5f4] ;  /* 0x0005f40001117983 */ /* 0x000ea80000300800 */
[----:B------:R-:W2:Y:S04]  /*4c830*/  LDL.LU R18, [R1+0x5f8] ;  /* 0x0005f80001127983 */ /* 0x000ea80000300800 */
[----:B------:R-:W2:Y:S04]  /*4c840*/  LDL.LU R19, [R1+0x5fc] ;  /* 0x0005fc0001137983 */ /* 0x000ea80000300800 */
[----:B0-----:R-:W2:Y:S04]  /*4c850*/  LDL.LU R20, [R1+0x600] ;  /* 0x0006000001147983 */ /* 0x001ea80000300800 */
[----:B------:R-:W2:Y:S04]  /*4c860*/  LDL.LU R21, [R1+0x604] ;  /* 0x0006040001157983 */ /* 0x000ea80000300800 */
[----:B------:R-:W2:Y:S04]  /*4c870*/  LDL.LU R22, [R1+0x608] ;  /* 0x0006080001167983 */ /* 0x000ea80000300800 */
[----:B------:R-:W2:Y:S04]  /*4c880*/  LDL.LU R23, [R1+0x60c] ;  /* 0x00060c0001177983 */ /* 0x000ea80000300800 */
[----:B------:R-:W2:Y:S04]  /*4c890*/  LDL.64 R60, [R1] ;  /* 0x00000000013c7983 */ /* 0x000ea80000100a00 */
        /* <DEDUP_REMOVED lines=28> */
[----:B------:R0:W-:Y:S04]  /*4ca60*/  STL [R1+0x2d90], R49 ;  /* 0x002d903101007387 */ /* 0x0001e80000100800 */
[----:B0-----:R-:W3:Y:S01]  /*4ca70*/  LDL.LU.64 R48, [R1+0x8] ;  /* 0x0000080001307983 */ /* 0x001ee20000300a00 */
[C---:B--2---:R-:W-:Y:S08]  /*4ca80*/  HMMA.16816.F32 R16, R28.reuse, R60, R16 ;  /* 0x0000003c1c10723c */ /* 0x044ff00000001810 */
[----:B---3--:R-:W-:Y:S01]  /*4ca90*/  HMMA.16816.F32 R20, R28, R48, R20 ;  /* 0x000000301c14723c */ /* 0x008fe20000001814 */
[----:B------:R-:W-:-:S02]  /*4caa0*/  IMAD.MOV.U32 R0, RZ, RZ, R48 ;  /* 0x000000ffff007224 */ /* 0x000fc400078e0030 */
[----:B------:R-:W-:Y:S02]  /*4cab0*/  IMAD.MOV.U32 R48, RZ, RZ, R49 ;  /* 0x000000ffff307224 */ /* 0x000fe400078e0031 */
[----:B------:R-:W-:-:S14]  /*4cac0*/  IMAD.MOV.U32 R49, RZ, RZ, R61 ;  /* 0x000000ffff317224 */ /* 0x000fdc00078e003d */
[----:B------:R-:W-:Y:S04]  /*4cad0*/  STL.64 [R1+0x600], R20 ;  /* 0x0006001401007387 */ /* 0x000fe80000100a00 */
[----:B------:R0:W-:Y:S04]  /*4cae0*/  STL.64 [R1+0x608], R22 ;  /* 0x0006081601007387 */ /* 0x0001e80000100a00 */
[----:B0-----:R-:W2:Y:S04]  /*4caf0*/  LDL.LU.64 R22, [R1+0x2e78] ;  /* 0x002e780001167983 */ /* 0x001ea80000300a00 */
[----:B------:R-:W2:Y:S04]  /*4cb00*/  LDL.LU.64 R20, [R1+0x2e70] ;  /* 0x002e700001147983 */ /* 0x000ea80000300a00 */
[----:B------:R-:W-:Y:S04]  /*4cb10*/  STL.64 [R1+0x5f0], R16 ;  /* 0x0005f01001007387 */ /* 0x000fe80000100a00 */
[----:B------:R0:W-:Y:S04]  /*4cb20*/  STL.64 [R1+0x5f8], R18 ;  /* 0x0005f81201007387 */ /* 0x0001e80000100a00 */
[----:B0-----:R-:W3:Y:S04]  /*4cb30*/  LDL.LU.64 R18, [R1+0x2e68] ;  /* 0x002e680001127983 */ /* 0x001ee80000300a00 */
[----:B------:R-:W2:Y:S04]  /*4cb40*/  LDL.LU.64 R16, [R1+0x2e60] ;  /* 0x002e600001107983 */ /* 0x000ea80000300a00 */
[----:B------:R-:W2:Y:S02]  /*4cb50*/  LDL.LU.64 R60, [R1+0x2e58] ;  /* 0x002e5800013c7983 */ /* 0x000ea40000300a00 */
[----:B--2---:R-:W-:-:S15]  /*4cb60*/  HMMA.16816.F32 R56, R28, R60, R56 ;  /* 0x0000003c1c38723c */ /* 0x004fde0000001838 */
[----:B------:R-:W-:-:S04]  /*4cb70*/  NOP ;  /* 0x0000000000007918 */ /* 0x000fc80000000000 */
[----:B------:R-:W-:Y:S04]  /*4cb80*/  STL.64 [R1+0x5e0], R56 ;  /* 0x0005e03801007387 */ /* 0x000fe80000100a00 */
[----:B------:R0:W-:Y:S04]  /*4cb90*/  STL.64 [R1+0x5e8], R58 ;  /* 0x0005e83a01007387 */ /* 0x0001e80000100a00 */
[----:B0-----:R-:W4:Y:S04]  /*4cba0*/  LDL.LU.64 R58, [R1+0x2e50] ;  /* 0x002e5000013a7983 */ /* 0x001f280000300a00 */
[----:B------:R-:W2:Y:S04]  /*4cbb0*/  LDL.LU.64 R56, [R1+0x2e48] ;  /* 0x002e480001387983 */ /* 0x000ea80000300a00 */
[----:B------:R-:W-:Y:S04]  /*4cbc0*/  STL [R1+0x2d68], R60 ;  /* 0x002d683c01007387 */ /* 0x000fe80000100800 */
[----:B------:R-:W-:Y:S01]  /*4cbd0*/  STL [R1+0x2d64], R61 ;  /* 0x002d643d01007387 */ /* 0x000fe20000100800 */
[C---:B----4-:R-:W-:Y:S08]  /*4cbe0*/  HMMA.16816.F32 R12, R28.reuse, R58, R12 ;  /* 0x0000003a1c0c723c */ /* 0x050ff0000000180c */
[C---:B--2---:R-:W-:Y:S11]  /*4cbf0*/  HMMA.16816.F32 R52, R28.reuse, R56, R52 ;  /* 0x000000381c34723c */ /* 0x044ff60000001834 */
[----:B------:R-:W-:Y:S04]  /*4cc00*/  STL.64 [R1+0x5d0], R12 ;  /* 0x0005d00c01007387 */ /* 0x000fe80000100a00 */
[----:B------:R0:W-:Y:S04]  /*4cc10*/  STL.64 [R1+0x5d8], R14 ;  /* 0x0005d80e01007387 */ /* 0x0001e80000100a00 */
[----:B0-----:R-:W2:Y:S04]  /*4cc20*/  LDL.LU.64 R14, [R1+0x2e40] ;  /* 0x002e4000010e7983 */ /* 0x001ea80000300a00 */
[----:B------:R-:W4:Y:S04]  /*4cc30*/  LDL.LU.64 R12, [R1+0x2e38] ;  /* 0x002e3800010c7983 */ /* 0x000f280000300a00 */
[----:B------:R-:W-:Y:S04]  /*4cc40*/  STL.64 [R1+0x5c0], R52 ;  /* 0x0005c03401007387 */ /* 0x000fe80000100a00 */
[----:B------:R0:W-:Y:S04]  /*4cc50*/  STL.64 [R1+0x5c8], R54 ;  /* 0x0005c83601007387 */ /* 0x0001e80000100a00 */
[----:B0-----:R-:W2:Y:S04]  /*4cc60*/  LDL.LU.64 R54, [R1+0x2e30] ;  /* 0x002e300001367983 */ /* 0x001ea80000300a00 */
[----:B------:R-:W3:Y:S04]  /*4cc70*/  LDL.LU.64 R52, [R1+0x2e28] ;  /* 0x002e280001347983 */ /* 0x000ee80000300a00 */
[----:B------:R-:W-:Y:S04]  /*4cc80*/  STL.64 [R1+0x2d18], R58 ;  /* 0x002d183a01007387 */ /* 0x000fe80000100a00 */
[----:B------:R0:W-:Y:S04]  /*4cc90*/  STL.64 [R1+0x2d10], R56 ;  /* 0x002d103801007387 */ /* 0x0001e80000100a00 */
[----:B0-----:R-:W4:Y:S04]  /*4cca0*/  LDL.LU R56, [R1+0x580] ;  /* 0x0005800001387983 */ /* 0x001f280000300800 */
[----:B------:R-:W4:Y:S04]  /*4ccb0*/  LDL.LU R57, [R1+0x584] ;  /* 0x0005840001397983 */ /* 0x000f280000300800 */
[----:B------:R-:W4:Y:S04]  /*4ccc0*/  LDL.LU R58, [R1+0x588] ;  /* 0x00058800013a7983 */ /* 0x000f280000300800 */
[----:B------:R-:W4:Y:S01]  /*4ccd0*/  LDL.LU R59, [R1+0x58c] ;  /* 0x00058c00013b7983 */ /* 0x000f220000300800 */
        /* <DEDUP_REMOVED lines=9> */
[----:B------:R-:W2:Y:S04]  /*4cd70*/  LDL.LU.64 R4, [R1+0x2e08] ;  /* 0x002e080001047983 */ /* 0x000ea80000300a00 */
[----:B------:R-:W-:Y:S04]  /*4cd80*/  STL.64 [R1+0x2d28], R54 ;  /* 0x002d283601007387 */ /* 0x000fe80000100a00 */
[----:B------:R0:W-:Y:S04]  /*4cd90*/  STL.64 [R1+0x2d20], R52 ;  /* 0x002d203401007387 */ /* 0x0001e80000100a00 */
[----:B0-----:R-:W2:Y:S04]  /*4cda0*/  LDL.LU R52, [R1+0x590] ;  /* 0x0005900001347983 */ /* 0x001ea80000300800 */
[----:B------:R-:W2:Y:S04]  /*4cdb0*/  LDL.LU R53, [R1+0x594] ;  /* 0x0005940001357983 */ /* 0x000ea80000300800 */
[----:B------:R-:W2:Y:S04]  /*4cdc0*/  LDL.LU R54, [R1+0x598] ;  /* 0x0005980001367983 */ /* 0x000ea80000300800 */
[----:B------:R-:W2:Y:S04]  /*4cdd0*/  LDL.LU R55, [R1+0x59c] ;  /* 0x00059c0001377983 */ /* 0x000ea80000300800 */
[----:B------:R-:W-:Y:S04]  /*4cde0*/  STL [R1+0x2d6c], R51 ;  /* 0x002d6c3301007387 */ /* 0x000fe80000100800 */
[----:B------:R-:W-:Y:S01]  /*4cdf0*/  STL [R1+0x2e00], R50 ;  /* 0x002e003201007387 */ /* 0x000fe20000100800 */
[C---:B--2---:R-:W-:Y:S08]  /*4ce00*/  HMMA.16816.F32 R52, R28.reuse, R50, R52 ;  /* 0x000000321c34723c */ /* 0x044ff00000001834 */
[C---:B------:R-:W-:Y:S11]  /*4ce10*/  HMMA.16816.F32 R44, R28.reuse, R4, R44 ;  /* 0x000000041c2c723c */ /* 0x040ff6000000182c */
[----:B------:R-:W-:Y:S04]  /*4ce20*/  STL.64 [R1+0x590], R52 ;  /* 0x0005903401007387 */ /* 0x000fe80000100a00 */
[----:B------:R-:W-:Y:S04]  /*4ce30*/  STL.64 [R1+0x598], R54 ;  /* 0x0005983601007387 */ /* 0x000fe80000100a00 */
[----:B------:R4:W-:Y:S02]  /*4ce40*/  STL.64 [R1+0x2df8], R48 ;  /* 0x002df83001007387 */ /* 0x0009e40000100a00 */
[C---:B----4-:R-:W-:Y:S08]  /*4ce50*/  HMMA.16816.F32 R48, R28.reuse, R2, R56 ;  /* 0x000000021c30723c */ /* 0x050ff00000001838 */
[C---:B------:R-:W-:Y:S08]  /*4ce60*/  HMMA.16816.F32 R40, R28.reuse, R6, R40 ;  /* 0x000000061c28723c */ /* 0x040ff00000001828 */
[C---:B---3--:R-:W-:Y:S03]  /*4ce70*/  HMMA.16816.F32 R36, R28.reuse, R8, R36 ;  /* 0x000000081c24723c */ /* 0x048fe60000001824 */
[----:B------:R-:W-:Y:S04]  /*4ce80*/  STL.64 [R1+0x580], R48 ;  /* 0x0005803001007387 */ /* 0x000fe80000100a00 */
[----:B------:R-:W-:Y:S04]  /*4ce90*/  STL.64 [R1+0x588], R50 ;  /* 0x0005883201007387 */ /* 0x000fe80000100a00 */
[----:B------:R-:W-:Y:S04]  /*4cea0*/  STL.64 [R1+0x2d38], R6 ;  /* 0x002d380601007387 */ /* 0x000fe80000100a00 */
[----:B------:R-:W-:Y:S04]  /*4ceb0*/  STL.64 [R1+0x570], R44 ;  /* 0x0005702c01007387 */ /* 0x000fe80000100a00 */
[----:B------:R-:W-:Y:S04]  /*4cec0*/  STL.64 [R1+0x578], R46 ;  /* 0x0005782e01007387 */ /* 0x000fe80000100a00 */
[----:B------:R0:W-:Y:S02]  /*4ced0*/  STL.64 [R1+0x2d30], R4 ;  /* 0x002d300401007387 */ /* 0x0001e40000100a00 */
[C---:B0-----:R-:W-:Y:S02]  /*4cee0*/  HMMA.16816.F32 R4, R28.reuse, R10, R32 ;  /* 0x0000000a1c04723c */ /* 0x041fe40000001820 */
        /* <DEDUP_REMOVED lines=8> */
[----:B------:R0:W-:Y:S04]  /*4cf70*/  STL.64 [R1+0x548], R6 ;  /* 0x0005480601007387 */ /* 0x0001e80000100a00 */
[----:B------:R-:W2:Y:S01]  /*4cf80*/  LDL.LU R52, [R1+0x440] ;  /* 0x0004400001347983 */ /* 0x000ea20000300800 */
[C---:B0-----:R-:W-:Y:S08]  /*4cf90*/  HMMA.16816.F32 R4, R28.reuse, R14, R20 ;  /* 0x0000000e1c04723c */ /* 0x041ff00000001814 */
[----:B------:R0:W-:Y:S04]  /*4cfa0*/  STL.64 [R1+0x530], R8 ;  /* 0x0005300801007387 */ /* 0x0001e80000100a00 */
[----:B------:R1:W-:Y:S07]  /*4cfb0*/  STL.64 [R1+0x538], R10 ;  /* 0x0005380a01007387 */ /* 0x0003ee0000100a00 */
[----:B------:R3:W-:Y:S04]  /*4cfc0*/  STL.64 [R1+0x520], R4 ;  /* 0x0005200401007387 */ /* 0x0007e80000100a00 */
[----:B------:R4:W-:Y:S04]  /*4cfd0*/  STL.64 [R1+0x528], R6 ;  /* 0x0005280601007387 */ /* 0x0009e80000100a00 */
[----:B------:R-:W2:Y:S04]  /*4cfe0*/  LDL.LU R53, [R1+0x444] ;  /* 0x0004440001357983 */ /* 0x000ea80000300800 */
[----:B------:R-:W2:Y:S04]  /*4cff0*/  LDL.LU R54, [R1+0x448] ;  /* 0x0004480001367983 */ /* 0x000ea80000300800 */
[----:B------:R-:W2:Y:S04]  /*4d000*/  LDL.LU R55, [R1+0x44c] ;  /* 0x00044c0001377983 */ /* 0x000ea80000300800 */
[----:B0-----:R-:W2:Y:S04]  /*4d010*/  LDL.LU R8, [R1+0x460] ;  /* 0x0004600001087983 */ /* 0x001ea80000300800 */
[----:B------:R-:W2:Y:S04]  /*4d020*/  LDL.LU R9, [R1+0x464] ;  /* 0x0004640001097983 */ /* 0x000ea80000300800 */
[----:B-1----:R-:W2:Y:S04]  /*4d030*/  LDL.LU R10, [R1+0x468] ;  /* 0x00046800010a7983 */ /* 0x002ea80000300800 */
[----:B------:R-:W2:Y:S04]  /*4d040*/  LDL.LU R11, [R1+0x46c] ;  /* 0x00046c00010b7983 */ /* 0x000ea80000300800 */
[----:B---3--:R-:W3:Y:S04]  /*4d050*/  LDL.LU R4, [R1+0x450] ;  /* 0x0004500001047983 */ /* 0x008ee80000300800 */
[----:B------:R-:W3:Y:S04]  /*4d060*/  LDL.LU R5, [R1+0x454] ;  /* 0x0004540001057983 */ /* 0x000ee80000300800 */
[----:B----4-:R-:W3:Y:S04]  /*4d070*/  LDL.LU R6, [R1+0x458] ;  /* 0x0004580001067983 */ /* 0x010ee80000300800 */
        /* <DEDUP_REMOVED lines=33> */
[----:B------:R-:W-:Y:S04]  /*4d290*/  STL.64 [R1+0x2ce0], R14 ;  /* 0x002ce00e01007387 */ /* 0x000fe80000100a00 */
[----:B------:R0:W-:Y:S04]  /*4d2a0*/  STL.64 [R1+0x2cd8], R12 ;  /* 0x002cd80c01007387 */ /* 0x0001e80000100a00 */
[----:B0-----:R-:W3:Y:S04]  /*4d2b0*/  LDL.LU R12, [R1+0x470] ;  /* 0x00047000010c7983 */ /* 0x001ee80000300800 */
[----:B------:R-:W3:Y:S04]  /*4d2c0*/  LDL.LU R13, [R1+0x474] ;  /* 0x00047400010d7983 */ /* 0x000ee80000300800 */
[----:B------:R-:W3:Y:S04]  /*4d2d0*/  LDL.LU R14, [R1+0x478] ;  /* 0x00047800010e7983 */ /* 0x000ee80000300800 */
[----:B------:R-:W3:Y:S01]  /*4d2e0*/  LDL.LU R15, [R1+0x47c] ;  /* 0x00047c00010f7983 */ /* 0x000ee20000300800 */
[C---:B----4-:R-:W-:Y:S08]  /*4d2f0*/  HMMA.16816.F32 R20, R28.reuse, R18, R20 ;  /* 0x000000121c14723c */ /* 0x050ff00000001814 */
[----:B--2---:R-:W-:-:S15]  /*4d300*/  HMMA.16816.F32 R48, R28, R16, R48 ;  /* 0x000000101c30723c */ /* 0x004fde0000001830 */
[----:B------:R-:W-:-:S04]  /*4d310*/  NOP ;  /* 0x0000000000007918 */ /* 0x000fc80000000000 */
[----:B------:R-:W-:Y:S04]  /*4d320*/  STL.64 [R1+0x510], R48 ;  /* 0x0005103001007387 */ /* 0x000fe80000100a00 */
[----:B------:R0:W-:Y:S04]  /*4d330*/  STL.64 [R1+0x518], R50 ;  /* 0x0005183201007387 */ /* 0x0001e80000100a00 */
[----:B0-----:R-:W2:Y:S04]  /*4d340*/  LDL.LU R50, [R1+0x2e00] ;  /* 0x002e000001327983 */ /* 0x001ea80000300800 */
        /* <DEDUP_REMOVED lines=11> */
[C---:B---3--:R-:W-:Y:S08]  /*4d400*/  HMMA.16816.F32 R44, R28.reuse, R20, R44 ;  /* 0x000000141c2c723c */ /* 0x048ff0000000182c */
[C---:B--2---:R-:W-:Y:S11]  /*4d410*/  HMMA.16816.F32 R24, R28.reuse, R22, R24 ;  /* 0x000000161c18723c */ /* 0x044ff60000001818 */
        /* <DEDUP_REMOVED lines=35> */
[----:B------:R-:W2:Y:S01]  /*4d650*/  LDL.LU.64 R36, [R1+0x2d98] ;  /* 0x002d980001247983 */ /* 0x000ea20000300a00 */
[C---:B---3--:R-:W-:Y:S08]  /*4d660*/  HMMA.16816.F32 R24, R28.reuse, R34, R24 ;  /* 0x000000221c18723c */ /* 0x048ff00000001818 */
[C---:B------:R-:W-:Y:S08]  /*4d670*/  HMMA.16816.F32 R12, R28.reuse, R40, R12 ;  /* 0x000000281c0c723c */ /* 0x040ff0000000180c */
[C---:B------:R-:W-:Y:S01]  /*4d680*/  HMMA.16816.F32 R8, R28.reuse, R42, R8 ;  /* 0x0000002a1c08723c */ /* 0x040fe20000001808 */
[----:B------:R-:W-:Y:S04]  /*4d690*/  STL.64 [R1+0x2c50], R34 ;  /* 0x002c502201007387 */ /* 0x000fe80000100a00 */
[----:B------:R-:W-:Y:S04]  /*4d6a0*/  STL.64 [R1+0x2c48], R32 ;  /* 0x002c482001007387 */ /* 0x000fe80000100a00 */
[----:B------:R-:W-:Y:S04]  /*4d6b0*/  STL.64 [R1+0x4a0], R24 ;  /* 0x0004a01801007387 */ /* 0x000fe80000100a00 */
[----:B------:R-:W-:Y:S01]  /*4d6c0*/  STL.64 [R1+0x4a8], R26 ;  /* 0x0004a81a01007387 */ /* 0x000fe20000100a00 */
[C---:B--2---:R-:W-:Y:S08]  /*4d6d0*/  HMMA.16816.F32 R20, R28.reuse, R36, R20 ;  /* 0x000000241c14723c */ /* 0x044ff00000001814 */
[C---:B----4-:R-:W-:Y:S01]  /*4d6e0*/  HMMA.16816.F32 R16, R28.reuse, R38, R16 ;  /* 0x000000261c10723c */ /* 0x050fe20000001810 */
        /* <DEDUP_REMOVED lines=11> */
[----:B------:R0:W-:Y:S02]  /*4d7a0*/  STL.64 [R1+0x468], R10 ;  /* 0x0004680a01007387 */ /* 0x0001e40000100a00 */
[C---:B0-----:R-:W-:Y:S08]  /*4d7b0*/  HMMA.16816.F32 R8, R28.reuse, R44, R4 ;  /* 0x0000002c1c08723c */ /* 0x041ff00000001804 */
[----:B------:R-:W-:Y:S01]  /*4d7c0*/  HMMA.16816.F32 R4, R28, R46, R52 ;  /* 0x0000002e1c04723c */ /* 0x000fe20000001834 */
[----:B------:R0:W-:Y:S10]  /*4d7d0*/  STL.64 [R1+0x2ca8], R46 ;  /* 0x002ca82e01007387 */ /* 0x0001f40000100a00 */
[----:B------:R-:W-:Y:S04]  /*4d7e0*/  STL.64 [R1+0x450], R8 ;  /* 0x0004500801007387 */ /* 0x000fe80000100a00 */
[----:B------:R-:W-:Y:S04]  /*4d7f0*/  STL.64 [R1+0x458], R10 ;  /* 0x0004580a01007387 */ /* 0x000fe80000100a00 */
[----:B------:R-:W-:Y:S04]  /*4d800*/  STL.64 [R1+0x2ca0], R44 ;  /* 0x002ca02c01007387 */ /* 0x000fe80000100a00 */
[----:B------:R1:W-:Y:S04]  /*4d810*/  STL.64 [R1+0x440], R4 ;  /* 0x0004400401007387 */ /* 0x0003e80000100a00 */
[----:B------:R2:W-:Y:S04]  /*4d820*/  STL.64 [R1+0x448], R6 ;  /* 0x0004480601007387 */ /* 0x0005e80000100a00 */
[----:B------:R-:W3:Y:S04]  /*4d830*/  LDL.LU R32, [R1+0x330] ;  /* 0x0003300001207983 */ /* 0x000ee80000300800 */
[----:B------:R-:W3:Y:S04]  /*4d840*/  LDL.LU R33, [R1+0x334] ;  /* 0x0003340001217983 */ /* 0x000ee80000300800 */
[----:B------:R-:W4:Y:S04]  /*4d850*/  LDL.LU R34, [R1+0x338] ;  /* 0x0003380001227983 */ /* 0x000f280000300800 */
[----:B------:R-:W4:Y:S04]  /*4d860*/  LDL.LU R35, [R1+0x33c] ;  /* 0x00033c0001237983 */ /* 0x000f280000300800 */
[----:B----4-:R-:W-:Y:S04]  /*4d870*/  STL.64 [R1+0x2d48], R34 ;  /* 0x002d482201007387 */ /* 0x010fe80000100a00 */
[----:B---3--:R3:W-:Y:S04]  /*4d880*/  STL.64 [R1+0x2d40], R32 ;  /* 0x002d402001007387 */ /* 0x0087e80000100a00 */
[----:B------:R-:W4:Y:S04]  /*4d890*/  LDL.LU R36, [R1+0x350] ;  /* 0x0003500001247983 */ /* 0x000f280000300800 */
[----:B------:R-:W4:Y:S04]  /*4d8a0*/  LDL.LU R37, [R1+0x354] ;  /* 0x0003540001257983 */ /* 0x000f280000300800 */
[----:B------:R-:W2:Y:S04]  /*4d8b0*/  LDL.LU R38, [R1+0x358] ;  /* 0x0003580001267983 */ /* 0x000ea80000300800 */
[----:B------:R-:W2:Y:S04]  /*4d8c0*/  LDL.LU R39, [R1+0x35c] ;  /* 0x00035c0001277983 */ /* 0x000ea80000300800 */
[----:B--2---:R-:W-:Y:S04]  /*4d8d0*/  STL.64 [R1+0x2d58], R38 ;  /* 0x002d582601007387 */ /* 0x004fe80000100a00 */
[----:B----4-:R-:W-:Y:S04]  /*4d8e0*/  STL.64 [R1+0x2d50], R36 ;  /* 0x002d502401007387 */ /* 0x010fe80000100a00 */
[----:B------:R-:W2:Y:S04]  /*4d8f0*/  LDL.LU R40, [R1+0x370] ;  /* 0x0003700001287983 */ /* 0x000ea80000300800 */
[----:B------:R-:W2:Y:S04]  /*4d900*/  LDL.LU R41, [R1+0x374] ;  /* 0x0003740001297983 */ /* 0x000ea80000300800 */
[----:B------:R-:W4:Y:S04]  /*4d910*/  LDL.LU R42, [R1+0x378] ;  /* 0x00037800012a7983 */ /* 0x000f280000300800 */
[----:B------:R-:W4:Y:S01]  /*4d920*/  LDL.LU R43, [R1+0x37c] ;  /* 0x00037c00012b7983 */ /* 0x000f220000300800 */
[----:B0-----:R-:W-:-:S02]  /*4d930*/  IMAD.MOV.U32 R47, RZ, RZ, R49 ;  /* 0x000000ffff2f7224 */ /* 0x001fc400078e0031 */
[----:B------:R-:W-:Y:S02]  /*4d940*/  IMAD.MOV.U32 R54, RZ, RZ, R0 ;  /* 0x000000ffff367224 */ /* 0x000fe400078e0000 */
[----:B------:R-:W-:Y:S01]  /*4d950*/  IMAD.MOV.U32 R55, RZ, RZ, R48 ;  /* 0x000000ffff377224 */ /* 0x000fe200078e0030 */
[----:B----4-:R-:W-:Y:S04]  /*4d960*/  STL.64 [R1+0x2d78], R42 ;  /* 0x002d782a01007387 */ /* 0x010fe80000100a00 */
[----:B--2---:R0:W-:Y:S04]  /*4d970*/  STL.64 [R1+0x2d70], R40 ;  /* 0x002d702801007387 */ /* 0x0041e80000100a00 */
[----:B------:R-:W2:Y:S04]  /*4d980*/  LDL.LU R46, [R1] ;  /* 0x00000000012e7983 */ /* 0x000ea80000300800 */
[----:B------:R-:W4:Y:S04]  /*4d990*/  LDL.LU R49, [R1+0x2d90] ;  /* 0x002d900001317983 */ /* 0x000f280000300800 */
[----:B------:R-:W2:Y:S04]  /*4d9a0*/  LDL.LU R0, [R1+0x2d8c] ;  /* 0x002d8c0001007983 */ /* 0x000ea80000300800 */
[----:B------:R-:W2:Y:S04]  /*4d9b0*/  LDL.LU R48, [R1+0x2d88] ;  /* 0x002d880001307983 */ /* 0x000ea80000300800 */
[----:B-1----:R-:W2:Y:S04]  /*4d9c0*/  LDL.LU R4, [R1+0x3b0] ;  /* 0x0003b00001047983 */ /* 0x002ea80000300800 */
[----:B------:R-:W2:Y:S04]  /*4d9d0*/  LDL.LU R5, [R1+0x3b4] ;  /* 0x0003b40001057983 */ /* 0x000ea80000300800 */
[----:B------:R-:W2:Y:S04]  /*4d9e0*/  LDL.LU R6, [R1+0x3b8] ;  /* 0x0003b80001067983 */ /* 0x000ea80000300800 */
[----:B------:R-:W2:Y:S04]  /*4d9f0*/  LDL.LU R7, [R1+0x3bc] ;  /* 0x0003bc0001077983 */ /* 0x000ea80000300800 */
[----:B------:R-:W2:Y:S04]  /*4da00*/  LDL.LU R52, [R1+0x10] ;  /* 0x0000100001347983 */ /* 0x000ea80000300800 */
[----:B---3--:R-:W3:Y:S04]  /*4da10*/  LDL.LU R32, [R1+0x3d0] ;  /* 0x0003d00001207983 */ /* 0x008ee80000300800 */
[----:B------:R-:W3:Y:S04]  /*4da20*/  LDL.LU R33, [R1+0x3d4] ;  /* 0x0003d40001217983 */ /* 0x000ee80000300800 */
[----:B------:R-:W3:Y:S04]  /*4da30*/  LDL.LU R34, [R1+0x3d8] ;  /* 0x0003d80001227983 */ /* 0x000ee80000300800 */
[----:B------:R-:W3:Y:S01]  /*4da40*/  LDL.LU R35, [R1+0x3dc] ;  /* 0x0003dc0001237983 */ /* 0x000ee20000300800 */
[----:B------:R-:W-:-:S02]  /*4da50*/  IMAD R60, R60, 0x100, R61 ;  /* 0x000001003c3c7824 */ /* 0x000fc400078e023d */
[----:B------:R-:W-:Y:S02]  /*4da60*/  IMAD R51, R59, 0x100, R58 ;  /* 0x000001003b337824 */ /* 0x000fe400078e023a */
[----:B----4-:R-:W-:Y:S02]  /*4da70*/  IMAD.MOV.U32 R53, RZ, RZ, R49 ;  /* 0x000000ffff357224 */ /* 0x010fe400078e0031 */
[----:B--2---:R-:W-:Y:S02]  /*4da80*/  IMAD.MOV.U32 R44, RZ, RZ, R48 ;  /* 0x000000ffff2c7224 */ /* 0x004fe400078e0030 */
[----:B------:R-:W2:Y:S04]  /*4da90*/  LDL.LU R48, [R1+0x1038] ;  /* 0x0010380001307983 */ /* 0x000ea80000300800 */
[----:B------:R-:W2:Y:S01]  /*4daa0*/  LDL.LU R61, [R1+0x1034] ;  /* 0x00103400013d7983 */ /* 0x000ea20000300800 */
[----:B------:R-:W-:-:S03]  /*4dab0*/  IMAD.MOV.U32 R45, RZ, RZ, R0 ;  /* 0x000000ffff2d7224 */ /* 0x000fc600078e0000 */
[----:B------:R-:W4:Y:S04]  /*4dac0*/  LDL.LU R49, [R1+0x1040] ;  /* 0x0010400001317983 */ /* 0x000f280000300800 */
[----:B------:R-:W4:Y:S04]  /*4dad0*/  LDL.LU R0, [R1+0x103c] ;  /* 0x00103c0001007983 */ /* 0x000f280000300800 */
[----:B0-----:R-:W3:Y:S04]  /*4dae0*/  LDL.LU R40, [R1+0x400] ;  /* 0x0004000001287983 */ /* 0x001ee80000300800 */
        /* <DEDUP_REMOVED lines=31> */
[----:B--2---:R-:W-:-:S03]  /*4dce0*/  IMAD R61, R61, 0x100, R48 ;  /* 0x000001003d3d7824 */ /* 0x004fc600078e0230 */
[----:B------:R-:W3:Y:S01]  /*4dcf0*/  LDL.LU R48, [R1+0x2d84] ;  /* 0x002d840001307983 */ /* 0x000ee20000300800 */
[----:B----4-:R-:W-:-:S03]  /*4dd00*/  IMAD R0, R0, 0x100, R49 ;  /* 0x0000010000007824 */ /* 0x010fc600078e0231 */
[----:B------:R-:W3:Y:S02]  /*4dd10*/  LDL.LU R49, [R1+0x2d80] ;  /* 0x002d800001317983 */ /* 0x000ee40000300800 */
[----:B---3--:R-:W-:Y:S02]  /*4dd20*/  HMMA.16816.F32 R28, R28, R48, R40 ;  /* 0x000000301c1c723c */ /* 0x008fe40000001828 */
[----:B------:R-:W2:Y:S04]  /*4dd30*/  LDL.LU.64 R42, [R1+0x2d78] ;  /* 0x002d7800012a7983 */ /* 0x000ea80000300a00 */
[----:B------:R-:W2:-:S13]  /*4dd40*/  LDL.LU.64 R40, [R1+0x2d70] ;  /* 0x002d700001287983 */ /* 0x000e9a0000300a00 */
[----:B------:R0:W-:Y:S04]  /*4dd50*/  STL.64 [R1+0x400], R28 ;  /* 0x0004001c01007387 */ /* 0x0001e80000100a00 */
[----:B------:R1:W-:Y:S01]  /*4dd60*/  STL.64 [R1+0x408], R30 ;  /* 0x0004081e01007387 */ /* 0x0003e20000100a00 */
[----:B0-----:R-:W-:Y:S02]  /*4dd70*/  F2FP.F16.E4M3.UNPACK_B R28, R51 ;  /* 0x00000033ff1c723e */ /* 0x001fe400020006ff */
[----:B------:R-:W-:Y:S02]  /*4dd80*/  F2FP.F16.E4M3.UNPACK_B R29, R60 ;  /* 0x0000003cff1d723e */ /* 0x000fe400020006ff */
[----:B-1----:R-:W-:Y:S02]  /*4dd90*/  F2FP.F16.E4M3.UNPACK_B R30, R61 ;  /* 0x0000003dff1e723e */ /* 0x002fe400020006ff */
[----:B------:R-:W-:Y:S01]  /*4dda0*/  F2FP.F16.E4M3.UNPACK_B R31, R0 ;  /* 0x00000000ff1f723e */ /* 0x000fe200020006ff */
[----:B------:R-:W3:Y:S04]  /*4ddb0*/  LDL.LU R51, [R1+0x2d6c] ;  /* 0x002d6c0001337983 */ /* 0x000ee80000300800 */
[----:B------:R-:W2:Y:S04]  /*4ddc0*/  LDL.LU R60, [R1+0x2d68] ;  /* 0x002d6800013c7983 */ /* 0x000ea80000300800 */
[----:B------:R-:W2:Y:S04]  /*4ddd0*/  LDL.LU R61, [R1+0x2d64] ;  /* 0x002d6400013d7983 */ /* 0x000ea80000300800 */
[----:B------:R-:W4:Y:S01]  /*4dde0*/  LDL.LU R0, [R1+0x2d60] ;  /* 0x002d600001007983 */ /* 0x000f220000300800 */
[C---:B------:R-:W-:Y:S08]  /*4ddf0*/  HMMA.16816.F32 R36, R28.reuse, R44, R36 ;  /* 0x0000002c1c24723c */ /* 0x040ff00000001824 */
[C---:B------:R-:W-:Y:S08]  /*4de00*/  HMMA.16816.F32 R32, R28.reuse, R52, R32 ;  /* 0x000000341c20723c */ /* 0x040ff00000001820 */
[C---:B------:R-:W-:Y:S08]  /*4de10*/  HMMA.16816.F32 R52, R28.reuse, R54, R4 ;  /* 0x000000361c34723c */ /* 0x040ff00000001804 */
[C---:B------:R-:W-:Y:S01]  /*4de20*/  HMMA.16816.F32 R44, R28.reuse, R46, R56 ;  /* 0x0000002e1c2c723c */ /* 0x040fe20000001838 */
[----:B------:R-:W-:Y:S04]  /*4de30*/  STL.64 [R1+0x3f0], R36 ;  /* 0x0003f02401007387 */ /* 0x000fe80000100a00 */
[----:B------:R0:W-:Y:S04]  /*4de40*/  STL.64 [R1+0x3f8], R38 ;  /* 0x0003f82601007387 */ /* 0x0001e80000100a00 */
[----:B0-----:R-:W3:Y:S04]  /*4de50*/  LDL.LU.64 R38, [R1+0x2d58] ;  /* 0x002d580001267983 */ /* 0x001ee80000300a00 */
[----:B------:R-:W3:Y:S04]  /*4de60*/  LDL.LU.64 R36, [R1+0x2d50] ;  /* 0x002d500001247983 */ /* 0x000ee80000300a00 */
[----:B------:R-:W-:Y:S04]  /*4de70*/  STL.64 [R1+0x3d0], R32 ;  /* 0x0003d02001007387 */ /* 0x000fe80000100a00 */
[----:B------:R0:W-:Y:S04]  /*4de80*/  STL.64 [R1+0x3d8], R34 ;  /* 0x0003d82201007387 */ /* 0x0001e80000100a00 */
[----:B0-----:R-:W3:Y:S04]  /*4de90*/  LDL.LU.64 R34, [R1+0x2d48] ;  /* 0x002d480001227983 */ /* 0x001ee80000300a00 */
[----:B------:R-:W3:Y:S04]  /*4dea0*/  LDL.LU.64 R32, [R1+0x2d40] ;  /* 0x002d400001207983 */ /* 0x000ee80000300a00 */
[----:B------:R-:W3:Y:S04]  /*4deb0*/  LDL.LU.64 R6, [R1+0x2d38] ;  /* 0x002d380001067983 */ /* 0x000ee80000300a00 */
[----:B------:R-:W3:Y:S04]  /*4dec0*/  LDL.LU.64 R4, [R1+0x2d30] ;  /* 0x002d300001047983 */ /* 0x000ee80000300a00 */
[----:B------:R-:W-:Y:S04]  /*4ded0*/  STL.64 [R1+0x3b0], R52 ;  /* 0x0003b03401007387 */ /* 0x000fe80000100a00 */
[----:B------:R0:W-:Y:S04]  /*4dee0*/  STL.64 [R1+0x3b8], R54 ;  /* 0x0003b83601007387 */ /* 0x0001e80000100a00 */
[----:B0-----:R-:W3:Y:S04]  /*4def0*/  LDL.LU.64 R54, [R1+0x2d28] ;  /* 0x002d280001367983 */ /* 0x001ee80000300a00 */
[----:B------:R-:W3:Y:S04]  /*4df00*/  LDL.LU.64 R52, [R1+0x2d20] ;  /* 0x002d200001347983 */ /* 0x000ee80000300a00 */
[----:B------:R-:W3:Y:S04]  /*4df10*/  LDL.LU.64 R58, [R1+0x2d18] ;  /* 0x002d1800013a7983 */ /* 0x000ee80000300a00 */
[----:B------:R-:W4:Y:S04]  /*4df20*/  LDL.LU.64 R56, [R1+0x2d10] ;  /* 0x002d100001387983 */ /* 0x000f280000300a00 */
[----:B------:R-:W-:Y:S04]  /*4df30*/  STL.64 [R1+0x390], R44 ;  /* 0x0003902c01007387 */ /* 0x000fe80000100a00 */
[----:B------:R-:W-:Y:S01]  /*4df40*/  STL.64 [R1+0x398], R46 ;  /* 0x0003982e01007387 */ /* 0x000fe20000100a00 */
[----:B--2---:R-:W-:-:S15]  /*4df50*/  HMMA.16816.F32 R40, R28, R60, R40 ;  /* 0x0000003c1c28723c */ /* 0x004fde0000001828 */
[----:B------:R-:W-:-:S04]  /*4df60*/  NOP ;  /* 0x0000000000007918 */ /* 0x000fc80000000000 */
[----:B------:R-:W-:Y:S04]  /*4df70*/  STL.64 [R1+0x370], R40 ;  /* 0x0003702801007387 */ /* 0x000fe80000100a00 */
[----:B------:R-:W-:Y:S01]  /*4df80*/  STL.64 [R1+0x378], R42 ;  /* 0x0003782a01007387 */ /* 0x000fe20000100a00 */
[C---:B---3--:R-:W-:Y:S08]  /*4df90*/  HMMA.16816.F32 R36, R28.reuse, R58, R36 ;  /* 0x0000003a1c24723c */ /* 0x048ff00000001824 */
[C---:B----4-:R-:W-:Y:S01]  /*4dfa0*/  HMMA.16816.F32 R32, R28.reuse, R56, R32 ;  /* 0x000000381c20723c */ /* 0x050fe20000001820 */
[----:B------:R-:W2:Y:S10]  /*4dfb0*/  LDL.LU R56, [R1+0x40] ;  /* 0x0000400001387983 */ /* 0x000eb40000300800 */
[----:B------:R-:W-:Y:S04]  /*4dfc0*/  STL.64 [R1+0x350], R36 ;  /* 0x0003502401007387 */ /* 0x000fe80000100a00 */
[----:B------:R-:W-:Y:S04]  /*4dfd0*/  STL.64 [R1+0x358], R38 ;  /* 0x0003582601007387 */ /* 0x000fe80000100a00 */
[----:B------:R-:W-:Y:S04]  /*4dfe0*/  STL.64 [R1+0x330], R32 ;  /* 0x0003302001007387 */ /* 0x000fe80000100a00 */
[----:B------:R-:W-:Y:S04]  /*4dff0*/  STL.64 [R1+0x338], R34 ;  /* 0x0003382201007387 */ /* 0x000fe80000100a00 */
[----:B------:R-:W2:Y:S04]  /*4e000*/  LDL.LU R57, [R1+0x44] ;  /* 0x0000440001397983 */ /* 0x000ea80000300800 */
[----:B------:R-:W3:Y:S04]  /*4e010*/  LDL.LU R58, [R1+0x48] ;  /* 0x00004800013a7983 */ /* 0x000ee80000300800 */
[----:B------:R-:W3:Y:S01]  /*4e020*/  LDL.LU R59, [R1+0x4c] ;  /* 0x00004c00013b7983 */ /* 0x000ee20000300800 */
[C---:B------:R-:W-:Y:S08]  /*4e030*/  HMMA.16816.F32 R24, R28.reuse, R54, R24 ;  /* 0x000000361c18723c */ /* 0x040ff00000001818 */
[C---:B------:R-:W-:Y:S08]  /*4e040*/  HMMA.16816.F32 R20, R28.reuse, R52, R20 ;  /* 0x000000341c14723c */ /* 0x040ff00000001814 */
[C---:B------:R-:W-:Y:S08]  /*4e050*/  HMMA.16816.F32 R16, R28.reuse, R50, R16 ;  /* 0x000000321c10723c */ /* 0x040ff00000001810 */
[C---:B------:R-:W-:Y:S01]  /*4e060*/  HMMA.16816.F32 R12, R28.reuse, R2, R12 ;  /* 0x000000021c0c723c */ /* 0x040fe2000000180c */
[----:B---3--:R-:W-:Y:S04]  /*4e070*/  STL.64 [R1+0x2cc8], R58 ;  /* 0x002cc83a01007387 */ /* 0x008fe80000100a00 */
[----:B--2---:R-:W-:Y:S04]  /*4e080*/  STL.64 [R1+0x2cc0], R56 ;  /* 0x002cc03801007387 */ /* 0x004fe80000100a00 */
[----:B------:R-:W2:Y:S04]  /*4e090*/  LDL.LU R52, [R1+0x50] ;  /* 0x0000500001347983 */ /* 0x000ea80000300800 */
[----:B------:R0:W-:Y:S04]  /*4e0a0*/  STL.64 [R1+0x310], R24 ;  /* 0x0003101801007387 */ /* 0x0001e80000100a00 */
[----:B------:R1:W-:Y:S04]  /*4e0b0*/  STL.64 [R1+0x318], R26 ;  /* 0x0003181a01007387 */ /* 0x0003e80000100a00 */
[----:B------:R-:W-:Y:S04]  /*4e0c0*/  STL.64 [R1+0x2f0], R20 ;  /* 0x0002f01401007387 */ /* 0x000fe80000100a00 */
[----:B------:R-:W-:Y:S04]  /*4e0d0*/  STL.64 [R1+0x2f8], R22 ;  /* 0x0002f81601007387 */ /* 0x000fe80000100a00 */
[----:B------:R-:W2:Y:S04]  /*4e0e0*/  LDL.LU R53, [R1+0x54] ;  /* 0x0000540001357983 */ /* 0x000ea80000300800 */
[----:B------:R-:W3:Y:S01]  /*4e0f0*/  LDL.LU R54, [R1+0x58] ;  /* 0x0000580001367983 */ /* 0x000ee20000300800 */
[----:B------:R-:W-:Y:S01]  /*4e100*/  HMMA.16816.F32 R8, R28, R4, R8 ;  /* 0x000000041c08723c */ /* 0x000fe20000001808 */
[----:B------:R-:W-:-:S02]  /*4e110*/  IMAD.MOV.U32 R55, RZ, RZ, R0 ;  /* 0x000000ffff377224 */ /* 0x000fc400078e0000 */
[----:B------:R-:W4:Y:S04]  /*4e120*/  LDL.LU R0, [R1+0x2d08] ;  /* 0x002d080001007983 */ /* 0x000f280000300800 */
[----:B---3--:R-:W-:Y:S04]  /*4e130*/  STL.64 [R1+0x2cf0], R54 ;  /* 0x002cf03601007387 */ /* 0x008fe80000100a00 */
[----:B--2---:R-:W-:Y:S04]  /*4e140*/  STL.64 [R1+0x2ce8], R52 ;  /* 0x002ce83401007387 */ /* 0x004fe80000100a00 */
[----:B------:R2:W-:Y:S04]  /*4e150*/  STL.64 [R1+0x2d0], R16 ;  /* 0x0002d01001007387 */ /* 0x0005e80000100a00 */
[----:B------:R3:W-:Y:S04]  /*4e160*/  STL.64 [R1+0x2d8], R18 ;  /* 0x0002d81201007387 */ /* 0x0007e80000100a00 */
[----:B0-----:R-:W4:Y:S04]  /*4e170*/  LDL.LU R24, [R1+0x170] ;  /* 0x0001700001187983 */ /* 0x001f280000300800 */
[----:B------:R-:W-:Y:S04]  /*4e180*/  STL.64 [R1+0x2b0], R12 ;  /* 0x0002b00c01007387 */ /* 0x000fe80000100a00 */
[----:B------:R-:W-:Y:S04]  /*4e190*/  STL.64 [R1+0x2b8], R14 ;  /* 0x0002b80e01007387 */ /* 0x000fe80000100a00 */
[----:B------:R0:W-:Y:S04]  /*4e1a0*/  STL.64 [R1+0x290], R8 ;  /* 0x0002900801007387 */ /* 0x0001e80000100a00 */
[----:B------:R0:W-:Y:S04]  /*4e1b0*/  STL.64 [R1+0x298], R10 ;  /* 0x0002980a01007387 */ /* 0x0001e80000100a00 */
[----:B------:R-:W4:Y:S04]  /*4e1c0*/  LDL.LU R25, [R1+0x174] ;  /* 0x0001740001197983 */ /* 0x000f280000300800 */
[----:B-1----:R-:W4:Y:S04]  /*4e1d0*/  LDL.LU R26, [R1+0x178] ;  /* 0x00017800011a7983 */ /* 0x002f280000300800 */
[----:B------:R-:W4:Y:S04]  /*4e1e0*/  LDL.LU R27, [R1+0x17c] ;  /* 0x00017c00011b7983 */ /* 0x000f280000300800 */
[----:B--2---:R-:W2:Y:S04]  /*4e1f0*/  LDL.LU R16, [R1+0x1f0] ;  /* 0x0001f00001107983 */ /* 0x004ea80000300800 */
[----:B------:R-:W2:Y:S04]  /*4e200*/  LDL.LU R17, [R1+0x1f4] ;  /* 0x0001f40001117983 */ /* 0x000ea80000300800 */
[----:B---3--:R-:W2:Y:S04]  /*4e210*/  LDL.LU R18, [R1+0x1f8] ;  /* 0x0001f80001127983 */ /* 0x008ea80000300800 */
[----:B------:R-:W2:Y:S04]  /*4e220*/  LDL.LU R19, [R1+0x1fc] ;  /* 0x0001fc0001137983 */ /* 0x000ea80000300800 */
[----:B0-----:R-:W3:Y:S04]  /*4e230*/  LDL.LU R8, [R1+0x270] ;  /* 0x0002700001087983 */ /* 0x001ee80000300800 */
[----:B------:R-:W3:Y:S04]  /*4e240*/  LDL.LU R9, [R1+0x274] ;  /* 0x0002740001097983 */ /* 0x000ee80000300800 */
[----:B------:R-:W3:Y:S04]  /*4e250*/  LDL.LU R10, [R1+0x278] ;  /* 0x00027800010a7983 */ /* 0x000ee80000300800 */
[----:B------:R-:W3:Y:S04]  /*4e260*/  LDL.LU R11, [R1+0x27c] ;  /* 0x00027c00010b7983 */ /* 0x000ee80000300800 */
        /* <DEDUP_REMOVED lines=31> */
[----:B------:R-:W2:Y:S01]  /*4e460*/  LDL.LU R35, [R1+0x13c] ;  /* 0x00013c0001237983 */ /* 0x000ea20000300800 */
[----:B---3--:R-:W-:Y:S03]  /*4e470*/  HMMA.16816.F32 R4, R28, R6, R8 ;  /* 0x000000061c04723c */ /* 0x008fe60000001808 */
[----:B------:R-:W3:Y:S04]  /*4e480*/  LDL.LU.64 R10, [R1+0x2d00] ;  /* 0x002d0000010a7983 */ /* 0x000ee80000300a00 */
[----:B------:R-:W2:-:S12]  /*4e490*/  LDL.LU.64 R8, [R1+0x2cf8] ;  /* 0x002cf80001087983 */ /* 0x000e980000300a00 */
[----:B------:R0:W-:Y:S04]  /*4e4a0*/  STL.64 [R1+0x270], R4 ;  /* 0x0002700401007387 */ /* 0x0001e80000100a00 */
[----:B------:R1:W-:Y:S04]  /*4e4b0*/  STL.64 [R1+0x278], R6 ;  /* 0x0002780601007387 */ /* 0x0003e80000100a00 */
[----:B0-----:R-:W4:Y:S04]  /*4e4c0*/  LDL.LU R4, [R1+0x70] ;  /* 0x0000700001047983 */ /* 0x001f280000300800 */
[----:B------:R-:W4:Y:S04]  /*4e4d0*/  LDL.LU R5, [R1+0x74] ;  /* 0x0000740001057983 */ /* 0x000f280000300800 */
[----:B-1----:R-:W4:Y:S04]  /*4e4e0*/  LDL.LU R6, [R1+0x78] ;  /* 0x0000780001067983 */ /* 0x002f280000300800 */
[----:B------:R-:W4:Y:S01]  /*4e4f0*/  LDL.LU R7, [R1+0x7c] ;  /* 0x00007c0001077983 */ /* 0x000f220000300800 */
[C---:B--2---:R-:W-:Y:S08]  /*4e500*/  HMMA.16816.F32 R52, R28.reuse, R8, R52 ;  /* 0x000000081c34723c */ /* 0x044ff00000001834 */
[----:B---3--:R-:W-:Y:S11]  /*4e510*/  HMMA.16816.F32 R8, R28, R10, R12 ;  /* 0x0000000a1c08723c */ /* 0x008ff6000000180c */
[----:B------:R-:W-:Y:S04]  /*4e520*/  STL.64 [R1+0x250], R52 ;  /* 0x0002503401007387 */ /* 0x000fe80000100a00 */
[----:B------:R0:W-:Y:S04]  /*4e530*/  STL.64 [R1+0x258], R54 ;  /* 0x0002583601007387 */ /* 0x0001e80000100a00 */
[----:B0-----:R-:W2:Y:S04]  /*4e540*/  LDL.LU.64 R54, [R1+0x2cf0] ;  /* 0x002cf00001367983 */ /* 0x001ea80000300a00 */
[----:B------:R-:W2:Y:S04]  /*4e550*/  LDL.LU.64 R52, [R1+0x2ce8] ;  /* 0x002ce80001347983 */ /* 0x000ea80000300a00 */
[----:B------:R-:W3:Y:S04]  /*4e560*/  LDL.LU.64 R14, [R1+0x2ce0] ;  /* 0x002ce000010e7983 */ /* 0x000ee80000300a00 */
[----:B------:R-:W2:Y:S04]  /*4e570*/  LDL.LU.64 R12, [R1+0x2cd8] ;  /* 0x002cd800010c7983 */ /* 0x000ea80000300a00 */
[----:B------:R0:W-:Y:S04]  /*4e580*/  STL.64 [R1+0x230], R8 ;  /* 0x0002300801007387 */ /* 0x0001e80000100a00 */
[----:B------:R1:W-:Y:S04]  /*4e590*/  STL.64 [R1+0x238], R10 ;  /* 0x0002380a01007387 */ /* 0x0003e80000100a00 */
[----:B0-----:R-:W3:Y:S04]  /*4e5a0*/  LDL.LU R8, [R1+0x90] ;  /* 0x0000900001087983 */ /* 0x001ee80000300800 */
[----:B------:R-:W3:Y:S04]  /*4e5b0*/  LDL.LU R9, [R1+0x94] ;  /* 0x0000940001097983 */ /* 0x000ee80000300800 */
[----:B-1----:R-:W3:Y:S01]  /*4e5c0*/  LDL.LU R10, [R1+0x98] ;  /* 0x00009800010a7983 */ /* 0x002ee20000300800 */
[----:B----4-:R-:W-:-:S03]  /*4e5d0*/  IMAD.MOV.U32 R11, RZ, RZ, R0 ;  /* 0x000000ffff0b7224 */ /* 0x010fc600078e0000 */
[----:B------:R-:W4:Y:S01]  /*4e5e0*/  LDL.LU R0, [R1+0x2cd0] ;  /* 0x002cd00001007983 */ /* 0x000f220000300800 */
[C---:B--2---:R-:W-:Y:S08]  /*4e5f0*/  HMMA.16816.F32 R56, R28.reuse, R12, R56 ;  /* 0x0000000c1c38723c */ /* 0x044ff00000001838 */
[C---:B---3--:R-:W-:Y:S11]  /*4e600*/  HMMA.16816.F32 R12, R28.reuse, R14, R16 ;  /* 0x0000000e1c0c723c */ /* 0x048ff60000001810 */
        /* <DEDUP_REMOVED lines=17> */
[----:B------:R-:W3:Y:S04]  /*4e720*/  LDL.LU.64 R44, [R1+0x2ca0] ;  /* 0x002ca000012c7983 */ /* 0x000ee80000300a00 */
[----:B------:R-:W2:Y:S04]  /*4e730*/  LDL.LU.64 R22, [R1+0x2c98] ;  /* 0x002c980001167983 */ /* 0x000ea80000300a00 */
        /* <DEDUP_REMOVED lines=9> */
[C---:B------:R-:W-:Y:S11]  /*4e7d0*/  HMMA.16816.F32 R20, R28.reuse, R22, R24 ;  /* 0x000000161c14723c */ /* 0x040ff60000001818 */
[----:B------:R-:W-:Y:S04]  /*4e7e0*/  STL.64 [R1+0x190], R40 ;  /* 0x0001902801007387 */ /* 0x000fe80000100a00 */
[----:B------:R0:W-:Y:S04]  /*4e7f0*/  STL.64 [R1+0x198], R42 ;  /* 0x0001982a01007387 */ /* 0x0001e80000100a00 */
[----:B0-----:R-:W2:Y:S04]  /*4e800*/  LDL.LU.64 R42, [R1+0x2c80] ;  /* 0x002c8000012a7983 */ /* 0x001ea80000300a00 */
[----:B------:R-:W2:Y:S04]  /*4e810*/  LDL.LU.64 R40, [R1+0x2c78] ;  /* 0x002c780001287983 */ /* 0x000ea80000300a00 */
[----:B------:R-:W2:Y:S04]  /*4e820*/  LDL.LU.64 R26, [R1+0x2c70] ;  /* 0x002c7000011a7983 */ /* 0x000ea80000300a00 */
[----:B------:R-:W2:Y:S04]  /*4e830*/  LDL.LU.64 R24, [R1+0x2c68] ;  /* 0x002c680001187983 */ /* 0x000ea80000300a00 */
[----:B------:R0:W-:Y:S04]  /*4e840*/  STL.64 [R1+0x170], R20 ;  /* 0x0001701401007387 */ /* 0x0001e80000100a00 */
[----:B------:R1:W-:Y:S04]  /*4e850*/  STL.64 [R1+0x178], R22 ;  /* 0x0001781601007387 */ /* 0x0003e80000100a00 */
[----:B0-----:R-:W3:Y:S04]  /*4e860*/  LDL.LU R20, [R1+0xf0] ;  /* 0x0000f00001147983 */ /* 0x001ee80000300800 */
[----:B------:R-:W3:Y:S04]  /*4e870*/  LDL.LU R21, [R1+0xf4] ;  /* 0x0000f40001157983 */ /* 0x000ee80000300800 */
[----:B-1----:R-:W3:Y:S04]  /*4e880*/  LDL.LU R22, [R1+0xf8] ;  /* 0x0000f80001167983 */ /* 0x002ee80000300800 */
[----:B------:R-:W3:Y:S01]  /*4e890*/  LDL.LU R23, [R1+0xfc] ;  /* 0x0000fc0001177983 */ /* 0x000ee20000300800 */
[C---:B--2---:R-:W-:Y:S08]  /*4e8a0*/  HMMA.16816.F32 R36, R28.reuse, R24, R36 ;  /* 0x000000181c24723c */ /* 0x044ff00000001824 */
[C---:B------:R-:W-:Y:S11]  /*4e8b0*/  HMMA.16816.F32 R24, R28.reuse, R26, R32 ;  /* 0x0000001a1c18723c */ /* 0x040ff60000001820 */
        /* <DEDUP_REMOVED lines=8> */
[----:B0-----:R-:W2:Y:S04]  /*4e940*/  LDL.LU R24, [R1+0x110] ;  /* 0x0001100001187983 */ /* 0x001ea80000300800 */
[----:B------:R-:W2:Y:S04]  /*4e950*/  LDL.LU R25, [R1+0x114] ;  /* 0x0001140001197983 */ /* 0x000ea80000300800 */
[----:B-1----:R-:W2:Y:S01]  /*4e960*/  LDL.LU R26, [R1+0x118] ;  /* 0x00011800011a7983 */ /* 0x002ea20000300800 */
[----:B----4-:R-:W-:Y:S01]  /*4e970*/  IMAD.MOV.U32 R27, RZ, RZ, R0 ;  /* 0x000000ffff1b7224 */ /* 0x010fe200078e0000 */
[C---:B------:R-:W-:Y:S08]  /*4e980*/  HMMA.16816.F32 R4, R28.reuse, R42, R4 ;  /* 0x0000002a1c04723c */ /* 0x040ff00000001804 */
[C---:B------:R-:W-:Y:S08]  /*4e990*/  HMMA.16816.F32 R8, R28.reuse, R40, R8 ;  /* 0x000000281c08723c */ /* 0x040ff00000001808 */
[C---:B---3--:R-:W-:Y:S08]  /*4e9a0*/  HMMA.16816.F32 R20, R28.reuse, R34, R20 ;  /* 0x000000221c14723c */ /* 0x048ff00000001814 */
[C---:B--2---:R-:W-:Y:S08]  /*4e9b0*/  HMMA.16816.F32 R12, R28.reuse, R38, R12 ;  /* 0x000000261c0c723c */ /* 0x044ff0000000180c */
[C---:B------:R-:W-:Y:S08]  /*4e9c0*/  HMMA.16816.F32 R16, R28.reuse, R36, R16 ;  /* 0x000000241c10723c */ /* 0x040ff00000001810 */
[----:B------:R-:W-:Y:S01]  /*4e9d0*/  HMMA.16816.F32 R24, R28, R32, R24 ;  /* 0x000000201c18723c */ /* 0x000fe20000001818 */
[----:B------:R-:W-:Y:S01]  /*4e9e0*/  IMAD.MOV.U32 R0, RZ, RZ, R23 ;  /* 0x000000ffff007224 */ /* 0x000fe200078e0017 */
[----:B------:R-:W-:-:S15]  /*4e9f0*/  STL.64 [R1+0xf0], R20 ;  /* 0x0000f01401007387 */ /* 0x000fde0000100a00 */
[----:B------:R-:W-:Y:S02]  /*4ea00*/  NOP ;  /* 0x0000000000007918 */ /* 0x000fe40000000000 */
        /* <DEDUP_REMOVED lines=9> */
[----:B------:R0:W-:Y:S04]  /*4eaa0*/  STL [R1+0x2960], R0 ;  /* 0x0029600001007387 */ /* 0x0001e80000100800 */
[----:B------:R-:W-:Y:S04]  /*4eab0*/  STL.64 [R1+0x70], R4 ;  /* 0x0000700401007387 */ /* 0x000fe80000100a00 */
[----:B------:R-:W-:Y:S04]  /*4eac0*/  STL.64 [R1+0x90], R8 ;  /* 0x0000900801007387 */ /* 0x000fe80000100a00 */
[----:B------:R-:W-:Y:S04]  /*4ead0*/  STL.64 [R1+0x98], R10 ;  /* 0x0000980a01007387 */ /* 0x000fe80000100a00 */
[----:B------:R1:W-:Y:S01]  /*4eae0*/  STL [R1+0x78], R6 ;  /* 0x0000780601007387 */ /* 0x0003e20000100800 */
[----:B0-----:R-:W-:-:S02]  /*4eaf0*/  IMAD.MOV.U32 R0, RZ, RZ, R7 ;  /* 0x000000ffff007224 */ /* 0x001fc400078e0007 */
[C---:B-1----:R-:W-:Y:S08]  /*4eb00*/  HMMA.16816.F32 R4, R28.reuse, R46, R56 ;  /* 0x0000002e1c04723c */ /* 0x042ff00000001838 */
[----:B------:R-:W-:Y:S01]  /*4eb10*/  HMMA.16816.F32 R8, R28, R44, R52 ;  /* 0x0000002c1c08723c */ /* 0x000fe20000001834 */
[----:B------:R-:W-:Y:S10]  /*4eb20*/  STL [R1+0x2980], R0 ;  /* 0x0029800001007387 */ /* 0x000ff40000100800 */
[----:B------:R0:W-:Y:S08]  /*4eb30*/  STL.64 [R1+0x40], R4 ;  /* 0x0000400401007387 */ /* 0x0001f00000100a00 */
[----:B------:R-:W-:Y:S04]  /*4eb40*/  STL.64 [R1+0x50], R8 ;  /* 0x0000500801007387 */ /* 0x000fe80000100a00 */
[----:B------:R-:W-:Y:S04]  /*4eb50*/  STL.64 [R1+0x58], R10 ;  /* 0x0000580a01007387 */ /* 0x000fe80000100a00 */
[----:B------:R1:W-:Y:S04]  /*4eb60*/  STL [R1+0x48], R6 ;  /* 0x0000480601007387 */ /* 0x0003e80000100800 */
        /* <DEDUP_REMOVED lines=10> */
[----:B------:R-:W2:Y:S04]  /*4ec10*/  LDL.LU R3, [R1+0x1050] ;  /* 0x0010500001037983 */ /* 0x000ea80000300800 */
[----:B------:R-:W2:Y:S04]  /*4ec20*/  LDL.LU R59, [R1+0x104c] ;  /* 0x00104c00013b7983 */ /* 0x000ea80000300800 */
[----:B------:R-:W2:Y:S04]  /*4ec30*/  LDL.LU R22, [R1+0x1058] ;  /* 0x0010580001167983 */ /* 0x000ea80000300800 */
[----:B0-----:R-:W2:Y:S04]  /*4ec40*/  LDL.LU R4, [R1+0x1054] ;  /* 0x0010540001047983 */ /* 0x001ea80000300800 */
[----:B------:R-:W2:Y:S04]  /*4ec50*/  LDL.LU R23, [R1+0x1060] ;  /* 0x0010600001177983 */ /* 0x000ea80000300800 */
[----:B------:R-:W2:Y:S04]  /*4ec60*/  LDL.LU R5, [R1+0x105c] ;  /* 0x00105c0001057983 */ /* 0x000ea80000300800 */
[----:B------:R-:W2:Y:S04]  /*4ec70*/  LDL.LU R16, [R1+0x80] ;  /* 0x0000800001107983 */ /* 0x000ea80000300800 */
[----:B------:R-:W2:Y:S04]  /*4ec80*/  LDL.LU R17, [R1+0x84] ;  /* 0x0000840001117983 */ /* 0x000ea80000300800 */
[----:B------:R-:W2:Y:S04]  /*4ec90*/  LDL.LU R18, [R1+0x88] ;  /* 0x0000880001127983 */ /* 0x000ea80000300800 */
[----:B------:R-:W2:Y:S04]  /*4eca0*/  LDL.LU R19, [R1+0x8c] ;  /* 0x00008c0001137983 */ /* 0x000ea80000300800 */
[----:B------:R-:W2:Y:S04]  /*4ecb0*/  LDL R20, [R1+0x848] ;  /* 0x0008480001147983 */ /* 0x000ea80000100800 */
[----:B------:R-:W2:Y:S04]  /*4ecc0*/  LDL R21, [R1+0x84c] ;  /* 0x00084c0001157983 */ /* 0x000ea80000100800 */
[----:B-1----:R-:W2:Y:S04]  /*4ecd0*/  LDL R6, [R1+0x858] ;  /* 0x0008580001067983 */ /* 0x002ea80000100800 */
[----:B------:R-:W2:Y:S04]  /*4ece0*/  LDL.LU R24, [R1+0x60] ;  /* 0x0000600001187983 */ /* 0x000ea80000300800 */
[----:B------:R-:W2:Y:S04]  /*4ecf0*/  LDL.LU R25, [R1+0x64] ;  /* 0x0000640001197983 */ /* 0x000ea80000300800 */
[----:B------:R-:W2:Y:S01]  /*4ed00*/  LDL.LU R26, [R1+0x68] ;  /* 0x00006800011a7983 */ /* 0x000ea20000300800 */
[----:B------:R-:W-:-:S03]  /*4ed10*/  IMAD.MOV.U32 R0, RZ, RZ, R7 ;  /* 0x000000ffff007224 */ /* 0x000fc600078e0007 */
[----:B------:R-:W2:Y:S04]  /*4ed20*/  LDL.LU R27, [R1+0x6c] ;  /* 0x00006c00011b7983 */ /* 0x000ea80000300800 */
[----:B------:R-:W2:Y:S04]  /*4ed30*/  LDL R7, [R1+0x85c] ;  /* 0x00085c0001077983 */ /* 0x000ea80000100800 */
[----:B------:R-:W2:Y:S04]  /*4ed40*/  LDL R50, [R1+0x868] ;  /* 0x0008680001327983 */ /* 0x000ea80000100800 */
[----:B------:R-:W2:Y:S04]  /*4ed50*/  LDL R51, [R1+0x86c] ;  /* 0x00086c0001337983 */ /* 0x000ea80000100800 */
[----:B------:R-:W2:Y:S04]  /*4ed60*/  LDL R56, [R1+0x878] ;  /* 0x0008780001387983 */ /* 0x000ea80000100800 */
[----:B------:R-:W2:Y:S04]  /*4ed70*/  LDL.LU R8, [R1+0xc0] ;  /* 0x0000c00001087983 */ /* 0x000ea80000300800 */
[----:B------:R-:W2:Y:S04]  /*4ed80*/  LDL.LU R9, [R1+0xc4] ;  /* 0x0000c40001097983 */ /* 0x000ea80000300800 */
[----:B------:R-:W2:Y:S04]  /*4ed90*/  LDL.LU R10, [R1+0xc8] ;  /* 0x0000c800010a7983 */ /* 0x000ea80000300800 */
[----:B------:R-:W2:Y:S04]  /*4eda0*/  LDL.LU R11, [R1+0xcc] ;  /* 0x0000cc00010b7983 */ /* 0x000ea80000300800 */
        /* <DEDUP_REMOVED lines=8> */
[----:B------:R-:W-:Y:S01]  /*4ee30*/  STL [R1+0x29f8], R0 ;  /* 0x0029f80001007387 */ /* 0x000fe20000100800 */
[----:B---3--:R-:W-:Y:S01]  /*4ee40*/  HMMA.16816.F32 R32, R28, R48, R32 ;  /* 0x000000301c20723c */ /* 0x008fe20000001820 */
[----:B----4-:R-:W-:-:S02]  /*4ee50*/  IMAD R2, R2, 0x100, R37 ;  /* 0x0000010002027824 */ /* 0x010fc400078e0225 */
[----:B--2---:R-:W-:Y:S02]  /*4ee60*/  IMAD R3, R59, 0x100, R3 ;  /* 0x000001003b037824 */ /* 0x004fe400078e0203 */
[----:B------:R-:W-:Y:S02]  /*4ee70*/  IMAD R4, R4, 0x100, R22 ;  /* 0x0000010004047824 */ /* 0x000fe400078e0216 */
[----:B------:R-:W-:Y:S01]  /*4ee80*/  IMAD R5, R5, 0x100, R23 ;  /* 0x0000010005057824 */ /* 0x000fe200078e0217 */
[----:B------:R-:W-:Y:S02]  /*4ee90*/  F2FP.F16.E4M3.UNPACK_B R28, R2 ;  /* 0x00000002ff1c723e */ /* 0x000fe400020006ff */
[----:B------:R-:W-:Y:S02]  /*4eea0*/  F2FP.F16.E4M3.UNPACK_B R29, R3 ;  /* 0x00000003ff1d723e */ /* 0x000fe400020006ff */
[----:B------:R-:W-:Y:S01]  /*4eeb0*/  F2FP.F16.E4M3.UNPACK_B R30, R4 ;  /* 0x00000004ff1e723e */ /* 0x000fe200020006ff */
[----:B------:R-:W2:Y:S01]  /*4eec0*/  LDL R59, [R1+0x89c] ;  /* 0x00089c00013b7983 */ /* 0x000ea20000100800 */
[----:B------:R-:W-:-:S02]  /*4eed0*/  F2FP.F16.E4M3.UNPACK_B R31, R5 ;  /* 0x00000005ff1f723e */ /* 0x000fc400020006ff */
[----:B------:R-:W-:Y:S02]  /*4eee0*/  F2FP.F16.E4M3.UNPACK_B R20, R20 ;  /* 0x00000014ff14723e */ /* 0x000fe400020006ff */
[----:B------:R-:W-:Y:S02]  /*4eef0*/  F2FP.F16.E4M3.UNPACK_B R21, R21 ;  /* 0x00000015ff15723e */ /* 0x000fe400020006ff */
[----:B------:R-:W-:Y:S01]  /*4ef00*/  F2FP.F16.E4M3.UNPACK_B R2, R6 ;  /* 0x00000006ff02723e */ /* 0x000fe200020006ff */
[----:B------:R-:W-:Y:S04]  /*4ef10*/  STL.64 [R1+0x30], R32 ;  /* 0x0000302001007387 */ /* 0x000fe80000100a00 */
[----:B------:R-:W-:Y:S04]  /*4ef20*/  STL.64 [R1+0x38], R34 ;  /* 0x0000382201007387 */ /* 0x000fe80000100a00 */
[----:B------:R0:W-:Y:S01]  /*4ef30*/  STL.64 [R1+0x18], R20 ;  /* 0x0000181401007387 */ /* 0x0001e20000100a00 */
[----:B------:R-:W-:Y:S01]  /*4ef40*/  F2FP.F16.E4M3.UNPACK_B R3, R7 ;  /* 0x00000007ff03723e */ /* 0x000fe200020006ff */
[C---:B0-----:R-:W-:Y:S08]  /*4ef50*/  HMMA.16816.F32 R20, R28.reuse, R20, R24 ;  /* 0x000000141c14723c */ /* 0x041ff00000001818 */
[----:B------:R-:W-:Y:S01]  /*4ef60*/  HMMA.16816.F32 R16, R28, R2, R16 ;  /* 0x000000021c10723c */ /* 0x000fe20000001810 */
[----:B------:R-:W-:-:S02]  /*4ef70*/  F2FP.F16.E4M3.UNPACK_B R4, R50 ;  /* 0x00000032ff04723e */ /* 0x000fc400020006ff */
[----:B------:R-:W-:-:S03]  /*4ef80*/  F2FP.F16.E4M3.UNPACK_B R5, R51 ;  /* 0x00000033ff05723e */ /* 0x000fc600020006ff */
[----:B------:R-:W-:-:S04]  /*4ef90*/  IMAD.MOV.U32 R46, RZ, RZ, R4 ;  /* 0x000000ffff2e7224 */ /* 0x000fc800078e0004 */
[----:B------:R-:W-:Y:S01]  /*4efa0*/  HMMA.16816.F32 R12, R28, R4, R12 ;  /* 0x000000041c0c723c */ /* 0x000fe2000000180c */
[----:B------:R-:W-:Y:S04]  /*4efb0*/  STL.64 [R1+0x60], R20 ;  /* 0x0000601401007387 */ /* 0x000fe80000100a00 */
[----:B------:R-:W-:Y:S04]  /*4efc0*/  STL.64 [R1+0x68], R22 ;  /* 0x0000681601007387 */ /* 0x000fe80000100a00 */
[----:B------:R0:W-:Y:S04]  /*4efd0*/  STL.64 [R1+0x10], R2 ;  /* 0x0000100201007387 */ /* 0x0001e80000100a00 */
[----:B------:R-:W-:Y:S04]  /*4efe0*/  STL.64 [R1+0x80], R16 ;  /* 0x0000801001007387 */ /* 0x000fe80000100a00 */
[----:B------:R-:W-:Y:S04]  /*4eff0*/  STL.64 [R1+0x88], R18 ;  /* 0x0000881201007387 */ /* 0x000fe80000100a00 */
[----:B------:R1:W-:Y:S01]  /*4f000*/  STL.64 [R1+0x8], R4 ;  /* 0x0000080401007387 */ /* 0x0003e20000100a00 */
[----:B------:R-:W-:Y:S01]  /*4f010*/  IMAD.MOV.U32 R0, RZ, RZ, R5 ;  /* 0x000000ffff007224 */ /* 0x000fe200078e0005 */
[----:B0-----:R-:W-:-:S02]  /*4f020*/  F2FP.F16.E4M3.UNPACK_B R2, R56 ;  /* 0x00000038ff02723e */ /* 0x001fc400020006ff */
[----:B------:R-:W-:-:S07]  /*4f030*/  F2FP.F16.E4M3.UNPACK_B R3, R57 ;  /* 0x00000039ff03723e */ /* 0x000fce00020006ff */
[C---:B-1----:R-:W-:Y:S01]  /*4f040*/  HMMA.16816.F32 R4, R28.reuse, R2, R8 ;  /* 0x000000021c04723c */ /* 0x042fe20000001808 */
[----:B------:R-:W-:Y:S02]  /*4f050*/  F2FP.F16.E4M3.UNPACK_B R60, R60 ;  /* 0x0000003cff3c723e */ /* 0x000fe400020006ff */
[----:B------:R-:W-:Y:S01]  /*4f060*/  F2FP.F16.E4M3.UNPACK_B R61, R61 ;  /* 0x0000003dff3d723e */ /* 0x000fe200020006ff */
[----:B------:R-:W-:Y:S04]  /*4f070*/  STL.64 [R1+0xa0], R12 ;  /* 0x0000a00c01007387 */ /* 0x000fe80000100a00 */
[----:B------:R-:W-:Y:S04]  /*4f080*/  STL.64 [R1+0xa8], R14 ;  /* 0x0000a80e01007387 */ /* 0x000fe80000100a00 */
[----:B------:R-:W-:Y:S04]  /*4f090*/  STL [R1], R2 ;  /* 0x0000000201007387 */ /* 0x000fe80000100800 */
[----:B------:R-:W-:Y:S04]  /*4f0a0*/  STL [R1+0x4], R3 ;  /* 0x0000040301007387 */ /* 0x000fe80000100800 */
[----:B------:R-:W-:Y:S04]  /*4f0b0*/  STL.64 [R1+0xc0], R4 ;  /* 0x0000c00401007387 */ /* 0x000fe80000100a00 */
[----:B------:R0:W-:Y:S01]  /*4f0c0*/  STL.64 [R1+0xc8], R6 ;  /* 0x0000c80601007387 */ /* 0x0001e20000100a00 */
[----:B------:R-:W-:Y:S01]  /*4f0d0*/  IMAD.MOV.U32 R47, RZ, RZ, R3 ;  /* 0x000000ffff2f7224 */ /* 0x000fe200078e0003 */
[----:B0-----:R-:W-:Y:S04]  /*4f0e0*/  HMMA.16816.F32 R4, R28, R60, R52 ;  /* 0x0000003c1c04723c */ /* 0x001fe80000001834 */
[----:B------:R0:W-:Y:S04]  /*4f0f0*/  STL.64 [R1+0x2c30], R46 ;  /* 0x002c302e01007387 */ /* 0x0001e80000100a00 */
[----:B------:R-:W-:Y:S04]  /*4f100*/  STL [R1+0x2bf0], R60 ;  /* 0x002bf03c01007387 */ /* 0x000fe80000100800 */
[----:B------:R-:W-:Y:S07]  /*4f110*/  STL [R1+0x2bd8], R61 ;  /* 0x002bd83d01007387 */ /* 0x000fee0000100800 */
[----:B------:R-:W-:Y:S04]  /*4f120*/  STL.64 [R1+0xe0], R4 ;  /* 0x0000e00401007387 */ /* 0x000fe80000100a00 */
[----:B------:R-:W-:Y:S04]  /*4f130*/  STL.64 [R1+0xe8], R6 ;  /* 0x0000e80601007387 */ /* 0x000fe80000100a00 */
[----:B------:R-:W3:Y:S04]  /*4f140*/  LDL.LU R16, [R1+0x1c0] ;  /* 0x0001c00001107983 */ /* 0x000ee80000300800 */
[----:B------:R-:W3:Y:S04]  /*4f150*/  LDL.LU R17, [R1+0x1c4] ;  /* 0x0001c40001117983 */ /* 0x000ee80000300800 */
[----:B------:R-:W4:Y:S04]  /*4f160*/  LDL.LU R18, [R1+0x1c8] ;  /* 0x0001c80001127983 */ /* 0x000f280000300800 */
[----:B------:R-:W4:Y:S04]  /*4f170*/  LDL.LU R19, [R1+0x1cc] ;  /* 0x0001cc0001137983 */ /* 0x000f280000300800 */
[----:B----4-:R-:W-:Y:S04]  /*4f180*/  STL.64 [R1+0x2c40], R18 ;  /* 0x002c401201007387 */ /* 0x010fe80000100a00 */
[----:B---3--:R1:W-:Y:S04]  /*4f190*/  STL.64 [R1+0x2c38], R16 ;  /* 0x002c381001007387 */ /* 0x0083e80000100a00 */
[----:B------:R-:W3:Y:S04]  /*4f1a0*/  LDL.LU R24, [R1+0x180] ;  /* 0x0001800001187983 */ /* 0x000ee80000300800 */
[----:B------:R-:W3:Y:S04]  /*4f1b0*/  LDL.LU R25, [R1+0x184] ;  /* 0x0001840001197983 */ /* 0x000ee80000300800 */
[----:B------:R-:W3:Y:S04]  /*4f1c0*/  LDL.LU R26, [R1+0x188] ;  /* 0x00018800011a7983 */ /* 0x000ee80000300800 */
[----:B------:R-:W3:Y:S04]  /*4f1d0*/  LDL.LU R27, [R1+0x18c] ;  /* 0x00018c00011b7983 */ /* 0x000ee80000300800 */
[----:B------:R-:W4:Y:S04]  /*4f1e0*/  LDL.LU R44, [R1+0x120] ;  /* 0x00012000012c7983 */ /* 0x000f280000300800 */
[----:B------:R-:W4:Y:S04]  /*4f1f0*/  LDL.LU R45, [R1+0x124] ;  /* 0x00012400012d7983 */ /* 0x000f280000300800 */
[----:B0-----:R-:W4:Y:S04]  /*4f200*/  LDL.LU R46, [R1+0x128] ;  /* 0x00012800012e7983 */ /* 0x001f280000300800 */
[----:B------:R-:W4:Y:S04]  /*4f210*/  LDL.LU R47, [R1+0x12c] ;  /* 0x00012c00012f7983 */ /* 0x000f280000300800 */
[----:B-1----:R-:W3:Y:S04]  /*4f220*/  LDL.LU R16, [R1+0x100] ;  /* 0x0001000001107983 */ /* 0x002ee80000300800 */
[----:B------:R-:W3:Y:S04]  /*4f230*/  LDL.LU R17, [R1+0x104] ;  /* 0x0001040001117983 */ /* 0x000ee80000300800 */
[----:B------:R-:W3:Y:S04]  /*4f240*/  LDL.LU R18, [R1+0x108] ;  /* 0x0001080001127983 */ /* 0x000ee80000300800 */
[----:B------:R-:W3:Y:S01]  /*4f250*/  LDL.LU R19, [R1+0x10c] ;  /* 0x00010c0001137983 */ /* 0x000ee20000300800 */
[----:B------:R-:W-:-:S02]  /*4f260*/  F2FP.F16.E4M3.UNPACK_B R58, R58 ;  /* 0x0000003aff3a723e */ /* 0x000fc400020006ff */
[----:B--2---:R-:W-:Y:S01]  /*4f270*/  F2FP.F16.E4M3.UNPACK_B R59, R59 ;  /* 0x0000003bff3b723e */ /* 0x004fe200020006ff */
        /* <DEDUP_REMOVED lines=9> */
[----:B------:R-:W2:Y:S04]  /*4f310*/  LDL R53, [R1+0x8cc] ;  /* 0x0008cc0001357983 */ /* 0x000ea80000100800 */
[----:B------:R-:W4:Y:S04]  /*4f320*/  LDL R50, [R1+0x8d8] ;  /* 0x0008d80001327983 */ /* 0x000f280000100800 */
        /* <DEDUP_REMOVED lines=10> */
[----:B------:R-:W4:Y:S04]  /*4f3d0*/  LDL R10, [R1+0x8ec] ;  /* 0x0008ec00010a7983 */ /* 0x000f280000100800 */
[----:B------:R-:W4:Y:S04]  /*4f3e0*/  LDL R11, [R1+0x8f8] ;  /* 0x0008f800010b7983 */ /* 0x000f280000100800 */
[----:B------:R-:W4:Y:S04]  /*4f3f0*/  LDL R8, [R1+0x8fc] ;  /* 0x0008fc0001087983 */ /* 0x000f280000100800 */
[----:B------:R-:W4:Y:S04]  /*4f400*/  LDL R6, [R1+0x908] ;  /* 0x0009080001067983 */ /* 0x000f280000100800 */
[----:B------:R-:W4:Y:S04]  /*4f410*/  LDL R7, [R1+0x90c] ;  /* 0x00090c0001077983 */ /* 0x000f280000100800 */
[----:B------:R-:W4:Y:S04]  /*4f420*/  LDL R9, [R1+0x918] ;  /* 0x0009180001097983 */ /* 0x000f280000100800 */
[----:B------:R-:W4:Y:S04]  /*4f430*/  LDL.LU R12, [R1+0x1e0] ;  /* 0x0001e000010c7983 */ /* 0x000f280000300800 */
[----:B------:R-:W4:Y:S04]  /*4f440*/  LDL.LU R13, [R1+0x1e4] ;  /* 0x0001e400010d7983 */ /* 0x000f280000300800 */
[----:B------:R-:W4:Y:S04]  /*4f450*/  LDL.LU R14, [R1+0x1e8] ;  /* 0x0001e800010e7983 */ /* 0x000f280000300800 */
[----:B------:R-:W4:Y:S01]  /*4f460*/  LDL.LU R15, [R1+0x1ec] ;  /* 0x0001ec00010f7983 */ /* 0x000f220000300800 */
[----:B---3--:R-:W-:-:S15]  /*4f470*/  HMMA.16816.F32 R16, R28, R58, R16 ;  /* 0x0000003a1c10723c */ /* 0x008fde0000001810 */
[----:B------:R-:W-:-:S04]  /*4f480*/  NOP ;  /* 0x0000000000007918 */ /* 0x000fc80000000000 */
[----:B------:R-:W-:Y:S04]  /*4f490*/  STL.64 [R1+0x100], R16 ;  /* 0x0001001001007387 */ /* 0x000fe80000100a00 */
[----:B------:R0:W-:Y:S04]  /*4f4a0*/  STL.64 [R1+0x108], R18 ;  /* 0x0001081201007387 */ /* 0x0001e80000100a00 */
[----:B0-----:R-:W3:Y:S04]  /*4f4b0*/  LDL.LU.64 R18, [R1+0x2c40] ;  /* 0x002c400001127983 */ /* 0x001ee80000300a00 */
[----:B------:R-:W3:Y:S01]  /*4f4c0*/  LDL.LU.64 R16, [R1+0x2c38] ;  /* 0x002c380001107983 */ /* 0x000ee20000300a00 */
[----:B--2---:R-:W-:-:S02]  /*4f4d0*/  F2FP.F16.E4M3.UNPACK_B R56, R56 ;  /* 0x00000038ff38723e */ /* 0x004fc400020006ff */
[----:B------:R-:W-:Y:S02]  /*4f4e0*/  F2FP.F16.E4M3.UNPACK_B R57, R57 ;  /* 0x00000039ff39723e */ /* 0x000fe400020006ff */
[----:B------:R-:W-:Y:S02]  /*4f4f0*/  F2FP.F16.E4M3.UNPACK_B R54, R54 ;  /* 0x00000036ff36723e */ /* 0x000fe400020006ff */
[----:B------:R-:W-:Y:S02]  /*4f500*/  F2FP.F16.E4M3.UNPACK_B R55, R55 ;  /* 0x00000037ff37723e */ /* 0x000fe400020006ff */
[----:B------:R-:W-:Y:S02]  /*4f510*/  F2FP.F16.E4M3.UNPACK_B R52, R52 ;  /* 0x00000034ff34723e */ /* 0x000fe400020006ff */
[----:B------:R-:W-:Y:S01]  /*4f520*/  F2FP.F16.E4M3.UNPACK_B R53, R53 ;  /* 0x00000035ff35723e */ /* 0x000fe200020006ff */
[C---:B----4-:R-:W-:Y:S08]  /*4f530*/  HMMA.16816.F32 R44, R28.reuse, R56, R44 ;  /* 0x000000381c2c723c */ /* 0x050ff0000000182c */
[----:B------:R-:W-:Y:S01]  /*4f540*/  HMMA.16816.F32 R40, R28, R54, R40 ;  /* 0x000000361c28723c */ /* 0x000fe20000001828 */
[----:B------:R-:W-:-:S02]  /*4f550*/  F2FP.F16.E4M3.UNPACK_B R50, R50 ;  /* 0x00000032ff32723e */ /* 0x000fc400020006ff */
[----:B------:R-:W-:Y:S01]  /*4f560*/  F2FP.F16.E4M3.UNPACK_B R51, R51 ;  /* 0x00000033ff33723e */ /* 0x000fe200020006ff */
[----:B------:R-:W-:Y:S01]  /*4f570*/  IMAD.MOV.U32 R48, RZ, RZ, R2 ;  /* 0x000000ffff307224 */ /* 0x000fe200078e0002 */
[----:B------:R-:W-:Y:S02]  /*4f580*/  F2FP.F16.E4M3.UNPACK_B R2, R33 ;  /* 0x00000021ff02723e */ /* 0x000fe400020006ff */
[----:B------:R-:W-:Y:S01]  /*4f590*/  F2FP.F16.E4M3.UNPACK_B R3, R10 ;  /* 0x0000000aff03723e */ /* 0x000fe200020006ff */
[----:B------:R-:W-:Y:S01]  /*4f5a0*/  HMMA.16816.F32 R36, R28, R52, R36 ;  /* 0x000000341c24723c */ /* 0x000fe20000001824 */
[----:B------:R-:W-:Y:S02]  /*4f5b0*/  F2FP.F16.E4M3.UNPACK_B R4, R11 ;  /* 0x0000000bff04723e */ /* 0x000fe400020006ff */
[----:B------:R-:W-:-:S05]  /*4f5c0*/  F2FP.F16.E4M3.UNPACK_B R5, R8 ;  /* 0x00000008ff05723e */ /* 0x000fca00020006ff */
[----:B------:R-:W-:Y:S01]  /*4f5d0*/  HMMA.16816.F32 R24, R28, R50, R24 ;  /* 0x000000321c18723c */ /* 0x000fe20000001818 */
[----:B------:R-:W-:Y:S02]  /*4f5e0*/  F2FP.F16.E4M3.UNPACK_B R6, R6 ;  /* 0x00000006ff06723e */ /* 0x000fe400020006ff */
[----:B------:R-:W-:-:S05]  /*4f5f0*/  F2FP.F16.E4M3.UNPACK_B R7, R7 ;  /* 0x00000007ff07723e */ /* 0x000fca00020006ff */
[C---:B------:R-:W-:Y:S01]  /*4f600*/  HMMA.16816.F32 R20, R28.reuse, R2, R20 ;  /* 0x000000021c14723c */ /* 0x040fe20000001814 */
[----:B------:R-:W-:Y:S04]  /*4f610*/  STL.64 [R1+0x2be8], R58 ;  /* 0x002be83a01007387 */ /* 0x000fe80000100a00 */
[----:B------:R-:W-:Y:S03]  /*4f620*/  STL.64 [R1+0x2be0], R56 ;  /* 0x002be03801007387 */ /* 0x000fe60000100a00 */
[C---:B------:R-:W-:Y:S01]  /*4f630*/  HMMA.16816.F32 R12, R28.reuse, R6, R12 ;  /* 0x000000061c0c723c */ /* 0x040fe2000000180c */
[----:B------:R-:W-:Y:S04]  /*4f640*/  STL.64 [R1+0x120], R44 ;  /* 0x0001202c01007387 */ /* 0x000fe80000100a00 */
[----:B------:R-:W-:Y:S04]  /*4f650*/  STL.64 [R1+0x128], R46 ;  /* 0x0001282e01007387 */ /* 0x000fe80000100a00 */
[----:B------:R-:W-:Y:S04]  /*4f660*/  STL [R1+0x2bf8], R54 ;  /* 0x002bf83601007387 */ /* 0x000fe80000100800 */
[----:B------:R-:W-:Y:S04]  /*4f670*/  STL [R1+0x2bf4], R55 ;  /* 0x002bf43701007387 */ /* 0x000fe80000100800 */
[----:B------:R0:W-:Y:S04]  /*4f680*/  STL.64 [R1+0x140], R40 ;  /* 0x0001402801007387 */ /* 0x0001e80000100a00 */
[----:B------:R1:W-:Y:S04]  /*4f690*/  STL.64 [R1+0x148], R42 ;  /* 0x0001482a01007387 */ /* 0x0003e80000100a00 */
[----:B------:R-:W-:Y:S04]  /*4f6a0*/  STL [R1+0x2bfc], R53 ;  /* 0x002bfc3501007387 */ /* 0x000fe80000100800 */
[----:B------:R2:W-:Y:S04]  /*4f6b0*/  STL [R1+0x2c20], R52 ;  /* 0x002c203401007387 */ /* 0x0005e80000100800 */
[----:B------:R-:W-:Y:S04]  /*4f6c0*/  STL.64 [R1+0x160], R36 ;  /* 0x0001602401007387 */ /* 0x000fe80000100a00 */
[----:B------:R-:W-:Y:S04]  /*4f6d0*/  STL.64 [R1+0x168], R38 ;  /* 0x0001682601007387 */ /* 0x000fe80000100a00 */
[----:B------:R-:W-:Y:S04]  /*4f6e0*/  STL.64 [R1+0x2c28], R50 ;  /* 0x002c283201007387 */ /* 0x000fe80000100a00 */
[----:B------:R-:W-:Y:S04]  /*4f6f0*/  STL [R1+0x2c24], R48 ;  /* 0x002c243001007387 */ /* 0x000fe80000100800 */
[----:B------:R-:W-:Y:S04]  /*4f700*/  STL.64 [R1+0x180], R24 ;  /* 0x0001801801007387 */ /* 0x000fe80000100a00 */
[----:B------:R-:W-:Y:S04]  /*4f710*/  STL.64 [R1+0x188], R26 ;  /* 0x0001881a01007387 */ /* 0x000fe80000100a00 */
[----:B------:R-:W-:Y:S04]  /*4f720*/  STL.64 [R1+0x1a0], R20 ;  /* 0x0001a01401007387 */ /* 0x000fe80000100a00 */
[----:B------:R-:W-:Y:S01]  /*4f730*/  STL.64 [R1+0x1a8], R22 ;  /* 0x0001a81601007387 */ /* 0x000fe20000100a00 */
[----:B------:R-:W-:Y:S01]  /*4f740*/  F2FP.F16.E4M3.UNPACK_B R8, R9 ;  /* 0x00000009ff08723e */ /* 0x000fe200020006ff */
[----:B---3--:R-:W-:-:S15]  /*4f750*/  HMMA.16816.F32 R16, R28, R4, R16 ;  /* 0x000000041c10723c */ /* 0x008fde0000001810 */
[----:B------:R-:W-:-:S04]  /*4f760*/  NOP ;  /* 0x0000000000007918 */ /* 0x000fc80000000000 */
[----:B------:R-:W-:Y:S04]  /*4f770*/  STL.64 [R1+0x1c0], R16 ;  /* 0x0001c01001007387 */ /* 0x000fe80000100a00 */
[----:B------:R-:W-:Y:S04]  /*4f780*/  STL.64 [R1+0x1c8], R18 ;  /* 0x0001c81201007387 */ /* 0x000fe80000100a00 */
[----:B------:R-:W3:Y:S04]  /*4f790*/  LDL.LU R32, [R1+0x2e0] ;  /* 0x0002e00001207983 */ /* 0x000ee80000300800 */
[----:B------:R4:W-:Y:S04]  /*4f7a0*/  STL.64 [R1+0x1e0], R12 ;  /* 0x0001e00c01007387 */ /* 0x0009e80000100a00 */
[----:B------:R0:W-:Y:S04]  /*4f7b0*/  STL.64 [R1+0x1e8], R14 ;  /* 0x0001e80e01007387 */ /* 0x0001e80000100a00 */
[----:B------:R-:W3:Y:S04]  /*4f7c0*/  LDL.LU R33, [R1+0x2e4] ;  /* 0x0002e40001217983 */ /* 0x000ee80000300800 */
[----:B------:R-:W3:Y:S04]  /*4f7d0*/  LDL.LU R34, [R1+0x2e8] ;  /* 0x0002e80001227983 */ /* 0x000ee80000300800 */
[----:B------:R-:W3:Y:S04]  /*4f7e0*/  LDL.LU R35, [R1+0x2ec] ;  /* 0x0002ec0001237983 */ /* 0x000ee80000300800 */
[----:B0-----:R-:W3:Y:S04]  /*4f7f0*/  LDL.LU R40, [R1+0x2a0] ;  /* 0x0002a00001287983 */ /* 0x001ee80000300800 */
[----:B------:R-:W3:Y:S04]  /*4f800*/  LDL.LU R41, [R1+0x2a4] ;  /* 0x0002a40001297983 */ /* 0x000ee80000300800 */
[----:B-1----:R-:W3:Y:S04]  /*4f810*/  LDL.LU R42, [R1+0x2a8] ;  /* 0x0002a800012a7983 */ /* 0x002ee80000300800 */
[----:B------:R-:W3:Y:S04]  /*4f820*/  LDL.LU R43, [R1+0x2ac] ;  /* 0x0002ac00012b7983 */ /* 0x000ee80000300800 */
        /* <DEDUP_REMOVED lines=8> */
[----:B------:R-:W2:Y:S04]  /*4f8b0*/  LDL R9, [R1+0x91c] ;  /* 0x00091c0001097983 */ /* 0x000ea80000100800 */
[----:B------:R-:W3:Y:S04]  /*4f8c0*/  LDL R10, [R1+0x928] ;  /* 0x00092800010a7983 */ /* 0x000ee80000100800 */
[----:B------:R-:W3:Y:S04]  /*4f8d0*/  LDL R11, [R1+0x92c] ;  /* 0x00092c00010b7983 */ /* 0x000ee80000100800 */
[----:B----4-:R-:W4:Y:S04]  /*4f8e0*/  LDL R12, [R1+0x938] ;  /* 0x00093800010c7983 */ /* 0x010f280000100800 */
        /* <DEDUP_REMOVED lines=24> */
[----:B------:R-:W-:Y:S04]  /*4fa70*/  STL.64 [R1+0x2ba0], R6 ;  /* 0x002ba00601007387 */ /* 0x000fe80000100a00 */
[----:B------:R0:W-:Y:S04]  /*4fa80*/  STL.64 [R1+0x2b98], R4 ;  /* 0x002b980401007387 */ /* 0x0001e80000100a00 */
[----:B0-----:R-:W4:Y:S04]  /*4fa90*/  LDL.LU R4, [R1+0x220] ;  /* 0x0002200001047983 */ /* 0x001f280000300800 */
[----:B------:R-:W4:Y:S04]  /*4faa0*/  LDL.LU R5, [R1+0x224] ;  /* 0x0002240001057983 */ /* 0x000f280000300800 */
[----:B------:R-:W4:Y:S04]  /*4fab0*/  LDL.LU R6, [R1+0x228] ;  /* 0x0002280001067983 */ /* 0x000f280000300800 */
[----:B------:R-:W4:Y:S01]  /*4fac0*/  LDL.LU R7, [R1+0x22c] ;  /* 0x00022c0001077983 */ /* 0x000f220000300800 */
[----:B--2---:R-:W-:-:S02]  /*4fad0*/  F2FP.F16.E4M3.UNPACK_B R9, R9 ;  /* 0x00000009ff09723e */ /* 0x004fc400020006ff */
[----:B---3--:R-:W-:Y:S02]  /*4fae0*/  F2FP.F16.E4M3.UNPACK_B R10, R10 ;  /* 0x0000000aff0a723e */ /* 0x008fe400020006ff */
[----:B------:R-:W-:-:S03]  /*4faf0*/  F2FP.F16.E4M3.UNPACK_B R11, R11 ;  /* 0x0000000bff0b723e */ /* 0x000fc600020006ff */
[----:B------:R-:W-:Y:S01]  /*4fb00*/  HMMA.16816.F32 R44, R28, R8, R44 ;  /* 0x000000081c2c723c */ /* 0x000fe2000000182c */
[----:B----4-:R-:W-:Y:S02]  /*4fb10*/  F2FP.F16.E4M3.UNPACK_B R12, R12 ;  /* 0x0000000cff0c723e */ /* 0x010fe400020006ff */
[----:B------:R-:W-:-:S15]  /*4fb20*/  F2FP.F16.E4M3.UNPACK_B R13, R13 ;  /* 0x0000000dff0d723e */ /* 0x000fde00020006ff */
[----:B------:R-:W-:Y:S01]  /*4fb30*/  NOP ;  /* 0x0000000000007918 */ /* 0x000fe20000000000 */
[----:B------:R-:W-:Y:S04]  /*4fb40*/  STL.64 [R1+0x200], R44 ;  /* 0x0002002c01007387 */ /* 0x000fe80000100a00 */
[----:B------:R0:W-:Y:S04]  /*4fb50*/  STL.64 [R1+0x208], R46 ;  /* 0x0002082e01007387 */ /* 0x0001e80000100a00 */
[----:B0-----:R-:W2:Y:S01]  /*4fb60*/  LDL.LU.64 R46, [R1+0x2c30] ;  /* 0x002c3000012e7983 */ /* 0x001ea20000300a00 */
[----:B------:R-:W-:Y:S03]  /*4fb70*/  HMMA.16816.F32 R4, R28, R10, R4 ;  /* 0x0000000a1c04723c */ /* 0x000fe60000001804 */
[----:B------:R-:W-:Y:S04]  /*4fb80*/  STL.64 [R1+0x2b80], R10 ;  /* 0x002b800a01007387 */ /* 0x000fe80000100a00 */
[----:B------:R-:W-:Y:S01]  /*4fb90*/  STL.64 [R1+0x2b78], R8 ;  /* 0x002b780801007387 */ /* 0x000fe20000100a00 */
[----:B------:R-:W-:-:S11]  /*4fba0*/  F2FP.F16.E4M3.UNPACK_B R14, R14 ;  /* 0x0000000eff0e723e */ /* 0x000fd600020006ff */
[----:B------:R-:W-:Y:S04]  /*4fbb0*/  STL.64 [R1+0x220], R4 ;  /* 0x0002200401007387 */ /* 0x000fe80000100a00 */
[----:B------:R0:W-:Y:S02]  /*4fbc0*/  STL.64 [R1+0x228], R6 ;  /* 0x0002280601007387 */ /* 0x0001e40000100a00 */
[----:B0-----:R-:W-:Y:S01]  /*4fbd0*/  HMMA.16816.F32 R4, R28, R12, R48 ;  /* 0x0000000c1c04723c */ /* 0x001fe20000001830 */
[----:B------:R-:W-:Y:S02]  /*4fbe0*/  F2FP.F16.E4M3.UNPACK_B R15, R15 ;  /* 0x0000000fff0f723e */ /* 0x000fe400020006ff */
[----:B------:R-:W-:Y:S02]  /*4fbf0*/  F2FP.F16.E4M3.UNPACK_B R16, R16 ;  /* 0x00000010ff10723e */ /* 0x000fe400020006ff */
[----:B------:R-:W-:-:S14]  /*4fc00*/  F2FP.F16.E4M3.UNPACK_B R17, R17 ;  /* 0x00000011ff11723e */ /* 0x000fdc00020006ff */
[----:B------:R-:W-:Y:S04]  /*4fc10*/  STL.64 [R1+0x240], R4 ;  /* 0x0002400401007387 */ /* 0x000fe80000100a00 */
[----:B------:R0:W-:Y:S02]  /*4fc20*/  STL.64 [R1+0x248], R6 ;  /* 0x0002480601007387 */ /* 0x0001e40000100a00 */
[----:B0-----:R-:W-:Y:S02]  /*4fc30*/  HMMA.16816.F32 R4, R28, R14, R52 ;  /* 0x0000000e1c04723c */ /* 0x001fe40000001834 */
[----:B------:R-:W-:Y:S04]  /*4fc40*/  STL.64 [R1+0x2b60], R14 ;  /* 0x002b600e01007387 */ /* 0x000fe80000100a00 */
[----:B------:R-:W-:Y:S01]  /*4fc50*/  STL.64 [R1+0x2b58], R12 ;  /* 0x002b580c01007387 */ /* 0x000fe20000100a00 */
[----:B------:R-:W-:-:S12]  /*4fc60*/  F2FP.F16.E4M3.UNPACK_B R18, R18 ;  /* 0x00000012ff12723e */ /* 0x000fd800020006ff */
        /* <DEDUP_REMOVED lines=15> */
[----:B------:R-:W-:-:S15]  /*4fd60*/  F2FP.F16.E4M3.UNPACK_B R23, R23 ;  /* 0x00000017ff17723e */ /* 0x000fde00020006ff */
[----:B------:R-:W-:-:S03]  /*4fd70*/  NOP ;  /* 0x0000000000007918 */ /* 0x000fc60000000000 */
[----:B------:R-:W-:Y:S04]  /*4fd80*/  STL.64 [R1+0x2c0], R4 ;  /* 0x0002c00401007387 */ /* 0x000fe80000100a00 */
[----:B------:R0:W-:Y:S04]  /*4fd90*/  STL.64 [R1+0x2c8], R6 ;  /* 0x0002c80601007387 */ /* 0x0001e80000100a00 */
[----:B------:R-:W3:Y:S01]  /*4fda0*/  LDL.LU R56, [R1+0x3e0] ;  /* 0x0003e00001387983 */ /* 0x000ee20000300800 */
[----:B0-----:R-:W-:Y:S01]  /*4fdb0*/  HMMA.16816.F32 R4, R28, R22, R32 ;  /* 0x000000161c04723c */ /* 0x001fe20000001820 */
[----:B------:R-:W-:-:S15]  /*4fdc0*/  F2FP.F16.E4M3.UNPACK_B R24, R25 ;  /* 0x00000019ff18723e */ /* 0x000fde00020006ff */
[----:B------:R-:W-:-:S03]  /*4fdd0*/  NOP ;  /* 0x0000000000007918 */ /* 0x000fc60000000000 */
[----:B------:R0:W-:Y:S04]  /*4fde0*/  STL.64 [R1+0x2e0], R4 ;  /* 0x0002e00401007387 */ /* 0x0001e80000100a00 */
[----:B------:R1:W-:Y:S04]  /*4fdf0*/  STL.64 [R1+0x2e8], R6 ;  /* 0x0002e80601007387 */ /* 0x0003e80000100a00 */
        /* <DEDUP_REMOVED lines=16> */
[----:B------:R-:W3:Y:S04]  /*4ff00*/  LDL.LU R48, [R1+0x300] ;  /* 0x0003000001307983 */ /* 0x000ee80000300800 */
[----:B------:R-:W3:Y:S04]  /*4ff10*/  LDL.LU R49, [R1+0x304] ;  /* 0x0003040001317983 */ /* 0x000ee80000300800 */
[----:B------:R-:W3:Y:S04]  /*4ff20*/  LDL.LU R50, [R1+0x308] ;  /* 0x0003080001327983 */ /* 0x000ee80000300800 */
[----:B------:R-:W3:Y:S04]  /*4ff30*/  LDL.LU R51, [R1+0x30c] ;  /* 0x00030c0001337983 */ /* 0x000ee80000300800 */
[----:B------:R-:W3:Y:S04]  /*4ff40*/  LDL R26, [R1+0x9a8] ;  /* 0x0009a800011a7983 */ /* 0x000ee80000100800 */
        /* <DEDUP_REMOVED lines=14> */
[----:B0-----:R-:W4:Y:S04]  /*50030*/  LDL.LU R4, [R1+0x3c0] ;  /* 0x0003c00001047983 */ /* 0x001f280000300800 */
[----:B------:R-:W4:Y:S04]  /*50040*/  LDL.LU R5, [R1+0x3c4] ;  /* 0x0003c40001057983 */ /* 0x000f280000300800 */
[----:B-1----:R-:W4:Y:S04]  /*50050*/  LDL.LU R6, [R1+0x3c8] ;  /* 0x0003c80001067983 */ /* 0x002f280000300800 */
[----:B------:R-:W4:Y:S04]  /*50060*/  LDL.LU R7, [R1+0x3cc] ;  /* 0x0003cc0001077983 */ /* 0x000f280000300800 */
[----:B------:R-:W4:Y:S04]  /*50070*/  LDL R41, [R1+0x9fc] ;  /* 0x0009fc0001297983 */ /* 0x000f280000100800 */
[----:B------:R-:W4:Y:S04]  /*50080*/  LDL R42, [R1+0xa08] ;  /* 0x000a0800012a7983 */ /* 0x000f280000100800 */
[----:B------:R-:W4:Y:S04]  /*50090*/  LDL R43, [R1+0xa0c] ;  /* 0x000a0c00012b7983 */ /* 0x000f280000100800 */
[----:B------:R-:W4:Y:S04]  /*500a0*/  LDL R44, [R1+0xa18] ;  /* 0x000a1800012c7983 */ /* 0x000f280000100800 */
[----:B------:R-:W-:Y:S04]  /*500b0*/  STL.64 [R1+0x2b90], R22 ;  /* 0x002b901601007387 */ /* 0x000fe80000100a00 */
[----:B------:R0:W-:Y:S04]  /*500c0*/  STL.64 [R1+0x2b88], R20 ;  /* 0x002b881401007387 */ /* 0x0001e80000100a00 */
[----:B0-----:R-:W4:Y:S04]  /*500d0*/  LDL.LU R20, [R1+0x340] ;  /* 0x0003400001147983 */ /* 0x001f280000300800 */
[----:B------:R-:W4:Y:S04]  /*500e0*/  LDL.LU R21, [R1+0x344] ;  /* 0x0003440001157983 */ /* 0x000f280000300800 */
[----:B------:R-:W4:Y:S04]  /*500f0*/  LDL.LU R22, [R1+0x348] ;  /* 0x0003480001167983 */ /* 0x000f280000300800 */
[----:B------:R-:W4:Y:S04]  /*50100*/  LDL.LU R23, [R1+0x34c] ;  /* 0x00034c0001177983 */ /* 0x000f280000300800 */
[----:B------:R-:W4:Y:S01]  /*50110*/  LDL R45, [R1+0xa1c] ;  /* 0x000a1c00012d7983 */ /* 0x000f220000100800 */
[----:B--2---:R-:W-:-:S02]  /*50120*/  F2FP.F16.E4M3.UNPACK_B R25, R25 ;  /* 0x00000019ff19723e */ /* 0x004fc400020006ff */
[----:B---3--:R-:W-:Y:S02]  /*50130*/  F2FP.F16.E4M3.UNPACK_B R26, R26 ;  /* 0x0000001aff1a723e */ /* 0x008fe400020006ff */
[----:B----4-:R-:W-:-:S03]  /*50140*/  F2FP.F16.E4M3.UNPACK_B R27, R27 ;  /* 0x0000001bff1b723e */ /* 0x010fc600020006ff */
[----:B------:R-:W-:Y:S01]  /*50150*/  HMMA.16816.F32 R48, R28, R24, R48 ;  /* 0x000000181c30723c */ /* 0x000fe20000001830 */
[----:B------:R-:W-:-:S07]  /*50160*/  F2FP.F16.E4M3.UNPACK_B R32, R32 ;  /* 0x00000020ff20723e */ /* 0x000fce00020006ff */
[----:B------:R-:W-:Y:S01]  /*50170*/  HMMA.16816.F32 R52, R28, R26, R52 ;  /* 0x0000001a1c34723c */ /* 0x000fe20000001834 */
[----:B------:R-:W-:Y:S02]  /*50180*/  F2FP.F16.E4M3.UNPACK_B R33, R33 ;  /* 0x00000021ff21723e */ /* 0x000fe400020006ff */
[----:B------:R-:W-:Y:S02]  /*50190*/  F2FP.F16.E4M3.UNPACK_B R34, R34 ;  /* 0x00000022ff22723e */ /* 0x000fe400020006ff */
[----:B------:R-:W-:Y:S02]  /*501a0*/  F2FP.F16.E4M3.UNPACK_B R35, R35 ;  /* 0x00000023ff23723e */ /* 0x000fe400020006ff */
[----:B------:R-:W-:Y:S02]  /*501b0*/  F2FP.F16.E4M3.UNPACK_B R36, R36 ;  /* 0x00000024ff24723e */ /* 0x000fe400020006ff */
[----:B------:R-:W-:Y:S02]  /*501c0*/  F2FP.F16.E4M3.UNPACK_B R37, R37 ;  /* 0x00000025ff25723e */ /* 0x000fe400020006ff */
[----:B------:R-:W-:-:S02]  /*501d0*/  F2FP.F16.E4M3.UNPACK_B R38, R38 ;  /* 0x00000026ff26723e */ /* 0x000fc400020006ff */
[----:B------:R-:W-:Y:S01]  /*501e0*/  F2FP.F16.E4M3.UNPACK_B R39, R39 ;  /* 0x00000027ff27723e */ /* 0x000fe200020006ff */
[----:B------:R-:W-:Y:S01]  /*501f0*/  HMMA.16816.F32 R16, R28, R34, R16 ;  /* 0x000000221c10723c */ /* 0x000fe20000001810 */
[----:B------:R-:W-:-:S07]  /*50200*/  F2FP.F16.E4M3.UNPACK_B R40, R40 ;  /* 0x00000028ff28723e */ /* 0x000fce00020006ff */
[----:B------:R-:W-:Y:S01]  /*50210*/  HMMA.16816.F32 R12, R28, R36, R12 ;  /* 0x000000241c0c723c */ /* 0x000fe2000000180c */
[----:B------:R-:W-:-:S07]  /*50220*/  F2FP.F16.E4M3.UNPACK_B R41, R41 ;  /* 0x00000029ff29723e */ /* 0x000fce00020006ff */
[C---:B------:R-:W-:Y:S01]  /*50230*/  HMMA.16816.F32 R8, R28.reuse, R38, R8 ;  /* 0x000000261c08723c */ /* 0x040fe20000001808 */
[----:B------:R-:W-:Y:S04]  /*50240*/  STL.64 [R1+0x300], R48 ;  /* 0x0003003001007387 */ /* 0x000fe80000100a00 */
[----:B------:R0:W-:Y:S03]  /*50250*/  STL.64 [R1+0x308], R50 ;  /* 0x0003083201007387 */ /* 0x0001e60000100a00 */
[C---:B------:R-:W-:Y:S01]  /*50260*/  HMMA.16816.F32 R4, R28.reuse, R40, R4 ;  /* 0x000000281c04723c */ /* 0x040fe20000001804 */
[----:B0-----:R-:W2:Y:S04]  /*50270*/  LDL.LU.64 R50, [R1+0x2c28] ;  /* 0x002c280001327983 */ /* 0x001ea80000300a00 */
[----:B------:R-:W3:Y:S03]  /*50280*/  LDL.LU R48, [R1+0x2c24] ;  /* 0x002c240001307983 */ /* 0x000ee60000300800 */
[----:B------:R-:W-:Y:S01]  /*50290*/  HMMA.16816.F32 R20, R28, R32, R20 ;  /* 0x000000201c14723c */ /* 0x000fe20000001814 */
[----:B------:R0:W-:Y:S04]  /*502a0*/  STL.64 [R1+0x320], R52 ;  /* 0x0003203401007387 */ /* 0x0001e80000100a00 */
[----:B------:R-:W-:Y:S01]  /*502b0*/  STL.64 [R1+0x328], R54 ;  /* 0x0003283601007387 */ /* 0x000fe20000100a00 */
[----:B------:R-:W-:-:S03]  /*502c0*/  F2FP.F16.E4M3.UNPACK_B R42, R42 ;  /* 0x0000002aff2a723e */ /* 0x000fc600020006ff */
[----:B0-----:R-:W4:Y:S04]  /*502d0*/  LDL.LU R52, [R1+0x2c20] ;  /* 0x002c200001347983 */ /* 0x001f280000300800 */
[----:B------:R-:W-:Y:S04]  /*502e0*/  STL.64 [R1+0x2bb0], R26 ;  /* 0x002bb01a01007387 */ /* 0x000fe80000100a00 */
[----:B------:R-:W-:Y:S04]  /*502f0*/  STL.64 [R1+0x2ba8], R24 ;  /* 0x002ba81801007387 */ /* 0x000fe80000100a00 */
[----:B------:R-:W-:Y:S04]  /*50300*/  STL [R1+0x2b54], R32 ;  /* 0x002b542001007387 */ /* 0x000fe80000100800 */
[----:B------:R-:W-:Y:S04]  /*50310*/  STL [R1+0x2b50], R33 ;  /* 0x002b502101007387 */ /* 0x000fe80000100800 */
[----:B------:R-:W-:Y:S04]  /*50320*/  STL.64 [R1+0x340], R20 ;  /* 0x0003401401007387 */ /* 0x000fe80000100a00 */
[----:B------:R-:W-:Y:S04]  /*50330*/  STL.64 [R1+0x348], R22 ;  /* 0x0003481601007387 */ /* 0x000fe80000100a00 */
[----:B------:R-:W-:Y:S04]  /*50340*/  STL.64 [R1+0x360], R16 ;  /* 0x0003601001007387 */ /* 0x000fe80000100a00 */
[----:B------:R-:W-:Y:S04]  /*50350*/  STL.64 [R1+0x368], R18 ;  /* 0x0003681201007387 */ /* 0x000fe80000100a00 */
[----:B------:R-:W-:Y:S04]  /*50360*/  STL.64 [R1+0x380], R12 ;  /* 0x0003800c01007387 */ /* 0x000fe80000100a00 */
[----:B------:R-:W-:Y:S01]  /*50370*/  STL.64 [R1+0x388], R14 ;  /* 0x0003880e01007387 */ /* 0x000fe20000100a00 */
[----:B------:R-:W-:-:S03]  /*50380*/  F2FP.F16.E4M3.UNPACK_B R43, R43 ;  /* 0x0000002bff2b723e */ /* 0x000fc600020006ff */
[----:B------:R-:W-:Y:S04]  /*50390*/  STL.64 [R1+0x2b38], R38 ;  /* 0x002b382601007387 */ /* 0x000fe80000100a00 */
[----:B------:R-:W-:Y:S04]  /*503a0*/  STL.64 [R1+0x2b30], R36 ;  /* 0x002b302401007387 */ /* 0x000fe80000100a00 */
[----:B------:R-:W-:Y:S04]  /*503b0*/  STL.64 [R1+0x3a0], R8 ;  /* 0x0003a00801007387 */ /* 0x000fe80000100a00 */
[----:B------:R-:W-:Y:S04]  /*503c0*/  STL.64 [R1+0x3a8], R10 ;  /* 0x0003a80a01007387 */ /* 0x000fe80000100a00 */
[----:B------:R-:W-:Y:S04]  /*503d0*/  STL.64 [R1+0x3c0], R4 ;  /* 0x0003c00401007387 */ /* 0x000fe80000100a00 */
[----:B------:R0:W-:Y:S02]  /*503e0*/  STL.64 [R1+0x3c8], R6 ;  /* 0x0003c80601007387 */ /* 0x0001e40000100a00 */
[----:B0-----:R-:W-:Y:S02]  /*503f0*/  HMMA.16816.F32 R4, R28, R42, R56 ;  /* 0x0000002a1c04723c */ /* 0x001fe40000001838 */
[----:B------:R-:W-:Y:S04]  /*50400*/  STL.64 [R1+0x2b18], R42 ;  /* 0x002b182a01007387 */ /* 0x000fe80000100a00 */
[----:B------:R-:W-:-:S13]  /*50410*/  STL.64 [R1+0x2b10], R40 ;  /* 0x002b102801007387 */ /* 0x000fda0000100a00 */
[----:B------:R-:W-:Y:S04]  /*50420*/  STL.64 [R1+0x3e0], R4 ;  /* 0x0003e00401007387 */ /* 0x000fe80000100a00 */
[----:B------:R-:W-:Y:S04]  /*50430*/  STL.64 [R1+0x3e8], R6 ;  /* 0x0003e80601007387 */ /* 0x000fe80000100a00 */
[----:B------:R-:W2:Y:S04]  /*50440*/  LDL.LU R8, [R1+0x7c0] ;  /* 0x0007c00001087983 */ /* 0x000ea80000300800 */
[----:B------:R-:W2:Y:S04]  /*50450*/  LDL.LU R9, [R1+0x7c4] ;  /* 0x0007c40001097983 */ /* 0x000ea80000300800 */
[----:B------:R-:W2:Y:S04]  /*50460*/  LDL.LU R10, [R1+0x7c8] ;  /* 0x0007c800010a7983 */ /* 0x000ea80000300800 */
[----:B------:R-:W2:Y:S04]  /*50470*/  LDL.LU R11, [R1+0x7cc] ;  /* 0x0007cc00010b7983 */ /* 0x000ea80000300800 */
[----:B--2---:R-:W-:Y:S04]  /*50480*/  STL.64 [R1+0x2c08], R10 ;  /* 0x002c080a01007387 */ /* 0x004fe80000100a00 */
[----:B------:R0:W-:Y:S04]  /*50490*/  STL.64 [R1+0x2c00], R8 ;  /* 0x002c000801007387 */ /* 0x0001e80000100a00 */
[----:B------:R-:W2:Y:S04]  /*504a0*/  LDL.LU R12, [R1+0x7d0] ;  /* 0x0007d000010c7983 */ /* 0x000ea80000300800 */
[----:B------:R-:W2:Y:S04]  /*504b0*/  LDL.LU R13, [R1+0x7d4] ;  /* 0x0007d400010d7983 */ /* 0x000ea80000300800 */
[----:B------:R-:W2:Y:S04]  /*504c0*/  LDL.LU R14, [R1+0x7d8] ;  /* 0x0007d800010e7983 */ /* 0x000ea80000300800 */
[----:B------:R-:W2:Y:S01]  /*504d0*/  LDL.LU R15, [R1+0x7dc] ;  /* 0x0007dc00010f7983 */ /* 0x000ea20000300800 */
[----:B------:R-:W-:-:S02]  /*504e0*/  IMAD.MOV.U32 R19, RZ, RZ, R47 ;  /* 0x000000ffff137224 */ /* 0x000fc400078e002f */
[----:B------:R-:W-:Y:S02]  /*504f0*/  IMAD.MOV.U32 R16, RZ, RZ, R46 ;  /* 0x000000ffff107224 */ /* 0x000fe400078e002e */
[----:B---3--:R-:W-:Y:S02]  /*50500*/  IMAD.MOV.U32 R18, RZ, RZ, R48 ;  /* 0x000000ffff127224 */ /* 0x008fe400078e0030 */
[----:B------:R-:W-:Y:S01]  /*50510*/  IMAD.MOV.U32 R17, RZ, RZ, R0 ;  /* 0x000000ffff117224 */ /* 0x000fe200078e0000 */
[----:B--2---:R-:W-:Y:S04]  /*50520*/  STL.64 [R1+0x2c18], R14 ;  /* 0x002c180e01007387 */ /* 0x004fe80000100a00 */
[----:B------:R1:W-:Y:S04]  /*50530*/  STL.64 [R1+0x2c10], R12 ;  /* 0x002c100c01007387 */ /* 0x0003e80000100a00 */
[----:B------:R-:W2:Y:S04]  /*50540*/  LDL.LU R24, [R1+0x7f0] ;  /* 0x0007f00001187983 */ /* 0x000ea80000300800 */
[----:B------:R-:W2:Y:S04]  /*50550*/  LDL.LU R25, [R1+0x7f4] ;  /* 0x0007f40001197983 */ /* 0x000ea80000300800 */
[----:B------:R-:W2:Y:S04]  /*50560*/  LDL.LU R26, [R1+0x7f8] ;  /* 0x0007f800011a7983 */ /* 0x000ea80000300800 */
[----:B------:R-:W2:Y:S04]  /*50570*/  LDL.LU R27, [R1+0x7fc] ;  /* 0x0007fc00011b7983 */ /* 0x000ea80000300800 */
[----:B0-----:R-:W3:Y:S04]  /*50580*/  LDL.LU R8, [R1+0x820] ;  /* 0x0008200001087983 */ /* 0x001ee80000300800 */
[----:B------:R-:W3:Y:S04]  /*50590*/  LDL.LU R9, [R1+0x824] ;  /* 0x0008240001097983 */ /* 0x000ee80000300800 */
[----:B------:R-:W3:Y:S04]  /*505a0*/  LDL.LU R10, [R1+0x828] ;  /* 0x00082800010a7983 */ /* 0x000ee80000300800 */
[----:B------:R-:W3:Y:S04]  /*505b0*/  LDL.LU R11, [R1+0x82c] ;  /* 0x00082c00010b7983 */ /* 0x000ee80000300800 */
[----:B-1----:R-:W2:Y:S04]  /*505c0*/  LDL.LU R12, [R1+0x430] ;  /* 0x00043000010c7983 */ /* 0x002ea80000300800 */
[----:B------:R-:W2:Y:S04]  /*505d0*/  LDL.LU R13, [R1+0x434] ;  /* 0x00043400010d7983 */ /* 0x000ea80000300800 */
[----:B------:R-:W2:Y:S04]  /*505e0*/  LDL.LU R14, [R1+0x438] ;  /* 0x00043800010e7983 */ /* 0x000ea80000300800 */
[----:B------:R-:W2:Y:S04]  /*505f0*/  LDL.LU R15, [R1+0x43c] ;  /* 0x00043c00010f7983 */ /* 0x000ea80000300800 */
[----:B------:R-:W2:Y:S04]  /*50600*/  LDL R46, [R1+0xa28] ;  /* 0x000a2800012e7983 */ /* 0x000ea80000100800 */
[----:B------:R-:W3:Y:S04]  /*50610*/  LDL R47, [R1+0xa2c] ;  /* 0x000a2c00012f7983 */ /* 0x000ee80000100800 */
[----:B------:R-:W4:Y:S04]  /*50620*/  LDL R48, [R1+0xa38] ;  /* 0x000a380001307983 */ /* 0x000f280000100800 */
[----:B------:R-:W4:Y:S04]  /*50630*/  LDL.LU R56, [R1+0x420] ;  /* 0x0004200001387983 */ /* 0x000f280000300800 */
[----:B------:R-:W4:Y:S04]  /*50640*/  LDL.LU R57, [R1+0x424] ;  /* 0x0004240001397983 */ /* 0x000f280000300800 */
[----:B------:R-:W4:Y:S04]  /*50650*/  LDL.LU R58, [R1+0x428] ;  /* 0x00042800013a7983 */ /* 0x000f280000300800 */
[----:B------:R-:W4:Y:S04]  /*50660*/  LDL.LU R59, [R1+0x42c] ;  /* 0x00042c00013b7983 */ /* 0x000f280000300800 */
[----:B------:R-:W4:Y:S04]  /*50670*/  LDL R49, [R1+0xa3c] ;  /* 0x000a3c0001317983 */ /* 0x000f280000100800 */
        /* <DEDUP_REMOVED lines=8> */
[----:B------:R-:W-:-:S02]  /*50700*/  F2FP.F16.E4M3.UNPACK_B R44, R44 ;  /* 0x0000002cff2c723e */ /* 0x000fc400020006ff */
[----:B------:R-:W-:Y:S01]  /*50710*/  F2FP.F16.E4M3.UNPACK_B R45, R45 ;  /* 0x0000002dff2d723e */ /* 0x000fe200020006ff */
[----:B------:R-:W4:Y:S04]  /*50720*/  LDL R38, [R1+0x10] ;  /* 0x0000100001267983 */ /* 0x000f280000100800 */
[----:B------:R-:W4:Y:S04]  /*50730*/  LDL R39, [R1+0x14] ;  /* 0x0000140001277983 */ /* 0x000f280000100800 */
[----:B------:R-:W4:Y:S04]  /*50740*/  LDL.64 R36, [R1+0x18] ;  /* 0x0000180001247983 */ /* 0x000f280000100a00 */
        /* <DEDUP_REMOVED lines=12> */
[----:B--2---:R-:W-:-:S02]  /*50810*/  F2FP.F16.E4M3.UNPACK_B R46, R46 ;  /* 0x0000002eff2e723e */ /* 0x004fc400020006ff */
[----:B---3--:R-:W-:Y:S01]  /*50820*/  F2FP.F16.E4M3.UNPACK_B R47, R47 ;  /* 0x0000002fff2f723e */ /* 0x008fe200020006ff */
[C---:B------:R-:W-:Y:S08]  /*50830*/  HMMA.16816.F32 R12, R28.reuse, R44, R12 ;  /* 0x0000002c1c0c723c */ /* 0x040ff0000000180c */
[----:B------:R-:W-:Y:S01]  /*50840*/  HMMA.16816.F32 R8, R28, R46, R8 ;  /* 0x0000002e1c08723c */ /* 0x000fe20000001808 */
[----:B----4-:R-:W-:-:S10]  /*50850*/  F2FP.F16.E4M3.UNPACK_B R48, R48 ;  /* 0x00000030ff30723e */ /* 0x010fd400020006ff */
[----:B------:R-:W-:Y:S04]  /*50860*/  STL.64 [R1+0x430], R12 ;  /* 0x0004300c01007387 */ /* 0x000fe80000100a00 */
[----:B------:R0:W-:Y:S04]  /*50870*/  STL.64 [R1+0x438], R14 ;  /* 0x0004380e01007387 */ /* 0x0001e80000100a00 */
[----:B0-----:R-:W2:Y:S04]  /*50880*/  LDL.LU.64 R14, [R1+0x2c18] ;  /* 0x002c1800010e7983 */ /* 0x001ea80000300a00 */
[----:B------:R-:W2:Y:S04]  /*50890*/  LDL.LU.64 R12, [R1+0x2c10] ;  /* 0x002c1000010c7983 */ /* 0x000ea80000300a00 */
[----:B------:R-:W-:Y:S04]  /*508a0*/  STL.64 [R1+0x820], R8 ;  /* 0x0008200801007387 */ /* 0x000fe80000100a00 */
[----:B------:R0:W-:Y:S01]  /*508b0*/  STL.64 [R1+0x828], R10 ;  /* 0x0008280a01007387 */ /* 0x0001e20000100a00 */
[----:B------:R-:W-:-:S03]  /*508c0*/  F2FP.F16.E4M3.UNPACK_B R49, R49 ;  /* 0x00000031ff31723e */ /* 0x000fc600020006ff */
[----:B0-----:R-:W3:Y:S04]  /*508d0*/  LDL.LU.64 R10, [R1+0x2c08] ;  /* 0x002c0800010a7983 */ /* 0x001ee80000300a00 */
[----:B------:R-:W3:Y:S04]  /*508e0*/  LDL.LU.64 R8, [R1+0x2c00] ;  /* 0x002c000001087983 */ /* 0x000ee80000300a00 */
[----:B------:R-:W-:Y:S04]  /*508f0*/  STL.64 [R1+0x2b28], R46 ;  /* 0x002b282e01007387 */ /* 0x000fe80000100a00 */
[----:B------:R0:W-:Y:S04]  /*50900*/  STL.64 [R1+0x2b20], R44 ;  /* 0x002b202c01007387 */ /* 0x0001e80000100a00 */
[----:B0-----:R-:W4:Y:S04]  /*50910*/  LDL.LU R44, [R1+0x810] ;  /* 0x00081000012c7983 */ /* 0x001f280000300800 */
[----:B------:R-:W4:Y:S04]  /*50920*/  LDL.LU R45, [R1+0x814] ;  /* 0x00081400012d7983 */ /* 0x000f280000300800 */
[----:B------:R-:W4:Y:S04]  /*50930*/  LDL.LU R46, [R1+0x818] ;  /* 0x00081800012e7983 */ /* 0x000f280000300800 */
[----:B------:R-:W4:Y:S01]  /*50940*/  LDL.LU R47, [R1+0x81c] ;  /* 0x00081c00012f7983 */ /* 0x000f220000300800 */
[----:B------:R-:W-:Y:S01]  /*50950*/  HMMA.16816.F32 R28, R28, R48, R56 ;  /* 0x000000301c1c723c */ /* 0x000fe20000001838 */
[----:B------:R-:W-:-:S02]  /*50960*/  IMAD R61, R61, 0x100, R53 ;  /* 0x000001003d3d7824 */ /* 0x000fc400078e0235 */
[----:B------:R-:W-:Y:S01]  /*50970*/  IMAD R33, R33, 0x100, R54 ;  /* 0x0000010021217824 */ /* 0x000fe200078e0236 */
[----:B------:R-:W2:Y:S04]  /*50980*/  LDL.LU R53, [R1+0x2bfc] ;  /* 0x002bfc0001357983 */ /* 0x000ea80000300800 */
[----:B------:R-:W2:Y:S01]  /*50990*/  LDL.LU R54, [R1+0x2bf8] ;  /* 0x002bf80001367983 */ /* 0x000ea20000300800 */
[----:B------:R-:W-:Y:S02]  /*509a0*/  IMAD R32, R32, 0x100, R55 ;  /* 0x0000010020207824 */ /* 0x000fe400078e0237 */
[----:B------:R-:W-:Y:S01]  /*509b0*/  IMAD R0, R0, 0x100, R60 ;  /* 0x0000010000007824 */ /* 0x000fe200078e023c */
[----:B------:R-:W2:Y:S04]  /*509c0*/  LDL.LU R55, [R1+0x2bf4] ;  /* 0x002bf40001377983 */ /* 0x000ea80000300800 */
[----:B------:R-:W2:Y:S04]  /*509d0*/  LDL.LU R60, [R1+0x2bf0] ;  /* 0x002bf000013c7983 */ /* 0x000ea80000300800 */
[----:B------:R-:W3:Y:S04]  /*509e0*/  LDL.LU.64 R58, [R1+0x2be8] ;  /* 0x002be800013a7983 */ /* 0x000ee80000300a00 */
[----:B------:R-:W2:Y:S04]  /*509f0*/  LDL.LU.64 R56, [R1+0x2be0] ;  /* 0x002be00001387983 */ /* 0x000ea80000300a00 */
[----:B------:R-:W-:Y:S04]  /*50a00*/  STL.64 [R1+0x2bc0], R50 ;  /* 0x002bc03201007387 */ /* 0x000fe80000100a00 */
[----:B------:R-:W-:Y:S04]  /*50a10*/  STL.64 [R1+0x2bb8], R48 ;  /* 0x002bb83001007387 */ /* 0x000fe80000100a00 */
[----:B------:R0:W-:Y:S04]  /*50a20*/  STL.64 [R1+0x420], R28 ;  /* 0x0004201c01007387 */ /* 0x0001e80000100a00 */
[----:B------:R1:W-:Y:S01]  /*50a30*/  STL.64 [R1+0x428], R30 ;  /* 0x0004281e01007387 */ /* 0x0003e20000100a00 */
[----:B0-----:R-:W-:-:S03]  /*50a40*/  F2FP.F16.E4M3.UNPACK_B R28, R61 ;  /* 0x0000003dff1c723e */ /* 0x001fc600020006ff */
[----:B------:R-:W2:Y:S01]  /*50a50*/  LDL.LU R61, [R1+0x2bd8] ;  /* 0x002bd800013d7983 */ /* 0x000ea20000300800 */
[----:B------:R-:W-:Y:S02]  /*50a60*/  F2FP.F16.E4M3.UNPACK_B R29, R33 ;  /* 0x00000021ff1d723e */ /* 0x000fe400020006ff */
[----:B-1----:R-:W-:Y:S02]  /*50a70*/  F2FP.F16.E4M3.UNPACK_B R30, R32 ;  /* 0x00000020ff1e723e */ /* 0x002fe400020006ff */
[----:B------:R-:W-:Y:S01]  /*50a80*/  F2FP.F16.E4M3.UNPACK_B R31, R0 ;  /* 0x00000000ff1f723e */ /* 0x000fe200020006ff */
[----:B------:R-:W-:Y:S02]  /*50a90*/  IMAD.MOV.U32 R32, RZ, RZ, R36 ;  /* 0x000000ffff207224 */ /* 0x000fe400078e0024 */
[----:B------:R-:W-:-:S04]  /*50aa0*/  IMAD.MOV.U32 R33, RZ, RZ, R37 ;  /* 0x000000ffff217224 */ /* 0x000fc800078e0025 */
[C---:B------:R-:W-:Y:S08]  /*50ab0*/  HMMA.16816.F32 R24, R28.reuse, R16, R24 ;  /* 0x000000101c18723c */ /* 0x040ff00000001818 */
[C---:B------:R-:W-:Y:S08]  /*50ac0*/  HMMA.16816.F32 R16, R28.reuse, R18, R20 ;  /* 0x000000121c10723c */ /* 0x040ff00000001814 */
[----:B----4-:R-:W-:-:S15]  /*50ad0*/  HMMA.16816.F32 R44, R28, R36, R44 ;  /* 0x000000241c2c723c */ /* 0x010fde000000182c */
[----:B------:R-:W-:-:S04]  /*50ae0*/  NOP ;  /* 0x0000000000007918 */ /* 0x000fc80000000000 */
[----:B------:R-:W-:Y:S04]  /*50af0*/  STL.64 [R1+0x810], R44 ;  /* 0x0008102c01007387 */ /* 0x000fe80000100a00 */
[----:B------:R-:W-:Y:S04]  /*50b00*/  STL.64 [R1+0x818], R46 ;  /* 0x0008182e01007387 */ /* 0x000fe80000100a00 */
[----:B------:R-:W-:Y:S04]  /*50b10*/  STL.64 [R1+0x2bd0], R34 ;  /* 0x002bd02201007387 */ /* 0x000fe80000100a00 */
[----:B------:R0:W-:Y:S01]  /*50b20*/  STL.64 [R1+0x2bc8], R32 ;  /* 0x002bc82001007387 */ /* 0x0001e20000100a00 */
[C---:B---3--:R-:W-:Y:S08]  /*50b30*/  HMMA.16816.F32 R8, R28.reuse, R58, R8 ;  /* 0x0000003a1c08723c */ /* 0x048ff00000001808 */
[C---:B0-----:R-:W-:Y:S08]  /*50b40*/  HMMA.16816.F32 R32, R28.reuse, R38, R40 ;  /* 0x000000261c20723c */ /* 0x041ff00000001828 */
[C---:B--2---:R-:W-:Y:S08]  /*50b50*/  HMMA.16816.F32 R12, R28.reuse, R60, R12 ;  /* 0x0000003c1c0c723c */ /* 0x044ff0000000180c */
[C---:B------:R-:W-:Y:S03]  /*50b60*/  HMMA.16816.F32 R4, R28.reuse, R56, R4 ;  /* 0x000000381c04723c */ /* 0x040fe60000001804 */
[----:B------:R0:W-:Y:S04]  /*50b70*/  STL.64 [R1+0x800], R32 ;  /* 0x0008002001007387 */ /* 0x0001e80000100a00 */
        /* <DEDUP_REMOVED lines=11> */
[----:B------:R0:W-:Y:S04]  /*50c30*/  STL.64 [R1+0x7b0], R4 ;  /* 0x0007b00401007387 */ /* 0x0001e80000100a00 */
[----:B------:R0:W-:Y:S04]  /*50c40*/  STL.64 [R1+0x7b8], R6 ;  /* 0x0007b80601007387 */ /* 0x0001e80000100a00 */
        /* <DEDUP_REMOVED lines=50> */
[----:B------:R-:W-:-:S15]  /*50f70*/  HMMA.16816.F32 R32, R28, R54, R32 ;  /* 0x000000361c20723c */ /* 0x000fde0000001820 */
[----:B------:R-:W-:-:S04]  /*50f80*/  NOP ;  /* 0x0000000000007918 */ /* 0x000fc80000000000 */
[----:B------:R-:W-:Y:S04]  /*50f90*/  STL.64 [R1+0x7a0], R32 ;  /* 0x0007a02001007387 */ /* 0x000fe80000100a00 */
[----:B------:R0:W-:Y:S04]  /*50fa0*/  STL.64 [R1+0x7a8], R34 ;  /* 0x0007a82201007387 */ /* 0x0001e80000100a00 */
[----:B0-----:R-:W2:Y:S04]  /*50fb0*/  LDL.LU.64 R34, [R1+0x2bd0] ;  /* 0x002bd00001227983 */ /* 0x001ea80000300a00 */
[----:B------:R-:W2:Y:S04]  /*50fc0*/  LDL.LU.64 R32, [R1+0x2bc8] ;  /* 0x002bc80001207983 */ /* 0x000ea80000300a00 */
[----:B------:R-:W-:Y:S04]  /*50fd0*/  STL.64 [R1+0x790], R48 ;  /* 0x0007903001007387 */ /* 0x000fe80000100a00 */
[----:B------:R0:W-:Y:S04]  /*50fe0*/  STL.64 [R1+0x798], R50 ;  /* 0x0007983201007387 */ /* 0x0001e80000100a00 */
[----:B0-----:R-:W4:Y:S04]  /*50ff0*/  LDL.LU.64 R50, [R1+0x2bc0] ;  /* 0x002bc00001327983 */ /* 0x001f280000300a00 */
[----:B------:R-:W2:Y:S01]  /*51000*/  LDL.LU.64 R48, [R1+0x2bb8] ;  /* 0x002bb80001307983 */ /* 0x000ea20000300a00 */
[C---:B---3--:R-:W-:Y:S03]  /*51010*/  HMMA.16816.F32 R4, R28.reuse, R2, R4 ;  /* 0x000000021c04723c */ /* 0x048fe60000001804 */
[----:B------:R-:W-:Y:S04]  /*51020*/  STL.64 [R1+0x2ac0], R54 ;  /* 0x002ac03601007387 */ /* 0x000fe80000100a00 */
[----:B------:R0:W-:Y:S04]  /*51030*/  STL.64 [R1+0x2ab8], R52 ;  /* 0x002ab83401007387 */ /* 0x0001e80000100a00 */
[----:B0-----:R-:W3:Y:S04]  /*51040*/  LDL.LU R52, [R1+0x6f0] ;  /* 0x0006f00001347983 */ /* 0x001ee80000300800 */
[----:B------:R-:W3:Y:S04]  /*51050*/  LDL.LU R53, [R1+0x6f4] ;  /* 0x0006f40001357983 */ /* 0x000ee80000300800 */
[----:B------:R-:W3:Y:S04]  /*51060*/  LDL.LU R54, [R1+0x6f8] ;  /* 0x0006f80001367983 */ /* 0x000ee80000300800 */
[----:B------:R-:W3:Y:S01]  /*51070*/  LDL.LU R55, [R1+0x6fc] ;  /* 0x0006fc0001377983 */ /* 0x000ee20000300800 */
[----:B----4-:R-:W-:-:S15]  /*51080*/  HMMA.16816.F32 R24, R28, R50, R24 ;  /* 0x000000321c18723c */ /* 0x010fde0000001818 */
[----:B------:R-:W-:-:S04]  /*51090*/  NOP ;  /* 0x0000000000007918 */ /* 0x000fc80000000000 */
[----:B------:R-:W-:Y:S04]  /*510a0*/  STL.64 [R1+0x780], R24 ;  /* 0x0007801801007387 */ /* 0x000fe80000100a00 */
[----:B------:R0:W-:Y:S04]  /*510b0*/  STL.64 [R1+0x788], R26 ;  /* 0x0007881a01007387 */ /* 0x0001e80000100a00 */
[----:B0-----:R-:W4:Y:S04]  /*510c0*/  LDL.LU.64 R26, [R1+0x2bb0] ;  /* 0x002bb000011a7983 */ /* 0x001f280000300a00 */
[----:B------:R-:W3:Y:S04]  /*510d0*/  LDL.LU.64 R24, [R1+0x2ba8] ;  /* 0x002ba80001187983 */ /* 0x000ee80000300a00 */
[----:B------:R-:W-:Y:S04]  /*510e0*/  STL.64 [R1+0x2b48], R50 ;  /* 0x002b483201007387 */ /* 0x000fe80000100a00 */
[----:B--2---:R0:W-:Y:S04]  /*510f0*/  STL.64 [R1+0x2b40], R48 ;  /* 0x002b403001007387 */ /* 0x0041e80000100a00 */
[----:B0-----:R-:W2:Y:S04]  /*51100*/  LDL.LU R48, [R1+0x700] ;  /* 0x0007000001307983 */ /* 0x001ea80000300800 */
[----:B------:R-:W2:Y:S04]  /*51110*/  LDL.LU R49, [R1+0x704] ;  /* 0x0007040001317983 */ /* 0x000ea80000300800 */
[----:B------:R-:W2:Y:S04]  /*51120*/  LDL.LU R50, [R1+0x708] ;  /* 0x0007080001327983 */ /* 0x000ea80000300800 */
[----:B------:R-:W2:Y:S04]  /*51130*/  LDL.LU R51, [R1+0x70c] ;  /* 0x00070c0001337983 */ /* 0x000ea80000300800 */
        /* <DEDUP_REMOVED lines=30> */
[----:B------:R-:W-:Y:S04]  /*51320*/  STL.64 [R1+0x2ab0], R10 ;  /* 0x002ab00a01007387 */ /* 0x000fe80000100a00 */
[----:B------:R0:W-:Y:S04]  /*51330*/  STL.64 [R1+0x2aa8], R8 ;  /* 0x002aa80801007387 */ /* 0x0001e80000100a00 */
[----:B0-----:R-:W2:Y:S04]  /*51340*/  LDL.LU R8, [R1+0x720] ;  /* 0x0007200001087983 */ /* 0x001ea80000300800 */
[----:B------:R-:W2:Y:S04]  /*51350*/  LDL.LU R9, [R1+0x724] ;  /* 0x0007240001097983 */ /* 0x000ea80000300800 */
[----:B------:R-:W2:Y:S04]  /*51360*/  LDL.LU R10, [R1+0x728] ;  /* 0x00072800010a7983 */ /* 0x000ea80000300800 */
[----:B------:R-:W2:Y:S01]  /*51370*/  LDL.LU R11, [R1+0x72c] ;  /* 0x00072c00010b7983 */ /* 0x000ea20000300800 */
[C---:B---3--:R-:W-:Y:S08]  /*51380*/  HMMA.16816.F32 R4, R28.reuse, R14, R4 ;  /* 0x0000000e1c04723c */ /* 0x048ff00000001804 */
[----:B--2---:R-:W-:Y:S01]  /*51390*/  HMMA.16816.F32 R8, R28, R12, R8 ;  /* 0x0000000c1c08723c */ /* 0x004fe20000001808 */
[----:B------:R-:W-:-:S15]  /*513a0*/  STL.64 [R1+0x2ad0], R14 ;  /* 0x002ad00e01007387 */ /* 0x000fde0000100a00 */
[----:B------:R-:W-:-:S03]  /*513b0*/  NOP ;  /* 0x0000000000007918 */ /* 0x000fc60000000000 */
        /* <DEDUP_REMOVED lines=23> */
[----:B----4-:R-:W-:Y:S11]  /*51530*/  HMMA.16816.F32 R4, R28, R26, R36 ;  /* 0x0000001a1c04723c */ /* 0x010ff60000001824 */
[----:B------:R-:W-:Y:S04]  /*51540*/  STL.64 [R1+0x6c0], R8 ;  /* 0x0006c00801007387 */ /* 0x000fe80000100a00 */
[----:B------:R0:W-:Y:S04]  /*51550*/  STL.64 [R1+0x6c8], R10 ;  /* 0x0006c80a01007387 */ /* 0x0001e80000100a00 */
[----:B------:R1:W-:Y:S04]  /*51560*/  STL.64 [R1+0x6b0], R4 ;  /* 0x0006b00401007387 */ /* 0x0003e80000100a00 */
[----:B------:R3:W-:Y:S04]  /*51570*/  STL.64 [R1+0x6b8], R6 ;  /* 0x0006b80601007387 */ /* 0x0007e80000100a00 */
[----:B------:R-:W2:Y:S04]  /*51580*/  LDL.LU R13, [R1+0x414] ;  /* 0x00041400010d7983 */ /* 0x000ea80000300800 */
[----:B------:R-:W2:Y:S04]  /*51590*/  LDL.LU R14, [R1+0x418] ;  /* 0x00041800010e7983 */ /* 0x000ea80000300800 */
[----:B------:R-:W2:Y:S04]  /*515a0*/  LDL.LU R15, [R1+0x41c] ;  /* 0x00041c00010f7983 */ /* 0x000ea80000300800 */
        /* <DEDUP_REMOVED lines=16> */
[----:B------:R-:W4:Y:S04]  /*516b0*/  LDL.LU R44, [R1+0x680] ;  /* 0x00068000012c7983 */ /* 0x000f280000300800 */
[----:B------:R-:W4:Y:S04]  /*516c0*/  LDL.LU R45, [R1+0x684] ;  /* 0x00068400012d7983 */ /* 0x000f280000300800 */
[----:B------:R-:W4:Y:S04]  /*516d0*/  LDL.LU R46, [R1+0x688] ;  /* 0x00068800012e7983 */ /* 0x000f280000300800 */
[----:B------:R-:W4:Y:S04]  /*516e0*/  LDL.LU R47, [R1+0x68c] ;  /* 0x00068c00012f7983 */ /* 0x000f280000300800 */
[----:B------:R-:W4:Y:S04]  /*516f0*/  LDL.LU R19, [R1+0x2480] ;  /* 0x0024800001137983 */ /* 0x000f280000300800 */
        /* <DEDUP_REMOVED lines=11> */
[----:B------:R-:W-:-:S02]  /*517b0*/  IMAD.MOV.U32 R54, RZ, RZ, R32 ;  /* 0x000000ffff367224 */ /* 0x000fc400078e0020 */
[----:B------:R-:W-:Y:S01]  /*517c0*/  IMAD.MOV.U32 R55, RZ, RZ, R33 ;  /* 0x000000ffff377224 */ /* 0x000fe200078e0021 */
[----:B------:R-:W4:Y:S04]  /*517d0*/  LDL.LU R32, [R1+0x2b54] ;  /* 0x002b540001207983 */ /* 0x000f280000300800 */
[----:B------:R-:W4:Y:S04]  /*517e0*/  LDL.LU R33, [R1+0x2b50] ;  /* 0x002b500001217983 */ /* 0x000f280000300800 */
[----:B-1----:R-:W4:Y:S04]  /*517f0*/  LDL.LU R4, [R1+0x620] ;  /* 0x0006200001047983 */ /* 0x002f280000300800 */
[----:B------:R-:W4:Y:S04]  /*51800*/  LDL.LU R5, [R1+0x624] ;  /* 0x0006240001057983 */ /* 0x000f280000300800 */
[----:B---3--:R-:W3:Y:S04]  /*51810*/  LDL.LU R6, [R1+0x628] ;  /* 0x0006280001067983 */ /* 0x008ee80000300800 */
[----:B------:R-:W3:Y:S04]  /*51820*/  LDL.LU R7, [R1+0x62c] ;  /* 0x00062c0001077983 */ /* 0x000ee80000300800 */
[----:B------:R-:W3:Y:S04]  /*51830*/  LDL.LU.64 R60, [R1+0x10] ;  /* 0x00001000013c7983 */ /* 0x000ee80000300a00 */
[----:B------:R-:W-:Y:S04]  /*51840*/  STL.64 [R1+0x2a60], R26 ;  /* 0x002a601a01007387 */ /* 0x000fe80000100a00 */
[----:B------:R0:W-:Y:S04]  /*51850*/  STL.64 [R1+0x2a58], R24 ;  /* 0x002a581801007387 */ /* 0x0001e80000100a00 */
[----:B0-----:R-:W3:Y:S04]  /*51860*/  LDL.LU R24, [R1+0x640] ;  /* 0x0006400001187983 */ /* 0x001ee80000300800 */
[----:B------:R-:W3:Y:S04]  /*51870*/  LDL.LU R25, [R1+0x644] ;  /* 0x0006440001197983 */ /* 0x000ee80000300800 */
[----:B------:R-:W3:Y:S04]  /*51880*/  LDL.LU R26, [R1+0x648] ;  /* 0x00064800011a7983 */ /* 0x000ee80000300800 */
[----:B------:R-:W3:Y:S01]  /*51890*/  LDL.LU R27, [R1+0x64c] ;  /* 0x00064c00011b7983 */ /* 0x000ee20000300800 */
[C---:B--2---:R-:W-:Y:S08]  /*518a0*/  HMMA.16816.F32 R36, R28.reuse, R34, R36 ;  /* 0x000000221c24723c */ /* 0x044ff00000001824 */
[----:B----4-:R-:W-:-:S15]  /*518b0*/  HMMA.16816.F32 R48, R28, R32, R48 ;  /* 0x000000201c30723c */ /* 0x010fde0000001830 */
[----:B------:R-:W-:-:S04]  /*518c0*/  NOP ;  /* 0x0000000000007918 */ /* 0x000fc80000000000 */
[----:B------:R-:W-:Y:S04]  /*518d0*/  STL.64 [R1+0x6a0], R48 ;  /* 0x0006a03001007387 */ /* 0x000fe80000100a00 */
[----:B------:R0:W-:Y:S04]  /*518e0*/  STL.64 [R1+0x6a8], R50 ;  /* 0x0006a83201007387 */ /* 0x0001e80000100a00 */
[----:B0-----:R-:W2:Y:S04]  /*518f0*/  LDL.LU.64 R50, [R1+0x2b48] ;  /* 0x002b480001327983 */ /* 0x001ea80000300a00 */
[----:B------:R-:W4:Y:S04]  /*51900*/  LDL.LU.64 R48, [R1+0x2b40] ;  /* 0x002b400001307983 */ /* 0x000f280000300a00 */
        /* <DEDUP_REMOVED lines=11> */
[----:B------:R-:W-:Y:S11]  /*519c0*/  HMMA.16816.F32 R40, R28, R38, R40 ;  /* 0x000000261c28723c */ /* 0x000ff60000001828 */
[----:B------:R-:W-:Y:S04]  /*519d0*/  STL.64 [R1+0x680], R44 ;  /* 0x0006802c01007387 */ /* 0x000fe80000100a00 */
[----:B------:R0:W-:Y:S04]  /*519e0*/  STL.64 [R1+0x688], R46 ;  /* 0x0006882e01007387 */ /* 0x0001e80000100a00 */
[----:B0-----:R-:W2:Y:S04]  /*519f0*/  LDL.LU.64 R46, [R1+0x2b28] ;  /* 0x002b2800012e7983 */ /* 0x001ea80000300a00 */
[----:B------:R-:W3:Y:S04]  /*51a00*/  LDL.LU.64 R44, [R1+0x2b20] ;  /* 0x002b2000012c7983 */ /* 0x000ee80000300a00 */
[----:B------:R-:W-:Y:S04]  /*51a10*/  STL.64 [R1+0x670], R40 ;  /* 0x0006702801007387 */ /* 0x000fe80000100a00 */
[----:B------:R0:W-:Y:S04]  /*51a20*/  STL.64 [R1+0x678], R42 ;  /* 0x0006782a01007387 */ /* 0x0001e80000100a00 */
[----:B0-----:R-:W3:Y:S04]  /*51a30*/  LDL.LU.64 R42, [R1+0x2b18] ;  /* 0x002b1800012a7983 */ /* 0x001ee80000300a00 */
[----:B------:R-:W3:Y:S04]  /*51a40*/  LDL.LU.64 R40, [R1+0x2b10] ;  /* 0x002b100001287983 */ /* 0x000ee80000300a00 */
[----:B------:R-:W-:Y:S04]  /*51a50*/  STL.64 [R1+0x2a30], R38 ;  /* 0x002a302601007387 */ /* 0x000fe80000100a00 */
[----:B------:R0:W-:Y:S04]  /*51a60*/  STL.64 [R1+0x2a28], R36 ;  /* 0x002a282401007387 */ /* 0x0001e80000100a00 */
[----:B0-----:R-:W3:Y:S04]  /*51a70*/  LDL.LU R36, [R1+0x660] ;  /* 0x0006600001247983 */ /* 0x001ee80000300800 */
[----:B------:R-:W3:Y:S04]  /*51a80*/  LDL.LU R37, [R1+0x664] ;  /* 0x0006640001257983 */ /* 0x000ee80000300800 */
[----:B------:R-:W3:Y:S04]  /*51a90*/  LDL.LU R38, [R1+0x668] ;  /* 0x0006680001267983 */ /* 0x000ee80000300800 */
[----:B------:R-:W3:Y:S01]  /*51aa0*/  LDL.LU R39, [R1+0x66c] ;  /* 0x00066c0001277983 */ /* 0x000ee20000300800 */
[----:B------:R-:W-:-:S02]  /*51ab0*/  IMAD R9, R9, 0x100, R8 ;  /* 0x0000010009097824 */ /* 0x000fc400078e0208 */
[----:B------:R-:W-:Y:S02]  /*51ac0*/  IMAD R10, R10, 0x100, R19 ;  /* 0x000001000a0a7824 */ /* 0x000fe400078e0213 */
[----:B------:R-:W-:Y:S02]  /*51ad0*/  IMAD R8, R52, 0x100, R11 ;  /* 0x0000010034087824 */ /* 0x000fe400078e020b */
[----:B------:R-:W-:Y:S01]  /*51ae0*/  IMAD R0, R0, 0x100, R53 ;  /* 0x0000010000007824 */ /* 0x000fe200078e0235 */
[C---:B----4-:R-:W-:Y:S08]  /*51af0*/  HMMA.16816.F32 R12, R28.reuse, R48, R12 ;  /* 0x000000301c0c723c */ /* 0x050ff0000000180c */
[C---:B--2---:R-:W-:Y:S08]  /*51b00*/  HMMA.16816.F32 R20, R28.reuse, R46, R20 ;  /* 0x0000002e1c14723c */ /* 0x044ff00000001814 */
[C---:B---3--:R-:W-:Y:S08]  /*51b10*/  HMMA.16816.F32 R24, R28.reuse, R44, R24 ;  /* 0x0000002c1c18723c */ /* 0x048ff00000001818 */
[C---:B------:R-:W-:Y:S08]  /*51b20*/  HMMA.16816.F32 R32, R28.reuse, R42, R32 ;  /* 0x0000002a1c20723c */ /* 0x040ff00000001820 */
[----:B------:R-:W-:Y:S01]  /*51b30*/  HMMA.16816.F32 R36, R28, R40, R36 ;  /* 0x000000281c24723c */ /* 0x000fe20000001824 */
[----:B------:R-:W-:-:S02]  /*51b40*/  F2FP.F16.E4M3.UNPACK_B R28, R10 ;  /* 0x0000000aff1c723e */ /* 0x000fc400020006ff */
[----:B------:R-:W-:Y:S02]  /*51b50*/  F2FP.F16.E4M3.UNPACK_B R29, R9 ;  /* 0x00000009ff1d723e */ /* 0x000fe400020006ff */
[----:B------:R-:W-:Y:S02]  /*51b60*/  F2FP.F16.E4M3.UNPACK_B R30, R8 ;  /* 0x00000008ff1e723e */ /* 0x000fe400020006ff */
[----:B------:R-:W-:Y:S01]  /*51b70*/  F2FP.F16.E4M3.UNPACK_B R31, R0 ;  /* 0x00000000ff1f723e */ /* 0x000fe200020006ff */
[----:B------:R-:W-:Y:S06]  /*51b80*/  STL.64 [R1+0x2a50], R42 ;  /* 0x002a502a01007387 */ /* 0x000fec0000100a00 */
[C---:B------:R-:W-:Y:S08]  /*51b90*/  HMMA.16816.F32 R8, R28.reuse, R54, R4 ;  /* 0x000000361c08723c */ /* 0x040ff00000001804 */
[----:B------:R-:W-:Y:S01]  /*51ba0*/  HMMA.16816.F32 R4, R28, R60, R56 ;  /* 0x0000003c1c04723c */ /* 0x000fe20000001838 */
        /* <DEDUP_REMOVED lines=11> */
[----:B------:R-:W-:Y:S04]  /*51c60*/  STL [R1+0x2a1c], R48 ;  /* 0x002a1c3001007387 */ /* 0x000fe80000100800 */
[----:B------:R2:W-:Y:S04]  /*51c70*/  STL [R1+0x2a18], R49 ;  /* 0x002a183101007387 */ /* 0x0005e80000100800 */
[----:B------:R-:W-:Y:S04]  /*51c80*/  STL.64 [R1+0x410], R12 ;  /* 0x0004100c01007387 */ /* 0x000fe80000100a00 */
[----:B------:R-:W-:Y:S04]  /*51c90*/  STL.64 [R1+0x418], R14 ;  /* 0x0004180e01007387 */ /* 0x000fe80000100a00 */
[----:B------:R-:W-:Y:S04]  /*51ca0*/  STL.64 [R1+0x620], R8 ;  /* 0x0006200801007387 */ /* 0x000fe80000100a00 */
[----:B------:R-:W-:Y:S04]  /*51cb0*/  STL.64 [R1+0x628], R10 ;  /* 0x0006280a01007387 */ /* 0x000fe80000100a00 */
[----:B------:R-:W-:Y:S04]  /*51cc0*/  STL.64 [R1+0x610], R4 ;  /* 0x0006100401007387 */ /* 0x000fe80000100a00 */
[----:B------:R-:W-:Y:S04]  /*51cd0*/  STL.64 [R1+0x618], R6 ;  /* 0x0006180601007387 */ /* 0x000fe80000100a00 */
[----:B0-----:R-:W3:Y:S04]  /*51ce0*/  LDL.LU R20, [R1+0x520] ;  /* 0x0005200001147983 */ /* 0x001ee80000300800 */
[----:B------:R-:W3:Y:S04]  /*51cf0*/  LDL.LU R21, [R1+0x524] ;  /* 0x0005240001157983 */ /* 0x000ee80000300800 */
[----:B-1----:R-:W4:Y:S04]  /*51d00*/  LDL.LU R22, [R1+0x528] ;  /* 0x0005280001167983 */ /* 0x002f280000300800 */
[----:B------:R-:W4:Y:S01]  /*51d10*/  LDL.LU R23, [R1+0x52c] ;  /* 0x00052c0001177983 */ /* 0x000f220000300800 */
[----:B--2---:R-:W-:-:S02]  /*51d20*/  IMAD.MOV.U32 R49, RZ, RZ, R60 ;  /* 0x000000ffff317224 */ /* 0x004fc400078e003c */
[----:B------:R-:W-:Y:S01]  /*51d30*/  IMAD.MOV.U32 R0, RZ, RZ, R61 ;  /* 0x000000ffff007224 */ /* 0x000fe200078e003d */
[----:B----4-:R-:W-:Y:S04]  /*51d40*/  STL.64 [R1+0x2b08], R22 ;  /* 0x002b081601007387 */ /* 0x010fe80000100a00 */
[----:B---3--:R0:W-:Y:S04]  /*51d50*/  STL.64 [R1+0x2b00], R20 ;  /* 0x002b001401007387 */ /* 0x0081e80000100a00 */
        /* <DEDUP_REMOVED lines=20> */
[----:B------:R-:W2:Y:S04]  /*51ea0*/  LDL.LU.64 R60, [R1] ;  /* 0x00000000013c7983 */ /* 0x000ea80000300a00 */
        /* <DEDUP_REMOVED lines=28> */
[----:B------:R-:W-:Y:S04]  /*52070*/  STL [R1+0x2a24], R0 ;  /* 0x002a240001007387 */ /* 0x000fe80000100800 */
[----:B------:R0:W-:Y:S04]  /*52080*/  STL [R1+0x2a20], R49 ;  /* 0x002a203101007387 */ /* 0x0001e80000100800 */
[----:B0-----:R-:W3:Y:S01]  /*52090*/  LDL.64 R48, [R1+0x8] ;  /* 0x0000080001307983 */ /* 0x001ee20000100a00 */
[----:B--2---:R-:W-:Y:S01]  /*520a0*/  HMMA.16816.F32 R16, R28, R60, R16 ;  /* 0x0000003c1c10723c */ /* 0x004fe20000001810 */
[----:B------:R-:W-:-:S07]  /*520b0*/  IMAD.MOV.U32 R0, RZ, RZ, R60 ;  /* 0x000000ffff007224 */ /* 0x000fce00078e003c */
[----:B---3--:R-:W-:Y:S01]  /*520c0*/  HMMA.16816.F32 R20, R28, R48, R20 ;  /* 0x000000301c14723c */ /* 0x008fe20000001814 */
[----:B------:R-:W-:Y:S02]  /*520d0*/  IMAD.MOV.U32 R48, RZ, RZ, R49 ;  /* 0x000000ffff307224 */ /* 0x000fe400078e0031 */
[----:B------:R-:W-:-:S15]  /*520e0*/  IMAD.MOV.U32 R49, RZ, RZ, R61 ;  /* 0x000000ffff317224 */ /* 0x000fde00078e003d */
[----:B------:R-:W-:Y:S01]  /*520f0*/  NOP ;  /* 0x0000000000007918 */ /* 0x000fe20000000000 */
        /* <DEDUP_REMOVED lines=13> */
[----:B0-----:R-:W2:Y:S04]  /*521d0*/  LDL.LU.64 R58, [R1+0x2ae0] ;  /* 0x002ae000013a7983 */ /* 0x001ea80000300a00 */
[----:B------:R-:W4:Y:S04]  /*521e0*/  LDL.LU.64 R56, [R1+0x2ad8] ;  /* 0x002ad80001387983 */ /* 0x000f280000300a00 */
[----:B------:R-:W-:Y:S04]  /*521f0*/  STL [R1+0x2a00], R60 ;  /* 0x002a003c01007387 */ /* 0x000fe80000100800 */
[----:B------:R-:W-:Y:S01]  /*52200*/  STL [R1+0x29fc], R61 ;  /* 0x0029fc3d01007387 */ /* 0x000fe20000100800 */
[C---:B--2---:R-:W-:Y:S08]  /*52210*/  HMMA.16816.F32 R12, R28.reuse, R58, R12 ;  /* 0x0000003a1c0c723c */ /* 0x044ff0000000180c */
[C---:B----4-:R-:W-:Y:S11]  /*52220*/  HMMA.16816.F32 R52, R28.reuse, R56, R52 ;  /* 0x000000381c34723c */ /* 0x050ff60000001834 */
        /* <DEDUP_REMOVED lines=191> */
[----:B------:R-:W-:Y:S10]  /*52e20*/  STL.64 [R1+0x2918], R46 ;  /* 0x0029182e01007387 */ /* 0x000ff40000100a00 */
[----:B------:R-:W-:Y:S04]  /*52e30*/  STL.64 [R1+0x450], R8 ;  /* 0x0004500801007387 */ /* 0x000fe80000100a00 */
[----:B------:R-:W-:Y:S04]  /*52e40*/  STL.64 [R1+0x458], R10 ;  /* 0x0004580a01007387 */ /* 0x000fe80000100a00 */
[----:B------:R0:W-:Y:S04]  /*52e50*/  STL.64 [R1+0x2910], R44 ;  /* 0x0029102c01007387 */ /* 0x0001e80000100a00 */
[----:B------:R1:W-:Y:S04]  /*52e60*/  STL.64 [R1+0x440], R4 ;  /* 0x0004400401007387 */ /* 0x0003e80000100a00 */
[----:B------:R2:W-:Y:S04]  /*52e70*/  STL.64 [R1+0x448], R6 ;  /* 0x0004480601007387 */ /* 0x0005e80000100a00 */
[----:B------:R-:W3:Y:S04]  /*52e80*/  LDL.LU R36, [R1+0x310] ;  /* 0x0003100001247983 */ /* 0x000ee80000300800 */
[----:B------:R-:W3:Y:S04]  /*52e90*/  LDL.LU R37, [R1+0x314] ;  /* 0x0003140001257983 */ /* 0x000ee80000300800 */
[----:B------:R-:W4:Y:S04]  /*52ea0*/  LDL.LU R38, [R1+0x318] ;  /* 0x0003180001267983 */ /* 0x000f280000300800 */
[----:B------:R-:W4:Y:S04]  /*52eb0*/  LDL.LU R39, [R1+0x31c] ;  /* 0x00031c0001277983 */ /* 0x000f280000300800 */
[----:B----4-:R-:W-:Y:S04]  /*52ec0*/  STL.64 [R1+0x29d0], R38 ;  /* 0x0029d02601007387 */ /* 0x010fe80000100a00 */
[----:B---3--:R-:W-:Y:S04]  /*52ed0*/  STL.64 [R1+0x29c8], R36 ;  /* 0x0029c82401007387 */ /* 0x008fe80000100a00 */
[----:B------:R-:W3:Y:S04]  /*52ee0*/  LDL.LU R40, [R1+0x330] ;  /* 0x0003300001287983 */ /* 0x000ee80000300800 */
[----:B------:R-:W3:Y:S04]  /*52ef0*/  LDL.LU R41, [R1+0x334] ;  /* 0x0003340001297983 */ /* 0x000ee80000300800 */
[----:B------:R-:W4:Y:S04]  /*52f00*/  LDL.LU R42, [R1+0x338] ;  /* 0x00033800012a7983 */ /* 0x000f280000300800 */
[----:B------:R-:W4:Y:S04]  /*52f10*/  LDL.LU R43, [R1+0x33c] ;  /* 0x00033c00012b7983 */ /* 0x000f280000300800 */
[----:B----4-:R-:W-:Y:S04]  /*52f20*/  STL.64 [R1+0x29e0], R42 ;  /* 0x0029e02a01007387 */ /* 0x010fe80000100a00 */
[----:B---3--:R3:W-:Y:S04]  /*52f30*/  STL.64 [R1+0x29d8], R40 ;  /* 0x0029d82801007387 */ /* 0x0087e80000100a00 */
[----:B0-----:R-:W4:Y:S04]  /*52f40*/  LDL.LU R44, [R1+0x350] ;  /* 0x00035000012c7983 */ /* 0x001f280000300800 */
[----:B------:R-:W4:Y:S04]  /*52f50*/  LDL.LU R45, [R1+0x354] ;  /* 0x00035400012d7983 */ /* 0x000f280000300800 */
[----:B------:R-:W2:Y:S04]  /*52f60*/  LDL.LU R46, [R1+0x358] ;  /* 0x00035800012e7983 */ /* 0x000ea80000300800 */
[----:B------:R-:W2:Y:S01]  /*52f70*/  LDL.LU R47, [R1+0x35c] ;  /* 0x00035c00012f7983 */ /* 0x000ea20000300800 */
[----:B------:R-:W-:-:S02]  /*52f80*/  IMAD.MOV.U32 R54, RZ, RZ, R0 ;  /* 0x000000ffff367224 */ /* 0x000fc400078e0000 */
[----:B------:R-:W-:Y:S01]  /*52f90*/  IMAD.MOV.U32 R55, RZ, RZ, R49 ;  /* 0x000000ffff377224 */ /* 0x000fe200078e0031 */
[----:B--2---:R-:W-:Y:S04]  /*52fa0*/  STL.64 [R1+0x29f0], R46 ;  /* 0x0029f02e01007387 */ /* 0x004fe80000100a00 */
[----:B----4-:R-:W-:Y:S04]  /*52fb0*/  STL.64 [R1+0x29e8], R44 ;  /* 0x0029e82c01007387 */ /* 0x010fe80000100a00 */
[----:B------:R-:W2:Y:S04]  /*52fc0*/  LDL.LU R0, [R1+0x2a24] ;  /* 0x002a240001007983 */ /* 0x000ea80000300800 */
[----:B------:R-:W4:Y:S04]  /*52fd0*/  LDL.LU R49, [R1+0x2a20] ;  /* 0x002a200001317983 */ /* 0x000f280000300800 */
[----:B-1----:R-:W2:Y:S04]  /*52fe0*/  LDL.LU R4, [R1+0x390] ;  /* 0x0003900001047983 */ /* 0x002ea80000300800 */
[----:B------:R-:W2:Y:S04]  /*52ff0*/  LDL.LU R5, [R1+0x394] ;  /* 0x0003940001057983 */ /* 0x000ea80000300800 */
[----:B------:R-:W2:Y:S04]  /*53000*/  LDL.LU R6, [R1+0x398] ;  /* 0x0003980001067983 */ /* 0x000ea80000300800 */
[----:B------:R-:W2:Y:S01]  /*53010*/  LDL.LU R7, [R1+0x39c] ;  /* 0x00039c0001077983 */ /* 0x000ea20000300800 */
[----:B------:R-:W-:-:S02]  /*53020*/  IMAD.MOV.U32 R53, RZ, RZ, R48 ;  /* 0x000000ffff357224 */ /* 0x000fc400078e0030 */
[----:B------:R-:W-:Y:S02]  /*53030*/  IMAD R51, R57, 0x100, R56 ;  /* 0x0000010039337824 */ /* 0x000fe400078e0238 */
[----:B------:R-:W-:Y:S02]  /*53040*/  IMAD R60, R60, 0x100, R58 ;  /* 0x000001003c3c7824 */ /* 0x000fe400078e023a */
[----:B------:R-:W-:Y:S01]  /*53050*/  IMAD R61, R61, 0x100, R59 ;  /* 0x000001003d3d7824 */ /* 0x000fe200078e023b */
[----:B--2---:R-:W-:Y:S04]  /*53060*/  STL.64 [R1+0x2a10], R6 ;  /* 0x002a100601007387 */ /* 0x004fe80000100a00 */
[----:B------:R0:W-:Y:S04]  /*53070*/  STL.64 [R1+0x2a08], R4 ;  /* 0x002a080401007387 */ /* 0x0001e80000100a00 */
[----:B------:R-:W2:Y:S04]  /*53080*/  LDL.LU R52, [R1+0x8] ;  /* 0x0000080001347983 */ /* 0x000ea80000300800 */
[----:B------:R-:W2:Y:S04]  /*53090*/  LDL.LU R48, [R1+0x2a1c] ;  /* 0x002a1c0001307983 */ /* 0x000ea80000300800 */
[----:B------:R-:W2:Y:S04]  /*530a0*/  LDL.LU R8, [R1+0x3b0] ;  /* 0x0003b00001087983 */ /* 0x000ea80000300800 */
[----:B------:R-:W2:Y:S04]  /*530b0*/  LDL.LU R9, [R1+0x3b4] ;  /* 0x0003b40001097983 */ /* 0x000ea80000300800 */
[----:B------:R-:W2:Y:S04]  /*530c0*/  LDL.LU R10, [R1+0x3b8] ;  /* 0x0003b800010a7983 */ /* 0x000ea80000300800 */
[----:B------:R-:W2:Y:S04]  /*530d0*/  LDL.LU R11, [R1+0x3bc] ;  /* 0x0003bc00010b7983 */ /* 0x000ea80000300800 */
[----:B---3--:R-:W3:Y:S04]  /*530e0*/  LDL.LU R40, [R1+0x3d0] ;  /* 0x0003d00001287983 */ /* 0x008ee80000300800 */
[----:B------:R-:W3:Y:S04]  /*530f0*/  LDL.LU R41, [R1+0x3d4] ;  /* 0x0003d40001297983 */ /* 0x000ee80000300800 */
[----:B------:R-:W3:Y:S04]  /*53100*/  LDL.LU R42, [R1+0x3d8] ;  /* 0x0003d800012a7983 */ /* 0x000ee80000300800 */
[----:B------:R-:W3:Y:S04]  /*53110*/  LDL.LU R43, [R1+0x3dc] ;  /* 0x0003dc00012b7983 */ /* 0x000ee80000300800 */
[----:B0-----:R-:W2:Y:S04]  /*53120*/  LDL.LU R4, [R1+0x400] ;  /* 0x0004000001047983 */ /* 0x001ea80000300800 */
[----:B------:R-:W2:Y:S04]  /*53130*/  LDL.LU R5, [R1+0x404] ;  /* 0x0004040001057983 */ /* 0x000ea80000300800 */
[----:B------:R-:W2:Y:S01]  /*53140*/  LDL.LU R6, [R1+0x408] ;  /* 0x0004080001067983 */ /* 0x000ea20000300800 */
[----:B----4-:R-:W-:-:S03]  /*53150*/  IMAD.MOV.U32 R38, RZ, RZ, R49 ;  /* 0x000000ffff267224 */ /* 0x010fc600078e0031 */
[----:B------:R-:W2:Y:S01]  /*53160*/  LDL.LU R7, [R1+0x40c] ;  /* 0x00040c0001077983 */ /* 0x000ea20000300800 */
[----:B------:R-:W-:-:S03]  /*53170*/  IMAD.MOV.U32 R39, RZ, RZ, R0 ;  /* 0x000000ffff277224 */ /* 0x000fc600078e0000 */
        /* <DEDUP_REMOVED lines=32> */
[----:B----4-:R-:W-:-:S03]  /*53380*/  IMAD R0, R0, 0x100, R49 ;  /* 0x0000010000007824 */ /* 0x010fc600078e0231 */
[----:B------:R-:W2:Y:S02]  /*53390*/  LDL.LU R49, [R1+0x2a18] ;  /* 0x002a180001317983 */ /* 0x000ea40000300800 */
[----:B--2---:R-:W-:Y:S02]  /*533a0*/  HMMA.16816.F32 R28, R28, R48, R4 ;  /* 0x000000301c1c723c */ /* 0x004fe40000001804 */
[----:B------:R-:W2:Y:S04]  /*533b0*/  LDL.LU.64 R6, [R1+0x2a10] ;  /* 0x002a100001067983 */ /* 0x000ea80000300a00 */
[----:B------:R-:W2:-:S13]  /*533c0*/  LDL.LU.64 R4, [R1+0x2a08] ;  /* 0x002a080001047983 */ /* 0x000e9a0000300a00 */
[----:B------:R0:W-:Y:S04]  /*533d0*/  STL.64 [R1+0x400], R28 ;  /* 0x0004001c01007387 */ /* 0x0001e80000100a00 */
[----:B------:R1:W-:Y:S01]  /*533e0*/  STL.64 [R1+0x408], R30 ;  /* 0x0004081e01007387 */ /* 0x0003e20000100a00 */
[----:B0-----:R-:W-:Y:S02]  /*533f0*/  F2FP.F16.E4M3.UNPACK_B R28, R51 ;  /* 0x00000033ff1c723e */ /* 0x001fe400020006ff */
[----:B------:R-:W-:Y:S01]  /*53400*/  F2FP.F16.E4M3.UNPACK_B R29, R60 ;  /* 0x0000003cff1d723e */ /* 0x000fe200020006ff */
[----:B------:R-:W4:Y:S04]  /*53410*/  LDL.LU R51, [R1+0x2a04] ;  /* 0x002a040001337983 */ /* 0x000f280000300800 */
[----:B------:R-:W4:Y:S01]  /*53420*/  LDL.LU R60, [R1+0x2a00] ;  /* 0x002a0000013c7983 */ /* 0x000f220000300800 */
[----:B-1----:R-:W-:-:S03]  /*53430*/  F2FP.F16.E4M3.UNPACK_B R30, R61 ;  /* 0x0000003dff1e723e */ /* 0x002fc600020006ff */
[----:B------:R-:W4:Y:S01]  /*53440*/  LDL.LU R61, [R1+0x29fc] ;  /* 0x0029fc00013d7983 */ /* 0x000f220000300800 */
[----:B------:R-:W-:-:S03]  /*53450*/  F2FP.F16.E4M3.UNPACK_B R31, R0 ;  /* 0x00000000ff1f723e */ /* 0x000fc600020006ff */
[----:B------:R-:W4:Y:S04]  /*53460*/  LDL.LU R0, [R1+0x29f8] ;  /* 0x0029f80001007983 */ /* 0x000f280000300800 */
[C---:B------:R-:W-:Y:S08]  /*53470*/  HMMA.16816.F32 R44, R28.reuse, R36, R44 ;  /* 0x000000241c2c723c */ /* 0x040ff0000000182c */
[C---:B---3--:R-:W-:Y:S08]  /*53480*/  HMMA.16816.F32 R36, R28.reuse, R38, R40 ;  /* 0x000000261c24723c */ /* 0x048ff00000001828 */
[C---:B------:R-:W-:Y:S03]  /*53490*/  HMMA.16816.F32 R8, R28.reuse, R52, R8 ;  /* 0x000000341c08723c */ /* 0x040fe60000001808 */
        /* <DEDUP_REMOVED lines=10> */
[----:B------:R-:W-:Y:S04]  /*53540*/  STL.64 [R1+0x3b0], R8 ;  /* 0x0003b00801007387 */ /* 0x000fe80000100a00 */
[----:B------:R0:W-:Y:S04]  /*53550*/  STL.64 [R1+0x3b8], R10 ;  /* 0x0003b80a01007387 */ /* 0x0001e80000100a00 */
[----:B0-----:R-:W3:Y:S04]  /*53560*/  LDL.LU.64 R10, [R1+0x29c0] ;  /* 0x0029c000010a7983 */ /* 0x001ee80000300a00 */
[----:B------:R-:W3:Y:S01]  /*53570*/  LDL.LU.64 R8, [R1+0x29b8] ;  /* 0x0029b80001087983 */ /* 0x000ee20000300a00 */
[----:B--2---:R-:W-:Y:S03]  /*53580*/  HMMA.16816.F32 R52, R28, R54, R4 ;  /* 0x000000361c34723c */ /* 0x004fe60000001804 */
[----:B------:R-:W2:Y:S04]  /*53590*/  LDL.LU.64 R6, [R1+0x29b0] ;  /* 0x0029b00001067983 */ /* 0x000ea80000300a00 */
[----:B------:R-:W2:-:S12]  /*535a0*/  LDL.LU.64 R4, [R1+0x29a8] ;  /* 0x0029a80001047983 */ /* 0x000e980000300a00 */
[----:B------:R-:W-:Y:S01]  /*535b0*/  STL.64 [R1+0x390], R52 ;  /* 0x0003903401007387 */ /* 0x000fe20000100a00 */
[C---:B----4-:R-:W-:Y:S03]  /*535c0*/  HMMA.16816.F32 R56, R28.reuse, R60, R56 ;  /* 0x0000003c1c38723c */ /* 0x050fe60000001838 */
[----:B------:R0:W-:Y:S04]  /*535d0*/  STL.64 [R1+0x398], R54 ;  /* 0x0003983601007387 */ /* 0x0001e80000100a00 */
[----:B0-----:R-:W4:Y:S04]  /*535e0*/  LDL.LU.64 R54, [R1+0x29a0] ;  /* 0x0029a00001367983 */ /* 0x001f280000300a00 */
[----:B------:R-:W2:Y:S08]  /*535f0*/  LDL.LU.64 R52, [R1+0x2998] ;  /* 0x0029980001347983 */ /* 0x000eb00000300a00 */
[----:B------:R-:W-:Y:S04]  /*53600*/  STL.64 [R1+0x370], R56 ;  /* 0x0003703801007387 */ /* 0x000fe80000100a00 */
[----:B------:R0:W-:Y:S04]  /*53610*/  STL.64 [R1+0x378], R58 ;  /* 0x0003783a01007387 */ /* 0x0001e80000100a00 */
[----:B0-----:R-:W3:Y:S04]  /*53620*/  LDL.LU.64 R58, [R1+0x2990] ;  /* 0x00299000013a7983 */ /* 0x001ee80000300a00 */
[----:B------:R-:W2:Y:S01]  /*53630*/  LDL.LU.64 R56, [R1+0x2988] ;  /* 0x0029880001387983 */ /* 0x000ea20000300a00 */
[C---:B---3--:R-:W-:Y:S08]  /*53640*/  HMMA.16816.F32 R44, R28.reuse, R58, R44 ;  /* 0x0000003a1c2c723c */ /* 0x048ff0000000182c */
[C---:B--2---:R-:W-:Y:S11]  /*53650*/  HMMA.16816.F32 R40, R28.reuse, R56, R40 ;  /* 0x000000381c28723c */ /* 0x044ff60000001828 */
[----:B------:R-:W-:Y:S04]  /*53660*/  STL.64 [R1+0x350], R44 ;  /* 0x0003502c01007387 */ /* 0x000fe80000100a00 */
[----:B------:R-:W-:Y:S04]  /*53670*/  STL.64 [R1+0x358], R46 ;  /* 0x0003582e01007387 */ /* 0x000fe80000100a00 */
[----:B------:R-:W2:Y:S04]  /*53680*/  LDL.LU R58, [R1+0x24c0] ;  /* 0x0024c000013a7983 */ /* 0x000ea80000300800 */
[----:B------:R-:W-:Y:S04]  /*53690*/  STL.64 [R1+0x330], R40 ;  /* 0x0003302801007387 */ /* 0x000fe80000100a00 */
[----:B------:R-:W-:Y:S04]  /*536a0*/  STL.64 [R1+0x338], R42 ;  /* 0x0003382a01007387 */ /* 0x000fe80000100a00 */
[----:B------:R-:W2:Y:S01]  /*536b0*/  LDL.LU R59, [R1+0x24bc] ;  /* 0x0024bc00013b7983 */ /* 0x000ea20000300800 */
[C---:B----4-:R-:W-:Y:S08]  /*536c0*/  HMMA.16816.F32 R36, R28.reuse, R54, R36 ;  /* 0x000000361c24723c */ /* 0x050ff00000001824 */
[C---:B------:R-:W-:Y:S11]  /*536d0*/  HMMA.16816.F32 R32, R28.reuse, R52, R32 ;  /* 0x000000341c20723c */ /* 0x040ff60000001820 */
[----:B------:R-:W-:Y:S04]  /*536e0*/  STL.64 [R1+0x310], R36 ;  /* 0x0003102401007387 */ /* 0x000fe80000100a00 */
[----:B------:R-:W-:Y:S04]  /*536f0*/  STL.64 [R1+0x318], R38 ;  /* 0x0003182601007387 */ /* 0x000fe80000100a00 */
[----:B--2---:R-:W-:Y:S04]  /*53700*/  STL.64 [R1+0x2938], R58 ;  /* 0x0029383a01007387 */ /* 0x004fe80000100a00 */
[----:B------:R-:W2:Y:S04]  /*53710*/  LDL.LU R60, [R1+0x24c8] ;  /* 0x0024c800013c7983 */ /* 0x000ea80000300800 */
[----:B------:R-:W2:Y:S04]  /*53720*/  LDL.LU R61, [R1+0x24c4] ;  /* 0x0024c400013d7983 */ /* 0x000ea80000300800 */
[----:B------:R-:W3:Y:S04]  /*53730*/  LDL.LU R52, [R1+0x40] ;  /* 0x0000400001347983 */ /* 0x000ee80000300800 */
[----:B------:R0:W-:Y:S04]  /*53740*/  STL.64 [R1+0x2f0], R32 ;  /* 0x0002f02001007387 */ /* 0x0001e80000100a00 */
[----:B------:R1:W-:Y:S04]  /*53750*/  STL.64 [R1+0x2f8], R34 ;  /* 0x0002f82201007387 */ /* 0x0003e80000100a00 */
[----:B------:R-:W3:Y:S04]  /*53760*/  LDL.LU R53, [R1+0x44] ;  /* 0x0000440001357983 */ /* 0x000ee80000300800 */
[----:B------:R-:W4:Y:S01]  /*53770*/  LDL.LU R54, [R1+0x48] ;  /* 0x0000480001367983 */ /* 0x000f220000300800 */
[C---:B------:R-:W-:Y:S08]  /*53780*/  HMMA.16816.F32 R24, R28.reuse, R50, R24 ;  /* 0x000000321c18723c */ /* 0x040ff00000001818 */
[C---:B------:R-:W-:Y:S08]  /*53790*/  HMMA.16816.F32 R20, R28.reuse, R2, R20 ;  /* 0x000000021c14723c */ /* 0x040ff00000001814 */
[C---:B------:R-:W-:Y:S08]  /*537a0*/  HMMA.16816.F32 R16, R28.reuse, R4, R16 ;  /* 0x000000041c10723c */ /* 0x040ff00000001810 */
[----:B------:R-:W-:Y:S01]  /*537b0*/  HMMA.16816.F32 R4, R28, R6, R12 ;  /* 0x000000061c04723c */ /* 0x000fe2000000180c */
[----:B------:R-:W-:-:S02]  /*537c0*/  IMAD.MOV.U32 R55, RZ, RZ, R0 ;  /* 0x000000ffff377224 */ /* 0x000fc400078e0000 */
[----:B------:R-:W2:Y:S04]  /*537d0*/  LDL.LU R0, [R1+0x2980] ;  /* 0x0029800001007983 */ /* 0x000ea80000300800 */
[----:B----4-:R-:W-:Y:S04]  /*537e0*/  STL.64 [R1+0x2958], R54 ;  /* 0x0029583601007387 */ /* 0x010fe80000100a00 */
[----:B---3--:R-:W-:Y:S04]  /*537f0*/  STL.64 [R1+0x2950], R52 ;  /* 0x0029503401007387 */ /* 0x008fe80000100a00 */
[----:B------:R-:W-:Y:S04]  /*53800*/  STL.64 [R1+0x2978], R48 ;  /* 0x0029783001007387 */ /* 0x000fe80000100a00 */
[----:B------:R-:W-:Y:S04]  /*53810*/  STL.64 [R1+0x2d0], R24 ;  /* 0x0002d01801007387 */ /* 0x000fe80000100a00 */
[----:B------:R-:W-:Y:S04]  /*53820*/  STL.64 [R1+0x2d8], R26 ;  /* 0x0002d81a01007387 */ /* 0x000fe80000100a00 */
[----:B------:R3:W-:Y:S04]  /*53830*/  STL.64 [R1+0x2b0], R20 ;  /* 0x0002b01401007387 */ /* 0x0007e80000100a00 */
[----:B------:R4:W-:Y:S04]  /*53840*/  STL.64 [R1+0x2b8], R22 ;  /* 0x0002b81601007387 */ /* 0x0009e80000100a00 */
[----:B0-----:R-:W2:Y:S04]  /*53850*/  LDL.LU R32, [R1+0x130] ;  /* 0x0001300001207983 */ /* 0x001ea80000300800 */
[----:B------:R0:W-:Y:S04]  /*53860*/  STL.64 [R1+0x290], R16 ;  /* 0x0002901001007387 */ /* 0x0001e80000100a00 */
[----:B------:R0:W-:Y:S04]  /*53870*/  STL.64 [R1+0x298], R18 ;  /* 0x0002981201007387 */ /* 0x0001e80000100a00 */
[----:B------:R0:W-:Y:S04]  /*53880*/  STL.64 [R1+0x270], R4 ;  /* 0x0002700401007387 */ /* 0x0001e80000100a00 */
[----:B------:R0:W-:Y:S04]  /*53890*/  STL.64 [R1+0x278], R6 ;  /* 0x0002780601007387 */ /* 0x0001e80000100a00 */
        /* <DEDUP_REMOVED lines=47> */
[C---:B--2---:R-:W-:Y:S08]  /*53b90*/  HMMA.16816.F32 R48, R28.reuse, R8, R48 ;  /* 0x000000081c30723c */ /* 0x044ff00000001830 */
[----:B----4-:R-:W-:Y:S11]  /*53ba0*/  HMMA.16816.F32 R8, R28, R10, R12 ;  /* 0x0000000a1c08723c */ /* 0x010ff6000000180c */
[----:B------:R0:W-:Y:S04]  /*53bb0*/  STL.64 [R1+0x250], R48 ;  /* 0x0002503001007387 */ /* 0x0001e80000100a00 */
[----:B------:R-:W-:Y:S04]  /*53bc0*/  STL.64 [R1+0x258], R50 ;  /* 0x0002583201007387 */ /* 0x000fe80000100a00 */
[----:B0-----:R-:W2:Y:S04]  /*53bd0*/  LDL.LU.64 R48, [R1+0x2978] ;  /* 0x0029780001307983 */ /* 0x001ea80000300a00 */
[----:B------:R-:W4:Y:S04]  /*53be0*/  LDL.LU.64 R14, [R1+0x2970] ;  /* 0x00297000010e7983 */ /* 0x000f280000300a00 */
[----:B------:R-:W3:Y:S04]  /*53bf0*/  LDL.LU.64 R12, [R1+0x2968] ;  /* 0x00296800010c7983 */ /* 0x000ee80000300a00 */
[----:B------:R0:W-:Y:S04]  /*53c00*/  STL.64 [R1+0x230], R8 ;  /* 0x0002300801007387 */ /* 0x0001e80000100a00 */
[----:B------:R1:W-:Y:S04]  /*53c10*/  STL.64 [R1+0x238], R10 ;  /* 0x0002380a01007387 */ /* 0x0003e80000100a00 */
[----:B0-----:R-:W2:Y:S04]  /*53c20*/  LDL.LU R8, [R1+0x70] ;  /* 0x0000700001087983 */ /* 0x001ea80000300800 */
[----:B------:R-:W2:Y:S04]  /*53c30*/  LDL.LU R9, [R1+0x74] ;  /* 0x0000740001097983 */ /* 0x000ea80000300800 */
[----:B-1----:R-:W2:Y:S01]  /*53c40*/  LDL.LU R10, [R1+0x78] ;  /* 0x00007800010a7983 */ /* 0x002ea20000300800 */
[----:B------:R-:W-:-:S03]  /*53c50*/  IMAD.MOV.U32 R11, RZ, RZ, R0 ;  /* 0x000000ffff0b7224 */ /* 0x000fc600078e0000 */
[----:B------:R-:W2:Y:S01]  /*53c60*/  LDL.LU R0, [R1+0x2960] ;  /* 0x0029600001007983 */ /* 0x000ea20000300800 */
[C---:B---3--:R-:W-:Y:S08]  /*53c70*/  HMMA.16816.F32 R52, R28.reuse, R12, R52 ;  /* 0x0000000c1c34723c */ /* 0x048ff00000001834 */
[C---:B----4-:R-:W-:Y:S11]  /*53c80*/  HMMA.16816.F32 R12, R28.reuse, R14, R16 ;  /* 0x0000000e1c0c723c */ /* 0x050ff60000001810 */
[----:B------:R-:W-:Y:S04]  /*53c90*/  STL.64 [R1+0x210], R52 ;  /* 0x0002103401007387 */ /* 0x000fe80000100a00 */
[----:B------:R0:W-:Y:S04]  /*53ca0*/  STL.64 [R1+0x218], R54 ;  /* 0x0002183601007387 */ /* 0x0001e80000100a00 */
[----:B0-----:R-:W3:Y:S04]  /*53cb0*/  LDL.LU.64 R54, [R1+0x2958] ;  /* 0x0029580001367983 */ /* 0x001ee80000300a00 */
[----:B------:R-:W3:Y:S04]  /*53cc0*/  LDL.LU.64 R52, [R1+0x2950] ;  /* 0x0029500001347983 */ /* 0x000ee80000300a00 */
[----:B------:R-:W4:Y:S04]  /*53cd0*/  LDL.LU.64 R18, [R1+0x2948] ;  /* 0x0029480001127983 */ /* 0x000f280000300a00 */
        /* <DEDUP_REMOVED lines=8> */
[----:B----4-:R-:W-:Y:S11]  /*53d60*/  HMMA.16816.F32 R16, R28, R18, R20 ;  /* 0x000000121c10723c */ /* 0x010ff60000001814 */
[----:B------:R-:W-:Y:S04]  /*53d70*/  STL.64 [R1+0x1d0], R56 ;  /* 0x0001d03801007387 */ /* 0x000fe80000100a00 */
[----:B------:R0:W-:Y:S04]  /*53d80*/  STL.64 [R1+0x1d8], R58 ;  /* 0x0001d83a01007387 */ /* 0x0001e80000100a00 */
[----:B0-----:R-:W2:Y:S04]  /*53d90*/  LDL.LU.64 R58, [R1+0x2938] ;  /* 0x00293800013a7983 */ /* 0x001ea80000300a00 */
[----:B------:R-:W4:Y:S04]  /*53da0*/  LDL.LU.64 R22, [R1+0x2930] ;  /* 0x0029300001167983 */ /* 0x000f280000300a00 */
[----:B------:R-:W2:Y:S04]  /*53db0*/  LDL.LU.64 R20, [R1+0x2928] ;  /* 0x0029280001147983 */ /* 0x000ea80000300a00 */
[----:B------:R0:W-:Y:S04]  /*53dc0*/  STL.64 [R1+0x1b0], R16 ;  /* 0x0001b01001007387 */ /* 0x0001e80000100a00 */
[----:B------:R1:W-:Y:S04]  /*53dd0*/  STL.64 [R1+0x1b8], R18 ;  /* 0x0001b81201007387 */ /* 0x0003e80000100a00 */
[----:B0-----:R-:W3:Y:S04]  /*53de0*/  LDL.LU R16, [R1+0xb0] ;  /* 0x0000b00001107983 */ /* 0x001ee80000300800 */
[----:B------:R-:W3:Y:S04]  /*53df0*/  LDL.LU R17, [R1+0xb4] ;  /* 0x0000b40001117983 */ /* 0x000ee80000300800 */
[----:B-1----:R-:W3:Y:S01]  /*53e00*/  LDL.LU R18, [R1+0xb8] ;  /* 0x0000b80001127983 */ /* 0x002ee20000300800 */
[----:B------:R-:W-:-:S03]  /*53e10*/  IMAD.MOV.U32 R19, RZ, RZ, R0 ;  /* 0x000000ffff137224 */ /* 0x000fc600078e0000 */
[----:B------:R-:W3:Y:S01]  /*53e20*/  LDL.LU R0, [R1+0x2920] ;  /* 0x0029200001007983 */ /* 0x000ee20000300800 */
[C---:B--2---:R-:W-:Y:S08]  /*53e30*/  HMMA.16816.F32 R44, R28.reuse, R20, R44 ;  /* 0x000000141c2c723c */ /* 0x044ff0000000182c */
[C---:B----4-:R-:W-:Y:S11]  /*53e40*/  HMMA.16816.F32 R20, R28.reuse, R22, R24 ;  /* 0x000000161c14723c */ /* 0x050ff60000001818 */
        /* <DEDUP_REMOVED lines=24> */
[----:B-1----:R-:W3:Y:S01]  /*53fd0*/  LDL.LU R26, [R1+0xf8] ;  /* 0x0000f800011a7983 */ /* 0x002ee20000300800 */
[----:B--2---:R-:W-:-:S15]  /*53fe0*/  HMMA.16816.F32 R36, R28, R32, R36 ;  /* 0x000000201c24723c */ /* 0x004fde0000001824 */
[----:B------:R-:W-:-:S04]  /*53ff0*/  NOP ;  /* 0x0000000000007918 */ /* 0x000fc80000000000 */
[----:B------:R-:W-:Y:S04]  /*54000*/  STL.64 [R1+0x110], R36 ;  /* 0x0001102401007387 */ /* 0x000fe80000100a00 */
[----:B------:R0:W-:Y:S04]  /*54010*/  STL.64 [R1+0x118], R38 ;  /* 0x0001182601007387 */ /* 0x0001e80000100a00 */
[----:B0-----:R-:W2:Y:S04]  /*54020*/  LDL.LU.64 R38, [R1+0x28d8] ;  /* 0x0028d80001267983 */ /* 0x001ea80000300a00 */
[----:B------:R-:W2:Y:S01]  /*54030*/  LDL.LU.64 R36, [R1+0x28d0] ;  /* 0x0028d00001247983 */ /* 0x000ea20000300a00 */
[----:B---3--:R-:W-:Y:S01]  /*54040*/  IMAD.MOV.U32 R27, RZ, RZ, R0 ;  /* 0x000000ffff1b7224 */ /* 0x008fe200078e0000 */
[C---:B------:R-:W-:Y:S08]  /*54050*/  HMMA.16816.F32 R12, R28.reuse, R40, R12 ;  /* 0x000000281c0c723c */ /* 0x040ff0000000180c */
[C---:B------:R-:W-:Y:S08]  /*54060*/  HMMA.16816.F32 R24, R28.reuse, R34, R24 ;  /* 0x000000221c18723c */ /* 0x040ff00000001818 */
[C---:B----4-:R-:W-:Y:S08]  /*54070*/  HMMA.16816.F32 R4, R28.reuse, R44, R4 ;  /* 0x0000002c1c04723c */ /* 0x050ff00000001804 */
[----:B------:R-:W-:Y:S01]  /*54080*/  HMMA.16816.F32 R8, R28, R42, R8 ;  /* 0x0000002a1c08723c */ /* 0x000fe20000001808 */
[----:B------:R-:W-:-:S02]  /*54090*/  IMAD R2, R59, 0x100, R58 ;  /* 0x000001003b027824 */ /* 0x000fc400078e023a */
[----:B------:R-:W-:-:S05]  /*540a0*/  IMAD R3, R61, 0x100, R60 ;  /* 0x000001003d037824 */ /* 0x000fca00078e023c */
[C---:B--2---:R-:W-:Y:S08]  /*540b0*/  HMMA.16816.F32 R20, R28.reuse, R36, R20 ;  /* 0x000000241c14723c */ /* 0x044ff00000001814 */
[----:B------:R-:W-:Y:S11]  /*540c0*/  HMMA.16816.F32 R16, R28, R38, R16 ;  /* 0x000000261c10723c */ /* 0x000ff60000001810 */
[----:B------:R-:W-:Y:S01]  /*540d0*/  IMAD.MOV.U32 R0, RZ, RZ, R23 ;  /* 0x000000ffff007224 */ /* 0x000fe200078e0017 */
[----:B------:R-:W-:Y:S04]  /*540e0*/  STL.64 [R1+0xd0], R20 ;  /* 0x0000d01401007387 */ /* 0x000fe80000100a00 */
        /* <DEDUP_REMOVED lines=15> */
[----:B-1----:R-:W-:Y:S03]  /*541e0*/  HMMA.16816.F32 R4, R28, R46, R52 ;  /* 0x0000002e1c04723c */ /* 0x002fe60000001834 */
[----:B------:R-:W-:-:S15]  /*541f0*/  STL [R1+0x25f8], R0 ;  /* 0x0025f80001007387 */ /* 0x000fde0000100800 */
[----:B------:R-:W-:Y:S01]  /*54200*/  NOP ;  /* 0x0000000000007918 */ /* 0x000fe20000000000 */
[----:B------:R0:W-:Y:S04]  /*54210*/  STL.64 [R1+0x40], R4 ;  /* 0x0000400401007387 */ /* 0x0001e80000100a00 */
[----:B------:R1:W-:Y:S04]  /*54220*/  STL.64 [R1+0x48], R6 ;  /* 0x0000480601007387 */ /* 0x0003e80000100a00 */
[----:B------:R-:W2:Y:S04]  /*54230*/  LDL.LU R12, [R1+0xa0] ;  /* 0x0000a000010c7983 */ /* 0x000ea80000300800 */
[----:B------:R-:W2:Y:S04]  /*54240*/  LDL.LU R13, [R1+0xa4] ;  /* 0x0000a400010d7983 */ /* 0x000ea80000300800 */
[----:B------:R-:W2:Y:S04]  /*54250*/  LDL.LU R14, [R1+0xa8] ;  /* 0x0000a800010e7983 */ /* 0x000ea80000300800 */
[----:B------:R-:W2:Y:S04]  /*54260*/  LDL.LU R15, [R1+0xac] ;  /* 0x0000ac00010f7983 */ /* 0x000ea80000300800 */
[----:B------:R-:W3:Y:S04]  /*54270*/  LDL.LU R23, [R1+0x24d0] ;  /* 0x0024d00001177983 */ /* 0x000ee80000300800 */
[----:B0-----:R-:W3:Y:S04]  /*54280*/  LDL.LU R4, [R1+0x24cc] ;  /* 0x0024cc0001047983 */ /* 0x001ee80000300800 */
[----:B------:R-:W4:Y:S04]  /*54290*/  LDL.LU R5, [R1+0x24d8] ;  /* 0x0024d80001057983 */ /* 0x000f280000300800 */
[----:B------:R-:W4:Y:S04]  /*542a0*/  LDL.LU R59, [R1+0x24d4] ;  /* 0x0024d400013b7983 */ /* 0x000f280000300800 */
        /* <DEDUP_REMOVED lines=31> */
[----:B--2---:R-:W-:Y:S01]  /*544a0*/  HMMA.16816.F32 R28, R28, R48, R32 ;  /* 0x000000301c1c723c */ /* 0x004fe20000001820 */
[----:B---3--:R-:W-:-:S02]  /*544b0*/  IMAD R4, R4, 0x100, R23 ;  /* 0x0000010004047824 */ /* 0x008fc400078e0217 */
[----:B----4-:R-:W-:Y:S02]  /*544c0*/  IMAD R5, R59, 0x100, R5 ;  /* 0x000001003b057824 */ /* 0x010fe400078e0205 */
[----:B------:R-:W2:Y:S01]  /*544d0*/  LDL.LU R59, [R1+0x89c] ;  /* 0x00089c00013b7983 */ /* 0x000ea20000300800 */
[----:B------:R-:W-:Y:S02]  /*544e0*/  F2FP.F16.E4M3.UNPACK_B R20, R20.H1 ;  /* 0x00000014ff14723e */ /* 0x000fe400030006ff */
[----:B------:R-:W-:Y:S02]  /*544f0*/  F2FP.F16.E4M3.UNPACK_B R21, R21.H1 ;  /* 0x00000015ff15723e */ /* 0x000fe400030006ff */
[----:B------:R-:W-:Y:S02]  /*54500*/  F2FP.F16.E4M3.UNPACK_B R6, R6.H1 ;  /* 0x00000006ff06723e */ /* 0x000fe400030006ff */
[----:B------:R-:W-:-:S07]  /*54510*/  F2FP.F16.E4M3.UNPACK_B R7, R7.H1 ;  /* 0x00000007ff07723e */ /* 0x000fce00030006ff */
[----:B------:R-:W-:Y:S04]  /*54520*/  STL.64 [R1+0x30], R28 ;  /* 0x0000301c01007387 */ /* 0x000fe80000100a00 */
[----:B------:R0:W-:Y:S01]  /*54530*/  STL [R1+0x38], R30 ;  /* 0x0000381e01007387 */ /* 0x0001e20000100800 */
[----:B------:R-:W-:Y:S01]  /*54540*/  IMAD.MOV.U32 R0, RZ, RZ, R31 ;  /* 0x000000ffff007224 */ /* 0x000fe200078e001f */
[----:B------:R-:W-:-:S04]  /*54550*/  F2FP.F16.E4M3.UNPACK_B R31, R5 ;  /* 0x00000005ff1f723e */ /* 0x000fc800020006ff */
[----:B------:R-:W-:Y:S01]  /*54560*/  STL [R1+0x2688], R0 ;  /* 0x0026880001007387 */ /* 0x000fe20000100800 */
[----:B0-----:R-:W-:Y:S02]  /*54570*/  F2FP.F16.E4M3.UNPACK_B R30, R4 ;  /* 0x00000004ff1e723e */ /* 0x001fe400020006ff */
[----:B------:R-:W-:Y:S02]  /*54580*/  F2FP.F16.E4M3.UNPACK_B R28, R2 ;  /* 0x00000002ff1c723e */ /* 0x000fe400020006ff */
[----:B------:R-:W-:Y:S01]  /*54590*/  F2FP.F16.E4M3.UNPACK_B R29, R3 ;  /* 0x00000003ff1d723e */ /* 0x000fe200020006ff */
[----:B------:R-:W-:Y:S04]  /*545a0*/  STL [R1+0x18], R20 ;  /* 0x0000181401007387 */ /* 0x000fe80000100800 */
[----:B------:R0:W-:Y:S02]  /*545b0*/  STL [R1+0x1c], R21 ;  /* 0x00001c1501007387 */ /* 0x0001e40000100800 */
[C---:B------:R-:W-:Y:S08]  /*545c0*/  HMMA.16816.F32 R16, R28.reuse, R6, R16 ;  /* 0x000000061c10723c */ /* 0x040ff00000001810 */
[----:B0-----:R-:W-:Y:S01]  /*545d0*/  HMMA.16816.F32 R20, R28, R20, R24 ;  /* 0x000000141c14723c */ /* 0x001fe20000001818 */
[----:B------:R-:W-:-:S02]  /*545e0*/  F2FP.F16.E4M3.UNPACK_B R4, R50.H1 ;  /* 0x00000032ff04723e */ /* 0x000fc400030006ff */
[----:B------:R-:W-:Y:S02]  /*545f0*/  F2FP.F16.E4M3.UNPACK_B R5, R51.H1 ;  /* 0x00000033ff05723e */ /* 0x000fe400030006ff */
[----:B------:R-:W-:Y:S02]  /*54600*/  F2FP.F16.E4M3.UNPACK_B R2, R56.H1 ;  /* 0x00000038ff02723e */ /* 0x000fe400030006ff */
[----:B------:R-:W-:Y:S01]  /*54610*/  F2FP.F16.E4M3.UNPACK_B R3, R57.H1 ;  /* 0x00000039ff03723e */ /* 0x000fe200030006ff */
[----:B------:R-:W-:Y:S02]  /*54620*/  IMAD.MOV.U32 R46, RZ, RZ, R4 ;  /* 0x000000ffff2e7224 */ /* 0x000fe400078e0004 */
[----:B------:R-:W-:Y:S01]  /*54630*/  HMMA.16816.F32 R12, R28, R4, R12 ;  /* 0x000000041c0c723c */ /* 0x000fe2000000180c */
[----:B------:R-:W-:-:S08]  /*54640*/  IMAD.MOV.U32 R0, RZ, RZ, R5 ;  /* 0x000000ffff007224 */ /* 0x000fd000078e0005 */
[----:B------:R-:W-:Y:S04]  /*54650*/  STL.64 [R1+0xa40], R20 ;  /* 0x000a401401007387 */ /* 0x000fe80000100a00 */
[----:B------:R-:W-:Y:S04]  /*54660*/  STL.64 [R1+0xa48], R22 ;  /* 0x000a481601007387 */ /* 0x000fe80000100a00 */
[----:B------:R-:W-:Y:S04]  /*54670*/  STL.64 [R1+0x10], R6 ;  /* 0x0000100601007387 */ /* 0x000fe80000100a00 */
[----:B------:R-:W-:Y:S04]  /*54680*/  STL.64 [R1+0xa60], R16 ;  /* 0x000a601001007387 */ /* 0x000fe80000100a00 */
[----:B------:R-:W-:Y:S04]  /*54690*/  STL.64 [R1+0xa68], R18 ;  /* 0x000a681201007387 */ /* 0x000fe80000100a00 */
[----:B------:R0:W-:Y:S02]  /*546a0*/  STL.64 [R1+0x8], R4 ;  /* 0x0000080401007387 */ /* 0x0001e40000100a00 */
[----:B0-----:R-:W-:Y:S01]  /*546b0*/  HMMA.16816.F32 R4, R28, R2, R8 ;  /* 0x000000021c04723c */ /* 0x001fe20000001808 */
[----:B------:R-:W-:-:S02]  /*546c0*/  F2FP.F16.E4M3.UNPACK_B R60, R60.H1 ;  /* 0x0000003cff3c723e */ /* 0x000fc400030006ff */
[----:B------:R-:W-:Y:S01]  /*546d0*/  F2FP.F16.E4M3.UNPACK_B R61, R61.H1 ;  /* 0x0000003dff3d723e */ /* 0x000fe200030006ff */
        /* <DEDUP_REMOVED lines=30> */
[----:B------:R-:W3:Y:S04]  /*548c0*/  LDL.LU R19, [R1+0x10c] ;  /* 0x00010c0001137983 */ /* 0x000ee80000300800 */
[----:B------:R-:W4:Y:S04]  /*548d0*/  LDL.LU R56, [R1+0x8a8] ;  /* 0x0008a80001387983 */ /* 0x000f280000300800 */
[----:B------:R-:W4:Y:S04]  /*548e0*/  LDL.LU R57, [R1+0x8ac] ;  /* 0x0008ac0001397983 */ /* 0x000f280000300800 */
[----:B------:R-:W4:Y:S04]  /*548f0*/  LDL.LU R54, [R1+0x8b8] ;  /* 0x0008b80001367983 */ /* 0x000f280000300800 */
[----:B------:R-:W4:Y:S04]  /*54900*/  LDL.LU R40, [R1+0x140] ;  /* 0x0001400001287983 */ /* 0x000f280000300800 */
[----:B------:R-:W4:Y:S01]  /*54910*/  LDL.LU R41, [R1+0x144] ;  /* 0x0001440001297983 */ /* 0x000f220000300800 */
[----:B------:R-:W-:-:S02]  /*54920*/  F2FP.F16.E4M3.UNPACK_B R58, R58.H1 ;  /* 0x0000003aff3a723e */ /* 0x000fc400030006ff */
[----:B--2---:R-:W-:Y:S01]  /*54930*/  F2FP.F16.E4M3.UNPACK_B R59, R59.H1 ;  /* 0x0000003bff3b723e */ /* 0x004fe200030006ff */
        /* <DEDUP_REMOVED lines=26> */
[----:B---3--:R-:W-:-:S15]  /*54ae0*/  HMMA.16816.F32 R16, R28, R58, R16 ;  /* 0x0000003a1c10723c */ /* 0x008fde0000001810 */
[----:B------:R-:W-:-:S04]  /*54af0*/  NOP ;  /* 0x0000000000007918 */ /* 0x000fc80000000000 */
[----:B------:R-:W-:Y:S04]  /*54b00*/  STL.64 [R1+0x100], R16 ;  /* 0x0001001001007387 */ /* 0x000fe80000100a00 */
[----:B------:R0:W-:Y:S04]  /*54b10*/  STL.64 [R1+0x108], R18 ;  /* 0x0001081201007387 */ /* 0x0001e80000100a00 */
[----:B0-----:R-:W3:Y:S04]  /*54b20*/  LDL.LU.64 R18, [R1+0x28c8] ;  /* 0x0028c80001127983 */ /* 0x001ee80000300a00 */
[----:B------:R-:W3:Y:S01]  /*54b30*/  LDL.LU.64 R16, [R1+0x28c0] ;  /* 0x0028c00001107983 */ /* 0x000ee20000300a00 */
[----:B----4-:R-:W-:-:S02]  /*54b40*/  F2FP.F16.E4M3.UNPACK_B R56, R56.H1 ;  /* 0x00000038ff38723e */ /* 0x010fc400030006ff */
[----:B------:R-:W-:Y:S02]  /*54b50*/  F2FP.F16.E4M3.UNPACK_B R57, R57.H1 ;  /* 0x00000039ff39723e */ /* 0x000fe400030006ff */
[----:B------:R-:W-:Y:S02]  /*54b60*/  F2FP.F16.E4M3.UNPACK_B R54, R54.H1 ;  /* 0x00000036ff36723e */ /* 0x000fe400030006ff */
[----:B--2---:R-:W-:Y:S02]  /*54b70*/  F2FP.F16.E4M3.UNPACK_B R55, R55.H1 ;  /* 0x00000037ff37723e */ /* 0x004fe400030006ff */
[----:B------:R-:W-:Y:S02]  /*54b80*/  F2FP.F16.E4M3.UNPACK_B R52, R52.H1 ;  /* 0x00000034ff34723e */ /* 0x000fe400030006ff */
[----:B------:R-:W-:Y:S01]  /*54b90*/  F2FP.F16.E4M3.UNPACK_B R53, R53.H1 ;  /* 0x00000035ff35723e */ /* 0x000fe200030006ff */
[C---:B------:R-:W-:Y:S08]  /*54ba0*/  HMMA.16816.F32 R44, R28.reuse, R56, R44 ;  /* 0x000000381c2c723c */ /* 0x040ff0000000182c */
[----:B------:R-:W-:Y:S01]  /*54bb0*/  HMMA.16816.F32 R40, R28, R54, R40 ;  /* 0x000000361c28723c */ /* 0x000fe20000001828 */
[----:B------:R-:W-:-:S02]  /*54bc0*/  F2FP.F16.E4M3.UNPACK_B R50, R50.H1 ;  /* 0x00000032ff32723e */ /* 0x000fc400030006ff */
[----:B------:R-:W-:Y:S01]  /*54bd0*/  F2FP.F16.E4M3.UNPACK_B R51, R51.H1 ;  /* 0x00000033ff33723e */ /* 0x000fe200030006ff */
        /* <DEDUP_REMOVED lines=29> */
[----:B------:R-:W-:Y:S01]  /*54db0*/  F2FP.F16.E4M3.UNPACK_B R8, R9.H1 ;  /* 0x00000009ff08723e */ /* 0x000fe200030006ff */
        /* <DEDUP_REMOVED lines=24> */
[----:B------:R-:W3:Y:S04]  /*54f40*/  LDL.LU R11, [R1+0x92c] ;  /* 0x00092c00010b7983 */ /* 0x000ee80000300800 */
[----:B----4-:R-:W4:Y:S04]  /*54f50*/  LDL.LU R12, [R1+0x938] ;  /* 0x00093800010c7983 */ /* 0x010f280000300800 */
        /* <DEDUP_REMOVED lines=32> */
[----:B------:R-:W-:-:S03]  /*55160*/  F2FP.F16.E4M3.UNPACK_B R11, R11.H1 ;  /* 0x0000000bff0b723e */ /* 0x000fc600030006ff */
[----:B------:R-:W-:Y:S01]  /*55170*/  HMMA.16816.F32 R44, R28, R8, R44 ;  /* 0x000000081c2c723c */ /* 0x000fe2000000182c */
[----:B----4-:R-:W-:Y:S02]  /*55180*/  F2FP.F16.E4M3.UNPACK_B R12, R12.H1 ;  /* 0x0000000cff0c723e */ /* 0x010fe400030006ff */
[----:B------:R-:W-:-:S15]  /*55190*/  F2FP.F16.E4M3.UNPACK_B R13, R13.H1 ;  /* 0x0000000dff0d723e */ /* 0x000fde00030006ff */
[----:B------:R-:W-:Y:S01]  /*551a0*/  NOP ;  /* 0x0000000000007918 */ /* 0x000fe20000000000 */
[----:B------:R-:W-:Y:S04]  /*551b0*/  STL.64 [R1+0x200], R44 ;  /* 0x0002002c01007387 */ /* 0x000fe80000100a00 */
[----:B------:R0:W-:Y:S04]  /*551c0*/  STL.64 [R1+0x208], R46 ;  /* 0x0002082e01007387 */ /* 0x0001e80000100a00 */
[----:B0-----:R-:W2:Y:S01]  /*551d0*/  LDL.LU.64 R46, [R1+0x28b8] ;  /* 0x0028b800012e7983 */ /* 0x001ea20000300a00 */
        /* <DEDUP_REMOVED lines=35> */
[----:B------:R-:W3:Y:S01]  /*55410*/  LDL.LU R56, [R1+0x3e0] ;  /* 0x0003e00001387983 */ /* 0x000ee20000300800 */
[----:B0-----:R-:W-:Y:S01]  /*55420*/  HMMA.16816.F32 R4, R28, R22, R32 ;  /* 0x000000161c04723c */ /* 0x001fe20000001820 */
[----:B------:R-:W-:-:S15]  /*55430*/  F2FP.F16.E4M3.UNPACK_B R24, R25.H1 ;  /* 0x00000019ff18723e */ /* 0x000fde00030006ff */
        /* <DEDUP_REMOVED lines=51> */
[----:B------:R-:W4:Y:S04]  /*55770*/  LDL.LU R23, [R1+0x34c] ;  /* 0x00034c0001177983 */ /* 0x000f280000300800 */
[----:B------:R-:W4:Y:S01]  /*55780*/  LDL.LU R45, [R1+0xa1c] ;  /* 0x000a1c00012d7983 */ /* 0x000f220000300800 */
[----:B--2---:R-:W-:-:S02]  /*55790*/  F2FP.F16.E4M3.UNPACK_B R25, R25.H1 ;  /* 0x00000019ff19723e */ /* 0x004fc400030006ff */
[----:B---3--:R-:W-:Y:S02]  /*557a0*/  F2FP.F16.E4M3.UNPACK_B R26, R26.H1 ;  /* 0x0000001aff1a723e */ /* 0x008fe400030006ff */
[----:B----4-:R-:W-:-:S03]  /*557b0*/  F2FP.F16.E4M3.UNPACK_B R27, R27.H1 ;  /* 0x0000001bff1b723e */ /* 0x010fc600030006ff */
[----:B------:R-:W-:Y:S01]  /*557c0*/  HMMA.16816.F32 R48, R28, R24, R48 ;  /* 0x000000181c30723c */ /* 0x000fe20000001830 */
[----:B------:R-:W-:-:S07]  /*557d0*/  F2FP.F16.E4M3.UNPACK_B R32, R32.H1 ;  /* 0x00000020ff20723e */ /* 0x000fce00030006ff */
[----:B------:R-:W-:Y:S01]  /*557e0*/  HMMA.16816.F32 R52, R28, R26, R52 ;  /* 0x0000001a1c34723c */ /* 0x000fe20000001834 */
[----:B------:R-:W-:Y:S02]  /*557f0*/  F2FP.F16.E4M3.UNPACK_B R33, R33.H1 ;  /* 0x00000021ff21723e */ /* 0x000fe400030006ff */
[----:B------:R-:W-:Y:S02]  /*55800*/  F2FP.F16.E4M3.UNPACK_B R34, R34.H1 ;  /* 0x00000022ff22723e */ /* 0x000fe400030006ff */
[----:B------:R-:W-:Y:S02]  /*55810*/  F2FP.F16.E4M3.UNPACK_B R35, R35.H1 ;  /* 0x00000023ff23723e */ /* 0x000fe400030006ff */
[----:B------:R-:W-:Y:S02]  /*55820*/  F2FP.F16.E4M3.UNPACK_B R36, R36.H1 ;  /* 0x00000024ff24723e */ /* 0x000fe400030006ff */
[----:B------:R-:W-:Y:S02]  /*55830*/  F2FP.F16.E4M3.UNPACK_B R37, R37.H1 ;  /* 0x00000025ff25723e */ /* 0x000fe400030006ff */
[----:B------:R-:W-:-:S02]  /*55840*/  F2FP.F16.E4M3.UNPACK_B R38, R38.H1 ;  /* 0x00000026ff26723e */ /* 0x000fc400030006ff */
[----:B------:R-:W-:Y:S01]  /*55850*/  F2FP.F16.E4M3.UNPACK_B R39, R39.H1 ;  /* 0x00000027ff27723e */ /* 0x000fe200030006ff */
[----:B------:R-:W-:Y:S01]  /*55860*/  HMMA.16816.F32 R16, R28, R34, R16 ;  /* 0x000000221c10723c */ /* 0x000fe20000001810 */
[----:B------:R-:W-:-:S07]  /*55870*/  F2FP.F16.E4M3.UNPACK_B R40, R40.H1 ;  /* 0x00000028ff28723e */ /* 0x000fce00030006ff */
[----:B------:R-:W-:Y:S01]  /*55880*/  HMMA.16816.F32 R12, R28, R36, R12 ;  /* 0x000000241c0c723c */ /* 0x000fe2000000180c */
[----:B------:R-:W-:-:S07]  /*55890*/  F2FP.F16.E4M3.UNPACK_B R41, R41.H1 ;  /* 0x00000029ff29723e */ /* 0x000fce00030006ff */
        /* <DEDUP_REMOVED lines=9> */
[----:B------:R-:W-:-:S03]  /*55930*/  F2FP.F16.E4M3.UNPACK_B R42, R42.H1 ;  /* 0x0000002aff2a723e */ /* 0x000fc600030006ff */
        /* <DEDUP_REMOVED lines=67> */
[----:B------:R-:W-:-:S02]  /*55d70*/  F2FP.F16.E4M3.UNPACK_B R44, R44.H1 ;  /* 0x0000002cff2c723e */ /* 0x000fc400030006ff */
[----:B------:R-:W-:Y:S01]  /*55d80*/  F2FP.F16.E4M3.UNPACK_B R45, R45.H1 ;  /* 0x0000002dff2d723e */ /* 0x000fe200030006ff */
        /* <DEDUP_REMOVED lines=15> */
[----:B--2---:R-:W-:-:S02]  /*55e80*/  F2FP.F16.E4M3.UNPACK_B R46, R46.H1 ;  /* 0x0000002eff2e723e */ /* 0x004fc400030006ff */
[----:B---3--:R-:W-:Y:S01]  /*55e90*/  F2FP.F16.E4M3.UNPACK_B R47, R47.H1 ;  /* 0x0000002fff2f723e */ /* 0x008fe200030006ff */
[C---:B------:R-:W-:Y:S08]  /*55ea0*/  HMMA.16816.F32 R12, R28.reuse, R44, R12 ;  /* 0x0000002c1c0c723c */ /* 0x040ff0000000180c */
[----:B------:R-:W-:Y:S01]  /*55eb0*/  HMMA.16816.F32 R8, R28, R46, R8 ;  /* 0x0000002e1c08723c */ /* 0x000fe20000001808 */
[----:B----4-:R-:W-:-:S10]  /*55ec0*/  F2FP.F16.E4M3.UNPACK_B R48, R48.H1 ;  /* 0x00000030ff30723e */ /* 0x010fd400030006ff */
[----:B------:R-:W-:Y:S04]  /*55ed0*/  STL.64 [R1+0x430], R12 ;  /* 0x0004300c01007387 */ /* 0x000fe80000100a00 */
[----:B------:R0:W-:Y:S04]  /*55ee0*/  STL.64 [R1+0x438], R14 ;  /* 0x0004380e01007387 */ /* 0x0001e80000100a00 */
[----:B0-----:R-:W2:Y:S04]  /*55ef0*/  LDL.LU.64 R14, [R1+0x28a0] ;  /* 0x0028a000010e7983 */ /* 0x001ea80000300a00 */
[----:B------:R-:W2:Y:S04]  /*55f00*/  LDL.LU.64 R12, [R1+0x2898] ;  /* 0x00289800010c7983 */ /* 0x000ea80000300a00 */
[----:B------:R-:W-:Y:S04]  /*55f10*/  STL.64 [R1+0x820], R8 ;  /* 0x0008200801007387 */ /* 0x000fe80000100a00 */
[----:B------:R0:W-:Y:S01]  /*55f20*/  STL.64 [R1+0x828], R10 ;  /* 0x0008280a01007387 */ /* 0x0001e20000100a00 */
[----:B------:R-:W-:-:S03]  /*55f30*/  F2FP.F16.E4M3.UNPACK_B R49, R49.H1 ;  /* 0x00000031ff31723e */ /* 0x000fc600030006ff */
        /* <DEDUP_REMOVED lines=324> */
[----:B------:R-:W4:Y:S04]  /*57380*/  LDL.LU R27, [R1+0x50c] ;  /* 0x00050c00011b7983 */ /* 0x000f280000300800 */
[----:B----4-:R-:W-:Y:S04]  /*57390*/  STL.64 [R1+0x2780], R26 ;  /* 0x0027801a01007387 */ /* 0x010fe80000100a00 */
[----:B---3--:R0:W-:Y:S04]  /*573a0*/  STL.64 [R1+0x2778], R24 ;  /* 0x0027781801007387 */ /* 0x0081e80000100a00 */
[----:B------:R-:W3:Y:S04]  /*573b0*/  LDL.LU R36, [R1+0x520] ;  /* 0x0005200001247983 */ /* 0x000ee80000300800 */
[----:B------:R-:W3:Y:S04]  /*573c0*/  LDL.LU R37, [R1+0x524] ;  /* 0x0005240001257983 */ /* 0x000ee80000300800 */
[----:B------:R-:W4:Y:S04]  /*573d0*/  LDL.LU R38, [R1+0x528] ;  /* 0x0005280001267983 */ /* 0x000f280000300800 */
        /* <DEDUP_REMOVED lines=17> */
[----:B0-----:R-:W2:Y:S04]  /*574f0*/  LDL.LU R24, [R1+0x5f0] ;  /* 0x0005f00001187983 */ /* 0x001ea80000300800 */
[----:B------:R-:W2:Y:S04]  /*57500*/  LDL.LU R25, [R1+0x5f4] ;  /* 0x0005f40001197983 */ /* 0x000ea80000300800 */
[----:B------:R-:W2:Y:S04]  /*57510*/  LDL.LU R26, [R1+0x5f8] ;  /* 0x0005f800011a7983 */ /* 0x000ea80000300800 */
[----:B------:R-:W2:Y:S04]  /*57520*/  LDL.LU R27, [R1+0x5fc] ;  /* 0x0005fc00011b7983 */ /* 0x000ea80000300800 */
[----:B-1----:R-:W2:Y:S04]  /*57530*/  LDL.LU R36, [R1+0x600] ;  /* 0x0006000001247983 */ /* 0x002ea80000300800 */
        /* <DEDUP_REMOVED lines=48> */
[----:B------:R-:W3:Y:S04]  /*57840*/  LDL.LU.64 R24, [R1+0x2778] ;  /* 0x0027780001187983 */ /* 0x000ee80000300a00 */
[----:B------:R-:W2:Y:S02]  /*57850*/  LDL.LU.64 R60, [R1+0x2770] ;  /* 0x00277000013c7983 */ /* 0x000ea40000300a00 */
[----:B--2---:R-:W-:-:S15]  /*57860*/  HMMA.16816.F32 R56, R28, R60, R56 ;  /* 0x0000003c1c38723c */ /* 0x004fde0000001838 */
[----:B------:R-:W-:-:S04]  /*57870*/  NOP ;  /* 0x0000000000007918 */ /* 0x000fc80000000000 */
[----:B------:R-:W-:Y:S04]  /*57880*/  STL.64 [R1+0x5e0], R56 ;  /* 0x0005e03801007387 */ /* 0x000fe80000100a00 */
[----:B------:R0:W-:Y:S04]  /*57890*/  STL.64 [R1+0x5e8], R58 ;  /* 0x0005e83a01007387 */ /* 0x0001e80000100a00 */
[----:B0-----:R-:W4:Y:S04]  /*578a0*/  LDL.LU.64 R58, [R1+0x2768] ;  /* 0x00276800013a7983 */ /* 0x001f280000300a00 */
[----:B------:R-:W2:Y:S01]  /*578b0*/  LDL.LU.64 R56, [R1+0x2760] ;  /* 0x0027600001387983 */ /* 0x000ea20000300a00 */
        /* <DEDUP_REMOVED lines=11> */
[----:B------:R0:W-:Y:S01]  /*57970*/  STL.64 [R1+0x2620], R56 ;  /* 0x0026203801007387 */ /* 0x0001e20000100a00 */
[C---:B------:R-:W-:Y:S08]  /*57980*/  HMMA.16816.F32 R8, R28.reuse, R50, R8 ;  /* 0x000000321c08723c */ /* 0x040ff00000001808 */
[C---:B------:R-:W-:Y:S01]  /*57990*/  HMMA.16816.F32 R4, R28.reuse, R2, R4 ;  /* 0x000000021c04723c */ /* 0x040fe20000001804 */
        /* <DEDUP_REMOVED lines=20> */
[----:B------:R-:W-:Y:S04]  /*57ae0*/  STL.64 [R1+0x590], R8 ;  /* 0x0005900801007387 */ /* 0x000fe80000100a00 */
[----:B------:R0:W-:Y:S04]  /*57af0*/  STL.64 [R1+0x598], R10 ;  /* 0x0005980a01007387 */ /* 0x0001e80000100a00 */
[----:B0-----:R-:W2:Y:S04]  /*57b00*/  LDL.LU.64 R10, [R1+0x2718] ;  /* 0x00271800010a7983 */ /* 0x001ea80000300a00 */
[----:B------:R-:W4:Y:S04]  /*57b10*/  LDL.LU.64 R8, [R1+0x2710] ;  /* 0x0027100001087983 */ /* 0x000f280000300a00 */
        /* <DEDUP_REMOVED lines=10> */
[----:B--2---:R-:W-:-:S15]  /*57bc0*/  HMMA.16816.F32 R48, R28, R4, R48 ;  /* 0x000000041c30723c */ /* 0x004fde0000001830 */
[----:B------:R-:W-:-:S04]  /*57bd0*/  NOP ;  /* 0x0000000000007918 */ /* 0x000fc80000000000 */
[----:B------:R-:W-:Y:S04]  /*57be0*/  STL.64 [R1+0x570], R48 ;  /* 0x0005703001007387 */ /* 0x000fe80000100a00 */
[----:B------:R0:W-:Y:S02]  /*57bf0*/  STL.64 [R1+0x578], R50 ;  /* 0x0005783201007387 */ /* 0x0001e40000100a00 */
[----:B0-----:R-:W-:Y:S02]  /*57c00*/  HMMA.16816.F32 R48, R28, R6, R52 ;  /* 0x000000061c30723c */ /* 0x001fe40000001834 */
[----:B------:R-:W-:Y:S04]  /*57c10*/  STL.64 [R1+0x2618], R6 ;  /* 0x0026180601007387 */ /* 0x000fe80000100a00 */
[----:B------:R-:W-:-:S13]  /*57c20*/  STL.64 [R1+0x2610], R4 ;  /* 0x0026100401007387 */ /* 0x000fda0000100a00 */
[----:B------:R-:W-:Y:S04]  /*57c30*/  STL.64 [R1+0x560], R48 ;  /* 0x0005603001007387 */ /* 0x000fe80000100a00 */
[----:B------:R4:W-:Y:S02]  /*57c40*/  STL.64 [R1+0x568], R50 ;  /* 0x0005683201007387 */ /* 0x0009e40000100a00 */
[C---:B----4-:R-:W-:Y:S02]  /*57c50*/  HMMA.16816.F32 R48, R28.reuse, R8, R56 ;  /* 0x000000081c30723c */ /* 0x050fe40000001838 */
[----:B------:R-:W-:Y:S06]  /*57c60*/  STL.64 [R1+0x2638], R10 ;  /* 0x0026380a01007387 */ /* 0x000fec0000100a00 */
[C---:B------:R-:W-:Y:S11]  /*57c70*/  HMMA.16816.F32 R4, R28.reuse, R10, R44 ;  /* 0x0000000a1c04723c */ /* 0x040ff6000000182c */
[----:B------:R-:W-:Y:S04]  /*57c80*/  STL.64 [R1+0x550], R48 ;  /* 0x0005503001007387 */ /* 0x000fe80000100a00 */
[----:B------:R-:W-:Y:S04]  /*57c90*/  STL.64 [R1+0x558], R50 ;  /* 0x0005583201007387 */ /* 0x000fe80000100a00 */
[----:B------:R0:W-:Y:S02]  /*57ca0*/  STL.64 [R1+0x2630], R8 ;  /* 0x0026300801007387 */ /* 0x0001e40000100a00 */
[C---:B0-----:R-:W-:Y:S02]  /*57cb0*/  HMMA.16816.F32 R8, R28.reuse, R12, R40 ;  /* 0x0000000c1c08723c */ /* 0x041fe40000001828 */
[----:B------:R-:W-:Y:S04]  /*57cc0*/  STL.64 [R1+0x540], R4 ;  /* 0x0005400401007387 */ /* 0x000fe80000100a00 */
[----:B------:R0:W-:Y:S04]  /*57cd0*/  STL.64 [R1+0x548], R6 ;  /* 0x0005480601007387 */ /* 0x0001e80000100a00 */
[----:B------:R-:W-:Y:S01]  /*57ce0*/  STL.64 [R1+0x2648], R14 ;  /* 0x0026480e01007387 */ /* 0x000fe20000100a00 */
[C---:B0-----:R-:W-:Y:S08]  /*57cf0*/  HMMA.16816.F32 R4, R28.reuse, R14, R36 ;  /* 0x0000000e1c04723c */ /* 0x041ff00000001824 */
[----:B------:R-:W-:Y:S04]  /*57d00*/  STL.64 [R1+0x530], R8 ;  /* 0x0005300801007387 */ /* 0x000fe80000100a00 */
[----:B------:R-:W-:Y:S04]  /*57d10*/  STL.64 [R1+0x538], R10 ;  /* 0x0005380a01007387 */ /* 0x000fe80000100a00 */
[----:B------:R3:W-:Y:S02]  /*57d20*/  STL.64 [R1+0x2640], R12 ;  /* 0x0026400c01007387 */ /* 0x0007e40000100a00 */
[C---:B---3--:R-:W-:Y:S08]  /*57d30*/  HMMA.16816.F32 R12, R28.reuse, R16, R32 ;  /* 0x000000101c0c723c */ /* 0x048ff00000001820 */
[C---:B------:R-:W-:Y:S01]  /*57d40*/  HMMA.16816.F32 R8, R28.reuse, R18, R24 ;  /* 0x000000121c08723c */ /* 0x040fe20000001818 */
        /* <DEDUP_REMOVED lines=10> */
[----:B0-----:R-:W2:Y:S04]  /*57df0*/  LDL.LU R12, [R1+0x460] ;  /* 0x00046000010c7983 */ /* 0x001ea80000300800 */
[----:B------:R-:W2:Y:S04]  /*57e00*/  LDL.LU R13, [R1+0x464] ;  /* 0x00046400010d7983 */ /* 0x000ea80000300800 */
[----:B---3--:R-:W3:Y:S04]  /*57e10*/  LDL.LU R14, [R1+0x468] ;  /* 0x00046800010e7983 */ /* 0x008ee80000300800 */
[----:B------:R-:W3:Y:S04]  /*57e20*/  LDL.LU R15, [R1+0x46c] ;  /* 0x00046c00010f7983 */ /* 0x000ee80000300800 */
[----:B----4-:R-:W4:Y:S04]  /*57e30*/  LDL.LU R8, [R1+0x450] ;  /* 0x0004500001087983 */ /* 0x010f280000300800 */
        /* <DEDUP_REMOVED lines=42> */
[----:B---3--:R-:W-:-:S15]  /*580e0*/  HMMA.16816.F32 R48, R28, R20, R48 ;  /* 0x000000141c30723c */ /* 0x008fde0000001830 */
[----:B------:R-:W-:-:S04]  /*580f0*/  NOP ;  /* 0x0000000000007918 */ /* 0x000fc80000000000 */
        /* <DEDUP_REMOVED lines=10> */
[----:B0-----:R-:W3:Y:S04]  /*581a0*/  LDL.LU R20, [R1+0x480] ;  /* 0x0004800001147983 */ /* 0x001ee80000300800 */
[----:B------:R-:W3:Y:S04]  /*581b0*/  LDL.LU R21, [R1+0x484] ;  /* 0x0004840001157983 */ /* 0x000ee80000300800 */
[----:B------:R-:W3:Y:S04]  /*581c0*/  LDL.LU R22, [R1+0x488] ;  /* 0x0004880001167983 */ /* 0x000ee80000300800 */
[----:B------:R-:W3:Y:S01]  /*581d0*/  LDL.LU R23, [R1+0x48c] ;  /* 0x00048c0001177983 */ /* 0x000ee20000300800 */
        /* <DEDUP_REMOVED lines=25> */
[----:B------:R-:W3:Y:S01]  /*58370*/  LDL.LU.64 R36, [R1+0x26a0] ;  /* 0x0026a00001247983 */ /* 0x000ee20000300a00 */
[C---:B----4-:R-:W-:Y:S08]  /*58380*/  HMMA.16816.F32 R8, R28.reuse, R44, R8 ;  /* 0x0000002c1c08723c */ /* 0x050ff00000001808 */
[C---:B------:R-:W-:Y:S01]  /*58390*/  HMMA.16816.F32 R4, R28.reuse, R46, R4 ;  /* 0x0000002e1c04723c */ /* 0x040fe20000001804 */
[----:B------:R-:W-:Y:S04]  /*583a0*/  STL.64 [R1+0x2578], R34 ;  /* 0x0025782201007387 */ /* 0x000fe80000100a00 */
[----:B------:R-:W-:Y:S03]  /*583b0*/  STL.64 [R1+0x2570], R32 ;  /* 0x0025702001007387 */ /* 0x000fe60000100a00 */
[C---:B--2---:R-:W-:Y:S08]  /*583c0*/  HMMA.16816.F32 R16, R28.reuse, R40, R16 ;  /* 0x000000281c10723c */ /* 0x044ff00000001810 */
[C---:B------:R-:W-:Y:S08]  /*583d0*/  HMMA.16816.F32 R12, R28.reuse, R42, R12 ;  /* 0x0000002a1c0c723c */ /* 0x040ff0000000180c */
[C---:B---3--:R-:W-:Y:S08]  /*583e0*/  HMMA.16816.F32 R24, R28.reuse, R36, R24 ;  /* 0x000000241c18723c */ /* 0x048ff00000001818 */
[----:B------:R-:W-:Y:S01]  /*583f0*/  HMMA.16816.F32 R20, R28, R38, R20 ;  /* 0x000000261c14723c */ /* 0x000fe20000001814 */
[----:B------:R-:W-:Y:S10]  /*58400*/  STL.64 [R1+0x2558], R38 ;  /* 0x0025582601007387 */ /* 0x000ff40000100a00 */
[----:B------:R0:W-:Y:S04]  /*58410*/  STL.64 [R1+0x490], R24 ;  /* 0x0004901801007387 */ /* 0x0001e80000100a00 */
[----:B------:R-:W-:Y:S04]  /*58420*/  STL.64 [R1+0x498], R26 ;  /* 0x0004981a01007387 */ /* 0x000fe80000100a00 */
        /* <DEDUP_REMOVED lines=11> */
[----:B0-----:R-:W-:-:S02]  /*584e0*/  IMAD R25, R53, 0x100, R52 ;  /* 0x0000010035197824 */ /* 0x001fc400078e0234 */
[----:B------:R-:W-:Y:S01]  /*584f0*/  IMAD R24, R55, 0x100, R54 ;  /* 0x0000010037187824 */ /* 0x000fe200078e0236 */
[----:B------:R-:W-:Y:S04]  /*58500*/  STL.64 [R1+0x458], R10 ;  /* 0x0004580a01007387 */ /* 0x000fe80000100a00 */
[----:B------:R0:W-:Y:S04]  /*58510*/  STL.64 [R1+0x2580], R44 ;  /* 0x0025802c01007387 */ /* 0x0001e80000100a00 */
[----:B------:R-:W-:Y:S04]  /*58520*/  STL.64 [R1+0x440], R4 ;  /* 0x0004400401007387 */ /* 0x000fe80000100a00 */
[----:B------:R-:W-:Y:S04]  /*58530*/  STL.64 [R1+0x448], R6 ;  /* 0x0004480601007387 */ /* 0x000fe80000100a00 */
[----:B------:R2:W-:Y:S04]  /*58540*/  STL.64 [R1+0x2680], R24 ;  /* 0x0026801801007387 */ /* 0x0005e80000100a00 */
[----:B-1----:R-:W3:Y:S04]  /*58550*/  LDL.LU R36, [R1+0x2b0] ;  /* 0x0002b00001247983 */ /* 0x002ee80000300800 */
[----:B------:R-:W3:Y:S04]  /*58560*/  LDL.LU R37, [R1+0x2b4] ;  /* 0x0002b40001257983 */ /* 0x000ee80000300800 */
[----:B------:R-:W4:Y:S04]  /*58570*/  LDL.LU R38, [R1+0x2b8] ;  /* 0x0002b80001267983 */ /* 0x000f280000300800 */
[----:B------:R-:W4:Y:S04]  /*58580*/  LDL.LU R39, [R1+0x2bc] ;  /* 0x0002bc0001277983 */ /* 0x000f280000300800 */
[----:B----4-:R-:W-:Y:S04]  /*58590*/  STL.64 [R1+0x2658], R38 ;  /* 0x0026582601007387 */ /* 0x010fe80000100a00 */
[----:B---3--:R1:W-:Y:S04]  /*585a0*/  STL.64 [R1+0x2650], R36 ;  /* 0x0026502401007387 */ /* 0x0083e80000100a00 */
[----:B0-----:R-:W3:Y:S04]  /*585b0*/  LDL.LU R44, [R1+0x2f0] ;  /* 0x0002f000012c7983 */ /* 0x001ee80000300800 */
[----:B------:R-:W3:Y:S04]  /*585c0*/  LDL.LU R45, [R1+0x2f4] ;  /* 0x0002f400012d7983 */ /* 0x000ee80000300800 */
[----:B------:R-:W4:Y:S04]  /*585d0*/  LDL.LU R46, [R1+0x2f8] ;  /* 0x0002f800012e7983 */ /* 0x000f280000300800 */
[----:B------:R-:W4:Y:S04]  /*585e0*/  LDL.LU R47, [R1+0x2fc] ;  /* 0x0002fc00012f7983 */ /* 0x000f280000300800 */
[----:B----4-:R0:W-:Y:S04]  /*585f0*/  STL.64 [R1+0x2668], R46 ;  /* 0x0026682e01007387 */ /* 0x0101e80000100a00 */
[----:B---3--:R-:W-:Y:S04]  /*58600*/  STL.64 [R1+0x2660], R44 ;  /* 0x0026602c01007387 */ /* 0x008fe80000100a00 */
[----:B------:R-:W3:Y:S04]  /*58610*/  LDL.LU R52, [R1+0x330] ;  /* 0x0003300001347983 */ /* 0x000ee80000300800 */
[----:B------:R-:W3:Y:S04]  /*58620*/  LDL.LU R53, [R1+0x334] ;  /* 0x0003340001357983 */ /* 0x000ee80000300800 */
[----:B------:R-:W4:Y:S04]  /*58630*/  LDL.LU R54, [R1+0x338] ;  /* 0x0003380001367983 */ /* 0x000f280000300800 */
[----:B------:R-:W4:Y:S01]  /*58640*/  LDL.LU R55, [R1+0x33c] ;  /* 0x00033c0001377983 */ /* 0x000f220000300800 */
[----:B------:R-:W-:-:S02]  /*58650*/  IMAD R17, R57, 0x100, R56 ;  /* 0x0000010039117824 */ /* 0x000fc400078e0238 */
[----:B------:R-:W-:Y:S02]  /*58660*/  IMAD R16, R59, 0x100, R58 ;  /* 0x000001003b107824 */ /* 0x000fe400078e023a */
[----:B------:R-:W-:Y:S02]  /*58670*/  IMAD.MOV.U32 R10, RZ, RZ, R0 ;  /* 0x000000ffff0a7224 */ /* 0x000fe400078e0000 */
[----:B------:R-:W-:Y:S01]  /*58680*/  IMAD.MOV.U32 R11, RZ, RZ, R49 ;  /* 0x000000ffff0b7224 */ /* 0x000fe200078e0031 */
[----:B----4-:R-:W-:Y:S04]  /*58690*/  STL.64 [R1+0x2678], R54 ;  /* 0x0026783601007387 */ /* 0x010fe80000100a00 */
[----:B---3--:R3:W-:Y:S04]  /*586a0*/  STL.64 [R1+0x2670], R52 ;  /* 0x0026703401007387 */ /* 0x0087e80000100a00 */
[----:B------:R-:W4:Y:S04]  /*586b0*/  LDL.LU R56, [R1+0x370] ;  /* 0x0003700001387983 */ /* 0x000f280000300800 */
[----:B------:R-:W4:Y:S04]  /*586c0*/  LDL.LU R57, [R1+0x374] ;  /* 0x0003740001397983 */ /* 0x000f280000300800 */
[----:B------:R-:W4:Y:S04]  /*586d0*/  LDL.LU R58, [R1+0x378] ;  /* 0x00037800013a7983 */ /* 0x000f280000300800 */
[----:B------:R-:W4:Y:S04]  /*586e0*/  LDL.LU R59, [R1+0x37c] ;  /* 0x00037c00013b7983 */ /* 0x000f280000300800 */
[----:B------:R-:W3:Y:S04]  /*586f0*/  LDL.LU R0, [R1+0x2698] ;  /* 0x0026980001007983 */ /* 0x000ee80000300800 */
[----:B------:R-:W0:Y:S04]  /*58700*/  LDL.LU R49, [R1+0x2694] ;  /* 0x0026940001317983 */ /* 0x000e280000300800 */
[----:B------:R-:W3:Y:S04]  /*58710*/  LDL.LU R18, [R1+0x18] ;  /* 0x0000180001127983 */ /* 0x000ee80000300800 */
[----:B------:R-:W4:Y:S04]  /*58720*/  LDL.LU R19, [R1+0x1c] ;  /* 0x00001c0001137983 */ /* 0x000f280000300800 */
[----:B--2---:R-:W2:Y:S04]  /*58730*/  LDL.LU R24, [R1+0x400] ;  /* 0x0004000001187983 */ /* 0x004ea80000300800 */
        /* <DEDUP_REMOVED lines=11> */
[----:B------:R-:W2:Y:S01]  /*587f0*/  LDL.LU R8, [R1+0x8] ;  /* 0x0000080001087983 */ /* 0x000ea20000300800 */
[----:B------:R-:W-:-:S03]  /*58800*/  IMAD.MOV.U32 R9, RZ, RZ, R48 ;  /* 0x000000ffff097224 */ /* 0x000fc600078e0030 */
[----:B------:R-:W2:Y:S04]  /*58810*/  LDL.LU R48, [R1+0x2690] ;  /* 0x0026900001307983 */ /* 0x000ea80000300800 */
[----:B-1----:R-:W2:Y:S04]  /*58820*/  LDL.LU R36, [R1+0x3b0] ;  /* 0x0003b00001247983 */ /* 0x002ea80000300800 */
[----:B------:R-:W2:Y:S04]  /*58830*/  LDL.LU R37, [R1+0x3b4] ;  /* 0x0003b40001257983 */ /* 0x000ea80000300800 */
[----:B------:R-:W2:Y:S04]  /*58840*/  LDL.LU R38, [R1+0x3b8] ;  /* 0x0003b80001267983 */ /* 0x000ea80000300800 */
[----:B------:R-:W2:Y:S01]  /*58850*/  LDL.LU R39, [R1+0x3bc] ;  /* 0x0003bc0001277983 */ /* 0x000ea20000300800 */
[----:B0-----:R-:W-:-:S03]  /*58860*/  IMAD.MOV.U32 R46, RZ, RZ, R49 ;  /* 0x000000ffff2e7224 */ /* 0x001fc600078e0031 */
[----:B------:R-:W2:Y:S01]  /*58870*/  LDL.LU R49, [R1+0x268c] ;  /* 0x00268c0001317983 */ /* 0x000ea20000300800 */
[----:B---3--:R-:W-:-:S03]  /*58880*/  IMAD.MOV.U32 R47, RZ, RZ, R0 ;  /* 0x000000ffff2f7224 */ /* 0x008fc600078e0000 */
        /* <DEDUP_REMOVED lines=17> */
[----:B--2---:R-:W-:Y:S03]  /*589a0*/  HMMA.16816.F32 R28, R28, R48, R24 ;  /* 0x000000301c1c723c */ /* 0x004fe60000001818 */
[----:B------:R-:W2:-:S15]  /*589b0*/  LDL.LU.64 R24, [R1+0x2680] ;  /* 0x0026800001187983 */ /* 0x000e9e0000300a00 */
[----:B------:R-:W-:Y:S01]  /*589c0*/  NOP ;  /* 0x0000000000007918 */ /* 0x000fe20000000000 */
[----:B------:R-:W-:Y:S04]  /*589d0*/  STL.64 [R1+0x400], R28 ;  /* 0x0004001c01007387 */ /* 0x000fe80000100a00 */
[----:B------:R0:W-:Y:S02]  /*589e0*/  STL.64 [R1+0x408], R30 ;  /* 0x0004081e01007387 */ /* 0x0001e40000100a00 */
[----:B0-----:R-:W-:Y:S02]  /*589f0*/  F2FP.F16.E4M3.UNPACK_B R30, R17 ;  /* 0x00000011ff1e723e */ /* 0x001fe400020006ff */
[----:B------:R-:W-:Y:S02]  /*58a00*/  F2FP.F16.E4M3.UNPACK_B R31, R16 ;  /* 0x00000010ff1f723e */ /* 0x000fe400020006ff */
[----:B--2---:R-:W-:-:S02]  /*58a10*/  F2FP.F16.E4M3.UNPACK_B R28, R25 ;  /* 0x00000019ff1c723e */ /* 0x004fc400020006ff */
[----:B------:R-:W-:Y:S02]  /*58a20*/  F2FP.F16.E4M3.UNPACK_B R29, R24 ;  /* 0x00000018ff1d723e */ /* 0x000fe400020006ff */
[----:B------:R-:W2:Y:S05]  /*58a30*/  LDL.LU R24, [R1+0x270] ;  /* 0x0002700001187983 */ /* 0x000eaa0000300800 */
[C---:B----4-:R-:W-:Y:S08]  /*58a40*/  HMMA.16816.F32 R16, R28.reuse, R18, R20 ;  /* 0x000000121c10723c */ /* 0x050ff00000001814 */
[C---:B---3--:R-:W-:Y:S08]  /*58a50*/  HMMA.16816.F32 R44, R28.reuse, R46, R52 ;  /* 0x0000002e1c2c723c */ /* 0x048ff00000001834 */
[C---:B------:R-:W-:Y:S08]  /*58a60*/  HMMA.16816.F32 R36, R28.reuse, R8, R36 ;  /* 0x000000081c24723c */ /* 0x040ff00000001824 */
[C---:B------:R-:W-:Y:S08]  /*58a70*/  HMMA.16816.F32 R8, R28.reuse, R10, R12 ;  /* 0x0000000a1c08723c */ /* 0x040ff0000000180c */
[C---:B------:R-:W-:Y:S01]  /*58a80*/  HMMA.16816.F32 R56, R28.reuse, R60, R56 ;  /* 0x0000003c1c38723c */ /* 0x040fe20000001838 */
[----:B------:R0:W-:Y:S04]  /*58a90*/  STL.64 [R1+0x3f0], R16 ;  /* 0x0003f01001007387 */ /* 0x0001e80000100a00 */
[----:B------:R1:W-:Y:S04]  /*58aa0*/  STL.64 [R1+0x3f8], R18 ;  /* 0x0003f81201007387 */ /* 0x0003e80000100a00 */
[----:B------:R-:W2:Y:S04]  /*58ab0*/  LDL.LU R25, [R1+0x274] ;  /* 0x0002740001197983 */ /* 0x000ea80000300800 */
[----:B------:R-:W2:Y:S04]  /*58ac0*/  LDL.LU R26, [R1+0x278] ;  /* 0x00027800011a7983 */ /* 0x000ea80000300800 */
[----:B------:R-:W2:Y:S04]  /*58ad0*/  LDL.LU R27, [R1+0x27c] ;  /* 0x00027c00011b7983 */ /* 0x000ea80000300800 */
[----:B------:R-:W3:Y:S04]  /*58ae0*/  LDL.LU R20, [R1+0x250] ;  /* 0x0002500001147983 */ /* 0x000ee80000300800 */
[----:B------:R-:W3:Y:S04]  /*58af0*/  LDL.LU R21, [R1+0x254] ;  /* 0x0002540001157983 */ /* 0x000ee80000300800 */
[----:B------:R-:W3:Y:S04]  /*58b00*/  LDL.LU R22, [R1+0x258] ;  /* 0x0002580001167983 */ /* 0x000ee80000300800 */
[----:B------:R-:W3:Y:S04]  /*58b10*/  LDL.LU R23, [R1+0x25c] ;  /* 0x00025c0001177983 */ /* 0x000ee80000300800 */
[----:B0-----:R-:W4:Y:S04]  /*58b20*/  LDL.LU R16, [R1+0x230] ;  /* 0x0002300001107983 */ /* 0x001f280000300800 */
[----:B------:R-:W4:Y:S04]  /*58b30*/  LDL.LU R17, [R1+0x234] ;  /* 0x0002340001117983 */ /* 0x000f280000300800 */
[----:B-1----:R-:W4:Y:S04]  /*58b40*/  LDL.LU R18, [R1+0x238] ;  /* 0x0002380001127983 */ /* 0x002f280000300800 */
[----:B------:R-:W4:Y:S04]  /*58b50*/  LDL.LU R19, [R1+0x23c] ;  /* 0x00023c0001137983 */ /* 0x000f280000300800 */
[----:B------:R-:W2:Y:S04]  /*58b60*/  LDL.LU.64 R54, [R1+0x2678] ;  /* 0x0026780001367983 */ /* 0x000ea80000300a00 */
[----:B------:R-:W2:Y:S04]  /*58b70*/  LDL.LU.64 R52, [R1+0x2670] ;  /* 0x0026700001347983 */ /* 0x000ea80000300a00 */
        /* <DEDUP_REMOVED lines=8> */
[----:B------:R-:W2:Y:S04]  /*58c00*/  LDL.LU.64 R14, [R1+0x2648] ;  /* 0x00264800010e7983 */ /* 0x000ea80000300a00 */
[----:B------:R-:W2:Y:S04]  /*58c10*/  LDL.LU.64 R12, [R1+0x2640] ;  /* 0x00264000010c7983 */ /* 0x000ea80000300a00 */
[----:B------:R-:W-:Y:S04]  /*58c20*/  STL.64 [R1+0x390], R8 ;  /* 0x0003900801007387 */ /* 0x000fe80000100a00 */
[----:B------:R0:W-:Y:S04]  /*58c30*/  STL.64 [R1+0x398], R10 ;  /* 0x0003980a01007387 */ /* 0x0001e80000100a00 */
[----:B0-----:R-:W4:Y:S04]  /*58c40*/  LDL.LU.64 R10, [R1+0x2638] ;  /* 0x00263800010a7983 */ /* 0x001f280000300a00 */
[----:B------:R-:W3:Y:S04]  /*58c50*/  LDL.LU.64 R8, [R1+0x2630] ;  /* 0x0026300001087983 */ /* 0x000ee80000300a00 */
[----:B------:R-:W-:Y:S04]  /*58c60*/  STL.64 [R1+0x370], R56 ;  /* 0x0003703801007387 */ /* 0x000fe80000100a00 */
[----:B------:R0:W-:Y:S04]  /*58c70*/  STL.64 [R1+0x378], R58 ;  /* 0x0003783a01007387 */ /* 0x0001e80000100a00 */
[----:B0-----:R-:W2:Y:S04]  /*58c80*/  LDL.LU.64 R58, [R1+0x2628] ;  /* 0x00262800013a7983 */ /* 0x001ea80000300a00 */
[----:B------:R-:W3:Y:S01]  /*58c90*/  LDL.LU.64 R56, [R1+0x2620] ;  /* 0x0026200001387983 */ /* 0x000ee20000300a00 */
[C---:B--2---:R-:W-:Y:S08]  /*58ca0*/  HMMA.16816.F32 R4, R28.reuse, R58, R4 ;  /* 0x0000003a1c04723c */ /* 0x044ff00000001804 */
[C---:B---3--:R-:W-:Y:S11]  /*58cb0*/  HMMA.16816.F32 R56, R28.reuse, R56, R52 ;  /* 0x000000381c38723c */ /* 0x048ff60000001834 */
        /* <DEDUP_REMOVED lines=8> */
[----:B0-----:R-:W4:Y:S04]  /*58d40*/  LDL.LU R56, [R1+0x310] ;  /* 0x0003100001387983 */ /* 0x001f280000300800 */
[----:B------:R-:W4:Y:S04]  /*58d50*/  LDL.LU R57, [R1+0x314] ;  /* 0x0003140001397983 */ /* 0x000f280000300800 */
[----:B-1----:R-:W4:Y:S04]  /*58d60*/  LDL.LU R58, [R1+0x318] ;  /* 0x00031800013a7983 */ /* 0x002f280000300800 */
[----:B------:R-:W4:Y:S01]  /*58d70*/  LDL.LU R59, [R1+0x31c] ;  /* 0x00031c00013b7983 */ /* 0x000f220000300800 */
[C---:B------:R-:W-:Y:S08]  /*58d80*/  HMMA.16816.F32 R40, R28.reuse, R50, R40 ;  /* 0x000000321c28723c */ /* 0x040ff00000001828 */
[C---:B------:R-:W-:Y:S08]  /*58d90*/  HMMA.16816.F32 R36, R28.reuse, R2, R36 ;  /* 0x000000021c24723c */ /* 0x040ff00000001824 */
[C---:B--2---:R-:W-:Y:S08]  /*58da0*/  HMMA.16816.F32 R44, R28.reuse, R52, R44 ;  /* 0x000000341c2c723c */ /* 0x044ff0000000182c */
[C---:B---3--:R-:W-:Y:S08]  /*58db0*/  HMMA.16816.F32 R32, R28.reuse, R4, R32 ;  /* 0x000000041c20723c */ /* 0x048ff00000001820 */
[----:B----4-:R-:W-:-:S15]  /*58dc0*/  HMMA.16816.F32 R56, R28, R54, R56 ;  /* 0x000000361c38723c */ /* 0x010fde0000001838 */
[----:B------:R-:W-:-:S04]  /*58dd0*/  NOP ;  /* 0x0000000000007918 */ /* 0x000fc80000000000 */
[----:B------:R0:W-:Y:S04]  /*58de0*/  STL.64 [R1+0x310], R56 ;  /* 0x0003103801007387 */ /* 0x0001e80000100a00 */
[----:B------:R1:W-:Y:S04]  /*58df0*/  STL.64 [R1+0x318], R58 ;  /* 0x0003183a01007387 */ /* 0x0003e80000100a00 */
[----:B------:R-:W-:Y:S04]  /*58e00*/  STL.64 [R1+0x25a8], R48 ;  /* 0x0025a83001007387 */ /* 0x000fe80000100a00 */
[----:B------:R-:W-:Y:S04]  /*58e10*/  STL.64 [R1+0x2f0], R44 ;  /* 0x0002f02c01007387 */ /* 0x000fe80000100a00 */
[----:B------:R-:W-:Y:S04]  /*58e20*/  STL.64 [R1+0x2f8], R46 ;  /* 0x0002f82e01007387 */ /* 0x000fe80000100a00 */
[----:B------:R-:W2:Y:S04]  /*58e30*/  LDL.LU R52, [R1+0x1020] ;  /* 0x0010200001347983 */ /* 0x000ea80000300800 */
[----:B------:R-:W-:Y:S04]  /*58e40*/  STL.64 [R1+0x2d0], R40 ;  /* 0x0002d02801007387 */ /* 0x000fe80000100a00 */
[----:B------:R-:W-:Y:S04]  /*58e50*/  STL.64 [R1+0x2d8], R42 ;  /* 0x0002d82a01007387 */ /* 0x000fe80000100a00 */
[----:B------:R-:W2:Y:S04]  /*58e60*/  LDL.LU R53, [R1+0xea4] ;  /* 0x000ea40001357983 */ /* 0x000ea80000300800 */
[----:B------:R-:W-:Y:S04]  /*58e70*/  STL.64 [R1+0x2b0], R36 ;  /* 0x0002b02401007387 */ /* 0x000fe80000100a00 */
[----:B------:R-:W-:Y:S04]  /*58e80*/  STL.64 [R1+0x2b8], R38 ;  /* 0x0002b82601007387 */ /* 0x000fe80000100a00 */
[----:B------:R-:W3:Y:S04]  /*58e90*/  LDL.LU R54, [R1+0xeac] ;  /* 0x000eac0001367983 */ /* 0x000ee80000300800 */
[----:B------:R4:W-:Y:S04]  /*58ea0*/  STL.64 [R1+0x290], R32 ;  /* 0x0002902001007387 */ /* 0x0009e80000100a00 */
[----:B------:R0:W-:Y:S04]  /*58eb0*/  STL.64 [R1+0x298], R34 ;  /* 0x0002982201007387 */ /* 0x0001e80000100a00 */
[----:B------:R-:W3:Y:S01]  /*58ec0*/  LDL.LU R55, [R1+0x145c] ;  /* 0x00145c0001377983 */ /* 0x000ee20000300800 */
[C---:B------:R-:W-:Y:S08]  /*58ed0*/  HMMA.16816.F32 R24, R28.reuse, R6, R24 ;  /* 0x000000061c18723c */ /* 0x040ff00000001818 */
[C---:B------:R-:W-:Y:S08]  /*58ee0*/  HMMA.16816.F32 R20, R28.reuse, R8, R20 ;  /* 0x000000081c14723c */ /* 0x040ff00000001814 */
[----:B------:R-:W-:Y:S01]  /*58ef0*/  HMMA.16816.F32 R8, R28, R10, R16 ;  /* 0x0000000a1c08723c */ /* 0x000fe20000001810 */
[----:B---3--:R-:W-:Y:S04]  /*58f00*/  STL.64 [R1+0x25c8], R54 ;  /* 0x0025c83601007387 */ /* 0x008fe80000100a00 */
[----:B--2---:R-:W-:Y:S04]  /*58f10*/  STL.64 [R1+0x25c0], R52 ;  /* 0x0025c03401007387 */ /* 0x004fe80000100a00 */
[----:B0-----:R-:W2:Y:S04]  /*58f20*/  LDL.LU R56, [R1+0x1454] ;  /* 0x0014540001387983 */ /* 0x001ea80000300800 */
[----:B------:R-:W2:Y:S04]  /*58f30*/  LDL.LU R57, [R1+0x144c] ;  /* 0x00144c0001397983 */ /* 0x000ea80000300800 */
[----:B-1----:R-:W3:Y:S04]  /*58f40*/  LDL.LU R58, [R1+0x1444] ;  /* 0x00144400013a7983 */ /* 0x002ee80000300800 */
[----:B------:R-:W3:Y:S01]  /*58f50*/  LDL.LU R59, [R1+0xea0] ;  /* 0x000ea000013b7983 */ /* 0x000ee20000300800 */
[----:B------:R-:W-:-:S03]  /*58f60*/  IMAD.MOV.U32 R7, RZ, RZ, R0 ;  /* 0x000000ffff077224 */ /* 0x000fc600078e0000 */
[----:B---3--:R-:W-:Y:S04]  /*58f70*/  STL.64 [R1+0x25f0], R58 ;  /* 0x0025f03a01007387 */ /* 0x008fe80000100a00 */
[----:B--2---:R-:W-:Y:S04]  /*58f80*/  STL.64 [R1+0x25e8], R56 ;  /* 0x0025e83801007387 */ /* 0x004fe80000100a00 */
[----:B------:R-:W2:Y:S04]  /*58f90*/  LDL.LU R4, [R1+0x30] ;  /* 0x0000300001047983 */ /* 0x000ea80000300800 */
[----:B------:R-:W-:Y:S04]  /*58fa0*/  STL.64 [R1+0x270], R24 ;  /* 0x0002701801007387 */ /* 0x000fe80000100a00 */
[----:B------:R-:W-:Y:S04]  /*58fb0*/  STL.64 [R1+0x278], R26 ;  /* 0x0002781a01007387 */ /* 0x000fe80000100a00 */
[----:B------:R-:W2:Y:S04]  /*58fc0*/  LDL.LU R5, [R1+0x34] ;  /* 0x0000340001057983 */ /* 0x000ea80000300800 */
[----:B------:R-:W2:Y:S04]  /*58fd0*/  LDL.LU R6, [R1+0x38] ;  /* 0x0000380001067983 */ /* 0x000ea80000300800 */
[----:B------:R-:W3:Y:S04]  /*58fe0*/  LDL.LU R0, [R1+0x25f8] ;  /* 0x0025f80001007983 */ /* 0x000ee80000300800 */
[----:B----4-:R-:W4:Y:S04]  /*58ff0*/  LDL.LU R32, [R1+0x130] ;  /* 0x0001300001207983 */ /* 0x010f280000300800 */
[----:B------:R0:W-:Y:S04]  /*59000*/  STL.64 [R1+0x250], R20 ;  /* 0x0002501401007387 */ /* 0x0001e80000100a00 */
[----:B------:R1:W-:Y:S04]  /*59010*/  STL.64 [R1+0x258], R22 ;  /* 0x0002581601007387 */ /* 0x0003e80000100a00 */
[----:B------:R0:W-:Y:S04]  /*59020*/  STL.64 [R1+0x230], R8 ;  /* 0x0002300801007387 */ /* 0x0001e80000100a00 */
[----:B------:R0:W-:Y:S04]  /*59030*/  STL.64 [R1+0x238], R10 ;  /* 0x0002380a01007387 */ /* 0x0001e80000100a00 */
        /* <DEDUP_REMOVED lines=54> */
[----:B0-----:R-:W3:Y:S04]  /*593a0*/  LDL.LU R12, [R1+0x50] ;  /* 0x00005000010c7983 */ /* 0x001ee80000300800 */
[----:B------:R-:W3:Y:S04]  /*593b0*/  LDL.LU R13, [R1+0x54] ;  /* 0x00005400010d7983 */ /* 0x000ee80000300800 */
[----:B-1----:R-:W3:Y:S01]  /*593c0*/  LDL.LU R14, [R1+0x58] ;  /* 0x00005800010e7983 */ /* 0x002ee20000300800 */
[----:B------:R-:W-:-:S03]  /*593d0*/  IMAD.MOV.U32 R15, RZ, RZ, R0 ;  /* 0x000000ffff0f7224 */ /* 0x000fc600078e0000 */
[----:B------:R-:W3:Y:S01]  /*593e0*/  LDL.LU R0, [R1+0x25d0] ;  /* 0x0025d00001007983 */ /* 0x000ee20000300800 */
        /* <DEDUP_REMOVED lines=15> */
[----:B------:R-:W-:Y:S11]  /*594e0*/  HMMA.16816.F32 R20, R28, R22, R24 ;  /* 0x000000161c14723c */ /* 0x000ff60000001818 */
[----:B------:R0:W-:Y:S04]  /*594f0*/  STL.64 [R1+0x190], R48 ;  /* 0x0001903001007387 */ /* 0x0001e80000100a00 */
[----:B------:R-:W-:Y:S04]  /*59500*/  STL.64 [R1+0x198], R50 ;  /* 0x0001983201007387 */ /* 0x000fe80000100a00 */
[----:B0-----:R-:W2:Y:S04]  /*59510*/  LDL.LU.64 R48, [R1+0x25a8] ;  /* 0x0025a80001307983 */ /* 0x001ea80000300a00 */
[----:B------:R-:W2:Y:S04]  /*59520*/  LDL.LU.64 R26, [R1+0x25a0] ;  /* 0x0025a000011a7983 */ /* 0x000ea80000300a00 */
[----:B------:R-:W2:Y:S04]  /*59530*/  LDL.LU.64 R24, [R1+0x2598] ;  /* 0x0025980001187983 */ /* 0x000ea80000300a00 */
[----:B------:R0:W-:Y:S04]  /*59540*/  STL.64 [R1+0x170], R20 ;  /* 0x0001701401007387 */ /* 0x0001e80000100a00 */
[----:B------:R1:W-:Y:S04]  /*59550*/  STL.64 [R1+0x178], R22 ;  /* 0x0001781601007387 */ /* 0x0003e80000100a00 */
[----:B0-----:R-:W4:Y:S04]  /*59560*/  LDL.LU R20, [R1+0x90] ;  /* 0x0000900001147983 */ /* 0x001f280000300800 */
[----:B------:R-:W4:Y:S04]  /*59570*/  LDL.LU R21, [R1+0x94] ;  /* 0x0000940001157983 */ /* 0x000f280000300800 */
[----:B-1----:R-:W4:Y:S01]  /*59580*/  LDL.LU R22, [R1+0x98] ;  /* 0x0000980001167983 */ /* 0x002f220000300800 */
[----:B---3--:R-:W-:-:S03]  /*59590*/  IMAD.MOV.U32 R23, RZ, RZ, R0 ;  /* 0x000000ffff177224 */ /* 0x008fc600078e0000 */
        /* <DEDUP_REMOVED lines=25> */
[----:B0-----:R-:W2:Y:S04]  /*59730*/  LDL.LU R32, [R1+0xd0] ;  /* 0x0000d00001207983 */ /* 0x001ea80000300800 */
[----:B------:R-:W2:Y:S04]  /*59740*/  LDL.LU R33, [R1+0xd4] ;  /* 0x0000d40001217983 */ /* 0x000ea80000300800 */
[----:B-1----:R-:W2:Y:S01]  /*59750*/  LDL.LU R34, [R1+0xd8] ;  /* 0x0000d80001227983 */ /* 0x002ea20000300800 */
[----:B---3--:R-:W-:-:S03]  /*59760*/  IMAD.MOV.U32 R35, RZ, RZ, R0 ;  /* 0x000000ffff237224 */ /* 0x008fc600078e0000 */
[----:B------:R3:W5:Y:S01]  /*59770*/  LDL.LU R0, [R1+0x2548] ;  /* 0x0025480001007983 */ /* 0x0007620000300800 */
[C---:B------:R-:W-:Y:S08]  /*59780*/  HMMA.16816.F32 R12, R28.reuse, R44, R12 ;  /* 0x0000002c1c0c723c */ /* 0x040ff0000000180c */
[C---:B------:R-:W-:Y:S08]  /*59790*/  HMMA.16816.F32 R8, R28.reuse, R46, R8 ;  /* 0x0000002e1c08723c */ /* 0x040ff00000001808 */
[----:B------:R-:W-:Y:S01]  /*597a0*/  HMMA.16816.F32 R4, R28, R48, R4 ;  /* 0x000000301c04723c */ /* 0x000fe20000001804 */
[----:B----4-:R-:W-:Y:S01]  /*597b0*/  VIADD R52, R52, 0x1 ;  /* 0x0000000134347836 */ /* 0x010fe20000000000 */
[----:B------:R-:W-:-:S02]  /*597c0*/  IADD3 R53, P2, PT, R53, UR39, RZ ;  /* 0x0000002735357c10 */ /* 0x000fc4000ff5e0ff */
[----:B------:R-:W-:Y:S02]  /*597d0*/  IADD3 R54, P3, PT, R54, UR39, RZ ;  /* 0x0000002736367c10 */ /* 0x000fe4000ff7e0ff */
[----:B------:R-:W-:Y:S02]  /*597e0*/  IADD3 R55, P4, PT, R55, UR39, RZ ;  /* 0x0000002737377c10 */ /* 0x000fe4000ff9e0ff */
[----:B------:R-:W-:Y:S02]  /*597f0*/  IADD3 R56, P5, PT, R56, UR39, RZ ;  /* 0x0000002738387c10 */ /* 0x000fe4000ffbe0ff */
[----:B------:R-:W-:Y:S02]  /*59800*/  IADD3 R57, P6, PT, R57, UR39, RZ ;  /* 0x0000002739397c10 */ /* 0x000fe4000ffde0ff */
[----:B------:R-:W-:Y:S01]  /*59810*/  IADD3 R58, P1, PT, R58, UR39, RZ ;  /* 0x000000273a3a7c10 */ /* 0x000fe2000ff3e0ff */
[C---:B--2---:R-:W-:Y:S08]  /*59820*/  HMMA.16816.F32 R24, R28.reuse, R38, R24 ;  /* 0x000000261c18723c */ /* 0x044ff00000001818 */
[C---:B------:R-:W-:Y:S08]  /*59830*/  HMMA.16816.F32 R20, R28.reuse, R40, R20 ;  /* 0x000000281c14723c */ /* 0x040ff00000001814 */
[C---:B------:R-:W-:Y:S08]  /*59840*/  HMMA.16816.F32 R16, R28.reuse, R42, R16 ;  /* 0x0000002a1c10723c */ /* 0x040ff00000001810 */
[----:B------:R-:W-:-:S15]  /*59850*/  HMMA.16816.F32 R32, R28, R36, R32 ;  /* 0x000000241c20723c */ /* 0x000fde0000001820 */
[----:B------:R-:W-:-:S04]  /*59860*/  NOP ;  /* 0x0000000000007918 */ /* 0x000fc80000000000 */
        /* <DEDUP_REMOVED lines=8> */
[----:B------:R-:W2:Y:S04]  /*598f0*/  LDL.LU R61, [R1+0xea8] ;  /* 0x000ea800013d7983 */ /* 0x000ea80000300800 */
[----:B------:R-:W-:Y:S04]  /*59900*/  STL.64 [R1+0xaa0], R12 ;  /* 0x000aa00c01007387 */ /* 0x000fe80000100a00 */
[----:B------:R-:W-:Y:S04]  /*59910*/  STL.64 [R1+0xaa8], R14 ;  /* 0x000aa80e01007387 */ /* 0x000fe80000100a00 */
[----:B------:R-:W-:Y:S04]  /*59920*/  STL.64 [R1+0xa80], R8 ;  /* 0x000a800801007387 */ /* 0x000fe80000100a00 */
[----:B------:R-:W-:Y:S04]  /*59930*/  STL.64 [R1+0xa88], R10 ;  /* 0x000a880a01007387 */ /* 0x000fe80000100a00 */
[----:B------:R-:W-:Y:S04]  /*59940*/  STL [R1+0x1020], R52 ;  /* 0x0010203401007387 */ /* 0x000fe80000100800 */
[----:B------:R-:W-:Y:S04]  /*59950*/  STL.64 [R1+0xa50], R4 ;  /* 0x000a500401007387 */ /* 0x000fe80000100a00 */
[----:B------:R-:W-:Y:S04]  /*59960*/  STL.64 [R1+0xa58], R6 ;  /* 0x000a580601007387 */ /* 0x000fe80000100a00 */
[----:B------:R-:W-:Y:S04]  /*59970*/  STL [R1+0xea4], R53 ;  /* 0x000ea43501007387 */ /* 0x000fe80000100800 */
[----:B------:R-:W-:Y:S04]  /*59980*/  STL [R1+0xeac], R54 ;  /* 0x000eac3601007387 */ /* 0x000fe80000100800 */
[----:B------:R-:W-:Y:S01]  /*59990*/  STL [R1+0x145c], R55 ;  /* 0x00145c3701007387 */ /* 0x000fe20000100800 */
[----:B------:R-:W-:-:S03]  /*599a0*/  IADD3.X R59, PT, PT, R59, UR75, RZ, P2, !PT ;  /* 0x0000004b3b3b7c10 */ /* 0x000fc600097fe4ff */
[----:B------:R-:W-:Y:S04]  /*599b0*/  STL [R1+0x1454], R56 ;  /* 0x0014543801007387 */ /* 0x000fe80000100800 */
[----:B0-----:R-:W4:Y:S04]  /*599c0*/  LDL.LU R19, [R1+0x1434] ;  /* 0x0014340001137983 */ /* 0x001f280000300800 */
[----:B------:R-:W-:Y:S04]  /*599d0*/  STL [R1+0x144c], R57 ;  /* 0x00144c3901007387 */ /* 0x000fe80000100800 */
[----:B------:R-:W3:Y:S04]  /*599e0*/  LDL.LU R16, [R1+0x1458] ;  /* 0x0014580001107983 */ /* 0x000ee80000300800 */
[----:B------:R-:W-:Y:S04]  /*599f0*/  STL [R1+0x1444], R58 ;  /* 0x0014443a01007387 */ /* 0x000fe80000100800 */
[----:B------:R0:W-:Y:S04]  /*59a00*/  STL [R1+0xea0], R59 ;  /* 0x000ea03b01007387 */ /* 0x0001e80000100800 */
[----:B0-----:R-:W4:Y:S01]  /*59a10*/  LDL.LU R59, [R1+0x142c] ;  /* 0x00142c00013b7983 */ /* 0x001f220000300800 */
[----:B------:R-:W-:-:S03]  /*59a20*/  IADD3 R60, P2, PT, R60, UR39, RZ ;  /* 0x000000273c3c7c10 */ /* 0x000fc6000ff5e0ff */
[----:B------:R-:W4:Y:S04]  /*59a30*/  LDL.LU R17, [R1+0x1450] ;  /* 0x0014500001117983 */ /* 0x000f280000300800 */
[----:B------:R-:W4:Y:S04]  /*59a40*/  LDL.LU R14, [R1+0x1424] ;  /* 0x00142400010e7983 */ /* 0x000f280000300800 */
[----:B------:R-:W4:Y:S04]  /*59a50*/  LDL.LU R15, [R1+0x1448] ;  /* 0x00144800010f7983 */ /* 0x000f280000300800 */
[----:B------:R0:W-:Y:S04]  /*59a60*/  STL [R1+0x143c], R60 ;  /* 0x00143c3c01007387 */ /* 0x0001e80000100800 */
        /* <DEDUP_REMOVED lines=13> */
[----:B------:R-:W4:Y:S01]  /*59b40*/  LDL.LU R50, [R1+0x1410] ;  /* 0x0014100001327983 */ /* 0x000f220000300800 */
[----:B------:R-:W-:-:S03]  /*59b50*/  ISETP.NE.U32.AND P0, PT, R52, UR5, PT ;  /* 0x0000000534007c0c */ /* 0x000fc6000bf05070 */
[----:B------:R-:W4:Y:S04]  /*59b60*/  LDL.LU R51, [R1+0x13e4] ;  /* 0x0013e40001337983 */ /* 0x000f280000300800 */
[----:B------:R-:W4:Y:S01]  /*59b70*/  LDL.LU R52, [R1+0x1408] ;  /* 0x0014080001347983 */ /* 0x000f220000300800 */
[----:B--2---:R-:W-:-:S05]  /*59b80*/  IADD3.X R61, PT, PT, R61, UR75, RZ, P3, !PT ;  /* 0x0000004b3d3d7c10 */ /* 0x004fca0009ffe4ff */
[----:B------:R0:W-:Y:S04]  /*59b90*/  STL [R1+0xea8], R61 ;  /* 0x000ea83d01007387 */ /* 0x0001e80000100800 */
[----:B------:R-:W2:Y:S04]  /*59ba0*/  LDL.LU R53, [R1+0x13dc] ;  /* 0x0013dc0001357983 */ /* 0x000ea80000300800 */
[----:B------:R-:W2:Y:S04]  /*59bb0*/  LDL.LU R54, [R1+0x1400] ;  /* 0x0014000001367983 */ /* 0x000ea80000300800 */
[----:B------:R-:W2:Y:S04]  /*59bc0*/  LDL.LU R55, [R1+0x13d4] ;  /* 0x0013d40001377983 */ /* 0x000ea80000300800 */
[----:B------:R-:W2:Y:S04]  /*59bd0*/  LDL.LU R56, [R1+0x13f8] ;  /* 0x0013f80001387983 */ /* 0x000ea80000300800 */
[----:B------:R-:W2:Y:S04]  /*59be0*/  LDL.LU R57, [R1+0x13cc] ;  /* 0x0013cc0001397983 */ /* 0x000ea80000300800 */
[----:B------:R-:W2:Y:S04]  /*59bf0*/  LDL.LU R58, [R1+0x13f0] ;  /* 0x0013f000013a7983 */ /* 0x000ea80000300800 */
[----:B0-----:R-:W2:Y:S01]  /*59c00*/  LDL.LU R61, [R1+0x13c4] ;  /* 0x0013c400013d7983 */ /* 0x001ea20000300800 */
[----:B---3--:R-:W-:-:S02]  /*59c10*/  IADD3.X R16, PT, PT, R16, UR75, RZ, P4, !PT ;  /* 0x0000004b10107c10 */ /* 0x008fc4000a7fe4ff */
[----:B----4-:R-:W-:Y:S02]  /*59c20*/  IADD3 R19, P3, PT, R19, UR39, RZ ;  /* 0x0000002713137c10 */ /* 0x010fe4000ff7e0ff */
[----:B------:R-:W-:-:S05]  /*59c30*/  IADD3 R59, P4, PT, R59, UR39, RZ ;  /* 0x000000273b3b7c10 */ /* 0x000fca000ff9e0ff */
[----:B------:R0:W-:Y:S04]  /*59c40*/  STL [R1+0x142c], R59 ;  /* 0x00142c3b01007387 */ /* 0x0001e80000100800 */
[----:B------:R-:W-:Y:S04]  /*59c50*/  STL [R1+0x1434], R19 ;  /* 0x0014341301007387 */ /* 0x000fe80000100800 */
[----:B0-----:R-:W3:Y:S01]  /*59c60*/  LDL.LU R59, [R1+0x13e8] ;  /* 0x0013e800013b7983 */ /* 0x001ee20000300800 */
[----:B------:R-:W-:Y:S02]  /*59c70*/  IADD3.X R17, PT, PT, R17, UR75, RZ, P5, !PT ;  /* 0x0000004b11117c10 */ /* 0x000fe4000affe4ff */
[----:B------:R-:W-:-:S02]  /*59c80*/  IADD3 R14, P5, PT, R14, UR39, RZ ;  /* 0x000000270e0e7c10 */ /* 0x000fc4000ffbe0ff */
[----:B------:R-:W-:Y:S02]  /*59c90*/  IADD3.X R15, PT, PT, R15, UR75, RZ, P6, !PT ;  /* 0x0000004b0f0f7c10 */ /* 0x000fe4000b7fe4ff */
[----:B------:R-:W-:Y:S01]  /*59ca0*/  IADD3 R12, P6, PT, R12, UR39, RZ ;  /* 0x000000270c0c7c10 */ /* 0x000fe2000ffde0ff */
[----:B------:R-:W-:Y:S01]  /*59cb0*/  STL [R1+0x1458], R16 ;  /* 0x0014581001007387 */ /* 0x000fe20000100800 */
[----:B------:R-:W-:-:S03]  /*59cc0*/  IADD3.X R13, PT, PT, R13, UR75, RZ, P1, !PT ;  /* 0x0000004b0d0d7c10 */ /* 0x000fc60008ffe4ff */
[----:B------:R-:W-:Y:S01]  /*59cd0*/  STL [R1+0x1450], R17 ;  /* 0x0014501101007387 */ /* 0x000fe20000100800 */
[----:B------:R-:W-:-:S03]  /*59ce0*/  IADD3 R10, P1, PT, R10, UR39, RZ ;  /* 0x000000270a0a7c10 */ /* 0x000fc6000ff3e0ff */
        /* <DEDUP_REMOVED lines=13> */
[----:B------:R-:W-:Y:S02]  /*59dc0*/  IADD3.X R5, PT, PT, R5, UR75, RZ, P5, !PT ;  /* 0x0000004b05057c10 */ /* 0x000fe4000affe4ff */
[----:B------:R-:W-:Y:S01]  /*59dd0*/  IADD3.X R3, PT, PT, R3, UR75, RZ, P6, !PT ;  /* 0x0000004b03037c10 */ /* 0x000fe2000b7fe4ff */
[----:B------:R-:W-:Y:S01]  /*59de0*/  STL [R1+0x1430], R9 ;  /* 0x0014300901007387 */ /* 0x000fe20000100800 */
[----:B------:R-:W-:-:S03]  /*59df0*/  IADD3 R60, P6, PT, R60, UR39, RZ ;  /* 0x000000273c3c7c10 */ /* 0x000fc6000ffde0ff */
[----:B------:R-:W-:Y:S01]  /*59e00*/  STL [R1+0x1404], R6 ;  /* 0x0014040601007387 */ /* 0x000fe20000100800 */
[----:B------:R-:W-:-:S03]  /*59e10*/  IADD3 R2, P5, PT, R2, UR39, RZ ;  /* 0x0000002702027c10 */ /* 0x000fc6000ffbe0ff */
[----:B------:R-:W-:Y:S04]  /*59e20*/  STL [R1+0x1428], R7 ;  /* 0x0014280701007387 */ /* 0x000fe80000100800 */
[----:B------:R-:W-:Y:S04]  /*59e30*/  STL [R1+0x13fc], R4 ;  /* 0x0013fc0401007387 */ /* 0x000fe80000100800 */
[----:B------:R-:W-:Y:S04]  /*59e40*/  STL [R1+0x1420], R5 ;  /* 0x0014200501007387 */ /* 0x000fe80000100800 */
[----:B------:R0:W-:Y:S04]  /*59e50*/  STL [R1+0x13ec], R60 ;  /* 0x0013ec3c01007387 */ /* 0x0001e80000100800 */
[----:B------:R-:W-:Y:S01]  /*59e60*/  STL [R1+0x13f4], R2 ;  /* 0x0013f40201007387 */ /* 0x000fe20000100800 */
[----:B------:R-:W-:-:S02]  /*59e70*/  IADD3.X R50, PT, PT, R50, UR75, RZ, P1, !PT ;  /* 0x0000004b32327c10 */ /* 0x000fc40008ffe4ff */
[----:B------:R-:W-:Y:S02]  /*59e80*/  IADD3 R51, P1, PT, R51, UR39, RZ ;  /* 0x0000002733337c10 */ /* 0x000fe4000ff3e0ff */
[----:B------:R-:W-:Y:S01]  /*59e90*/  IADD3.X R52, PT, PT, R52, UR75, RZ, P2, !PT ;  /* 0x0000004b34347c10 */ /* 0x000fe200097fe4ff */
[----:B0-----:R-:W4:Y:S04]  /*59ea0*/  LDL.LU R60, [R1+0x13bc] ;  /* 0x0013bc00013c7983 */ /* 0x001f280000300800 */
[----:B------:R-:W-:Y:S04]  /*59eb0*/  STL [R1+0x1418], R3 ;  /* 0x0014180301007387 */ /* 0x000fe80000100800 */
[----:B------:R-:W-:Y:S04]  /*59ec0*/  STL [R1+0x1410], R50 ;  /* 0x0014103201007387 */ /* 0x000fe80000100800 */
[----:B------:R-:W-:Y:S04]  /*59ed0*/  STL [R1+0x13e4], R51 ;  /* 0x0013e43301007387 */ /* 0x000fe80000100800 */
[----:B------:R-:W-:Y:S01]  /*59ee0*/  STL [R1+0x1408], R52 ;  /* 0x0014083401007387 */ /* 0x000fe20000100800 */
[----:B--2---:R-:W-:-:S02]  /*59ef0*/  IADD3 R53, P2, PT, R53, UR39, RZ ;  /* 0x0000002735357c10 */ /* 0x004fc4000ff5e0ff */
[----:B------:R-:W-:Y:S02]  /*59f00*/  IADD3.X R54, PT, PT, R54, UR75, RZ, P3, !PT ;  /* 0x0000004b36367c10 */ /* 0x000fe40009ffe4ff */
[----:B------:R-:W-:Y:S02]  /*59f10*/  IADD3 R55, P3, PT, R55, UR39, RZ ;  /* 0x0000002737377c10 */ /* 0x000fe4000ff7e0ff */
[----:B------:R-:W-:Y:S02]  /*59f20*/  IADD3.X R56, PT, PT, R56, UR75, RZ, P4, !PT ;  /* 0x0000004b38387c10 */ /* 0x000fe4000a7fe4ff */
[----:B------:R-:W-:Y:S01]  /*59f30*/  IADD3 R57, P4, PT, R57, UR39, RZ ;  /* 0x0000002739397c10 */ /* 0x000fe2000ff9e0ff */
[----:B------:R-:W-:Y:S04]  /*59f40*/  STL [R1+0x13dc], R53 ;  /* 0x0013dc3501007387 */ /* 0x000fe80000100800 */
[----:B------:R-:W-:Y:S01]  /*59f50*/  STL [R1+0x1400], R54 ;  /* 0x0014003601007387 */ /* 0x000fe20000100800 */
[----:B------:R-:W-:-:S03]  /*59f60*/  IADD3.X R58, PT, PT, R58, UR75, RZ, P5, !PT ;  /* 0x0000004b3a3a7c10 */ /* 0x000fc6000affe4ff */
[----:B------:R-:W-:Y:S01]  /*59f70*/  STL [R1+0x13d4], R55 ;  /* 0x0013d43701007387 */ /* 0x000fe20000100800 */
[----:B------:R-:W-:-:S03]  /*59f80*/  IADD3 R61, P5, PT, R61, UR39, RZ ;  /* 0x000000273d3d7c10 */ /* 0x000fc6000ffbe0ff */
[----:B------:R-:W-:Y:S04]  /*59f90*/  STL [R1+0x13f8], R56 ;  /* 0x0013f83801007387 */ /* 0x000fe80000100800 */
[----:B------:R-:W2:Y:S04]  /*59fa0*/  LDL.LU R19, [R1+0x13e0] ;  /* 0x0013e00001137983 */ /* 0x000ea80000300800 */
[----:B------:R-:W-:Y:S04]  /*59fb0*/  STL [R1+0x13cc], R57 ;  /* 0x0013cc3901007387 */ /* 0x000fe80000100800 */
[----:B------:R-:W2:Y:S04]  /*59fc0*/  LDL.LU R16, [R1+0x13b4] ;  /* 0x0013b40001107983 */ /* 0x000ea80000300800 */
[----:B------:R-:W-:Y:S04]  /*59fd0*/  STL [R1+0x13f0], R58 ;  /* 0x0013f03a01007387 */ /* 0x000fe80000100800 */
[----:B------:R0:W-:Y:S04]  /*59fe0*/  STL [R1+0x13c4], R61 ;  /* 0x0013c43d01007387 */ /* 0x0001e80000100800 */
[----:B0-----:R-:W2:Y:S04]  /*59ff0*/  LDL.LU R61, [R1+0x13d8] ;  /* 0x0013d800013d7983 */ /* 0x001ea80000300800 */
[----:B------:R-:W2:Y:S04]  /*5a000*/  LDL.LU R17, [R1+0x13ac] ;  /* 0x0013ac0001117983 */ /* 0x000ea80000300800 */
[----:B------:R-:W2:Y:S04]  /*5a010*/  LDL.LU R14, [R1+0x13d0] ;  /* 0x0013d000010e7983 */ /* 0x000ea80000300800 */
[----:B------:R-:W2:Y:S01]  /*5a020*/  LDL.LU R15, [R1+0x13a4] ;  /* 0x0013a400010f7983 */ /* 0x000ea20000300800 */
[----:B---3--:R-:W-:-:S05]  /*5a030*/  IADD3.X R59, PT, PT, R59, UR75, RZ, P6, !PT ;  /* 0x0000004b3b3b7c10 */ /* 0x008fca000b7fe4ff */
[----:B------:R0:W-:Y:S04]  /*5a040*/  STL [R1+0x13e8], R59 ;  /* 0x0013e83b01007387 */ /* 0x0001e80000100800 */
        /* <DEDUP_REMOVED lines=12> */
[----:B0-----:R-:W3:Y:S04]  /*5a110*/  LDL.LU R59, [R1+0x1398] ;  /* 0x00139800013b7983 */ /* 0x001ee80000300800 */
[----:B------:R-:W3:Y:S04]  /*5a120*/  LDL.LU R50, [R1+0x136c] ;  /* 0x00136c0001327983 */ /* 0x000ee80000300800 */
[----:B------:R-:W3:Y:S04]  /*5a130*/  LDL.LU R51, [R1+0x1390] ;  /* 0x0013900001337983 */ /* 0x000ee80000300800 */
[----:B------:R-:W3:Y:S01]  /*5a140*/  LDL.LU R52, [R1+0x1364] ;  /* 0x0013640001347983 */ /* 0x000ee20000300800 */
[----:B----4-:R-:W-:-:S05]  /*5a150*/  IADD3 R60, P6, PT, R60, UR39, RZ ;  /* 0x000000273c3c7c10 */ /* 0x010fca000ffde0ff */
[----:B------:R0:W-:Y:S04]  /*5a160*/  STL [R1+0x13bc], R60 ;  /* 0x0013bc3c01007387 */ /* 0x0001e80000100800 */
[----:B------:R-:W4:Y:S04]  /*5a170*/  LDL.LU R53, [R1+0x1388] ;  /* 0x0013880001357983 */ /* 0x000f280000300800 */
[----:B------:R-:W4:Y:S04]  /*5a180*/  LDL.LU R54, [R1+0x135c] ;  /* 0x00135c0001367983 */ /* 0x000f280000300800 */
[----:B------:R-:W4:Y:S04]  /*5a190*/  LDL.LU R55, [R1+0x1380] ;  /* 0x0013800001377983 */ /* 0x000f280000300800 */
[----:B------:R-:W4:Y:S04]  /*5a1a0*/  LDL.LU R56, [R1+0x1354] ;  /* 0x0013540001387983 */ /* 0x000f280000300800 */
[----:B------:R-:W4:Y:S04]  /*5a1b0*/  LDL.LU R57, [R1+0x1378] ;  /* 0x0013780001397983 */ /* 0x000f280000300800 */
[----:B------:R-:W4:Y:S04]  /*5a1c0*/  LDL.LU R58, [R1+0x134c] ;  /* 0x00134c00013a7983 */ /* 0x000f280000300800 */
[----:B0-----:R-:W4:Y:S01]  /*5a1d0*/  LDL.LU R60, [R1+0x1370] ;  /* 0x00137000013c7983 */ /* 0x001f220000300800 */
[----:B--2---:R-:W-:-:S02]  /*5a1e0*/  IADD3.X R19, PT, PT, R19, UR75, RZ, P1, !PT ;  /* 0x0000004b13137c10 */ /* 0x004fc40008ffe4ff */
[----:B------:R-:W-:-:S05]  /*5a1f0*/  IADD3.X R61, PT, PT, R61, UR75, RZ, P2, !PT ;  /* 0x0000004b3d3d7c10 */ /* 0x000fca00097fe4ff */
[----:B------:R0:W-:Y:S04]  /*5a200*/  STL [R1+0x13d8], R61 ;  /* 0x0013d83d01007387 */ /* 0x0001e80000100800 */
[----:B------:R-:W-:Y:S04]  /*5a210*/  STL [R1+0x13e0], R19 ;  /* 0x0013e01301007387 */ /* 0x000fe80000100800 */
[----:B0-----:R-:W2:Y:S01]  /*5a220*/  LDL.LU R61, [R1+0x1344] ;  /* 0x00134400013d7983 */ /* 0x001ea20000300800 */
[----:B------:R-:W-:Y:S02]  /*5a230*/  IADD3 R16, P1, PT, R16, UR39, RZ ;  /* 0x0000002710107c10 */ /* 0x000fe4000ff3e0ff */
[----:B------:R-:W-:-:S02]  /*5a240*/  IADD3 R17, P2, PT, R17, UR39, RZ ;  /* 0x0000002711117c10 */ /* 0x000fc4000ff5e0ff */
[----:B------:R-:W-:Y:S02]  /*5a250*/  IADD3.X R14, PT, PT, R14, UR75, RZ, P3, !PT ;  /* 0x0000004b0e0e7c10 */ /* 0x000fe40009ffe4ff */
[----:B------:R-:W-:Y:S02]  /*5a260*/  IADD3 R15, P3, PT, R15, UR39, RZ ;  /* 0x000000270f0f7c10 */ /* 0x000fe4000ff7e0ff */
[----:B---3--:R-:W-:Y:S01]  /*5a270*/  IADD3.X R12, PT, PT, R12, UR75, RZ, P4, !PT ;  /* 0x0000004b0c0c7c10 */ /* 0x008fe2000a7fe4ff */
        /* <DEDUP_REMOVED lines=21> */
[----:B------:R-:W-:-:S03]  /*5a3d0*/  IADD3.X R2, PT, PT, R2, UR75, RZ, P3, !PT ;  /* 0x0000004b02027c10 */ /* 0x000fc60009ffe4ff */
[----:B------:R-:W-:Y:S04]  /*5a3e0*/  STL [R1+0x1384], R7 ;  /* 0x0013840701007387 */ /* 0x000fe80000100800 */
[----:B------:R-:W-:Y:S04]  /*5a3f0*/  STL [R1+0x13a8], R4 ;  /* 0x0013a80401007387 */ /* 0x000fe80000100800 */
[----:B------:R-:W-:Y:S04]  /*5a400*/  STL [R1+0x137c], R5 ;  /* 0x00137c0501007387 */ /* 0x000fe80000100800 */
[----:B------:R0:W-:Y:S04]  /*5a410*/  STL [R1+0x1398], R59 ;  /* 0x0013983b01007387 */ /* 0x0001e80000100800 */
[----:B------:R-:W-:Y:S04]  /*5a420*/  STL [R1+0x13a0], R2 ;  /* 0x0013a00201007387 */ /* 0x000fe80000100800 */
[----:B0-----:R-:W3:Y:S01]  /*5a430*/  LDL.LU R59, [R1+0x1368] ;  /* 0x00136800013b7983 */ /* 0x001ee20000300800 */
[----:B------:R-:W-:-:S02]  /*5a440*/  IADD3 R3, P3, PT, R3, UR39, RZ ;  /* 0x0000002703037c10 */ /* 0x000fc4000ff7e0ff */
[----:B------:R-:W-:Y:S02]  /*5a450*/  IADD3 R50, P4, PT, R50, UR39, RZ ;  /* 0x0000002732327c10 */ /* 0x000fe4000ff9e0ff */
[----:B------:R-:W-:Y:S02]  /*5a460*/  IADD3.X R51, PT, PT, R51, UR75, RZ, P5, !PT ;  /* 0x0000004b33337c10 */ /* 0x000fe4000affe4ff */
[----:B------:R-:W-:Y:S02]  /*5a470*/  IADD3 R52, P5, PT, R52, UR39, RZ ;  /* 0x0000002734347c10 */ /* 0x000fe4000ffbe0ff */
[----:B----4-:R-:W-:Y:S01]  /*5a480*/  IADD3.X R53, PT, PT, R53, UR75, RZ, P6, !PT ;  /* 0x0000004b35357c10 */ /* 0x010fe2000b7fe4ff */
[----:B------:R-:W-:Y:S01]  /*5a490*/  STL [R1+0x1374], R3 ;  /* 0x0013740301007387 */ /* 0x000fe20000100800 */
[----:B------:R-:W-:-:S03]  /*5a4a0*/  IADD3 R54, P6, PT, R54, UR39, RZ ;  /* 0x0000002736367c10 */ /* 0x000fc6000ffde0ff */
[----:B------:R-:W-:Y:S01]  /*5a4b0*/  STL [R1+0x136c], R50 ;  /* 0x00136c3201007387 */ /* 0x000fe20000100800 */
[----:B------:R-:W-:-:S03]  /*5a4c0*/  IADD3.X R55, PT, PT, R55, UR75, RZ, P1, !PT ;  /* 0x0000004b37377c10 */ /* 0x000fc60008ffe4ff */
[----:B------:R-:W-:Y:S01]  /*5a4d0*/  STL [R1+0x1390], R51 ;  /* 0x0013903301007387 */ /* 0x000fe20000100800 */
[----:B------:R-:W-:-:S03]  /*5a4e0*/  IADD3 R56, P1, PT, R56, UR39, RZ ;  /* 0x0000002738387c10 */ /* 0x000fc6000ff3e0ff */
[----:B------:R-:W-:Y:S04]  /*5a4f0*/  STL [R1+0x1364], R52 ;  /* 0x0013643401007387 */ /* 0x000fe80000100800 */
[----:B------:R-:W-:Y:S01]  /*5a500*/  STL [R1+0x1388], R53 ;  /* 0x0013883501007387 */ /* 0x000fe20000100800 */
[----:B------:R-:W-:-:S03]  /*5a510*/  IADD3.X R57, PT, PT, R57, UR75, RZ, P2, !PT ;  /* 0x0000004b39397c10 */ /* 0x000fc600097fe4ff */
[----:B------:R-:W-:Y:S01]  /*5a520*/  STL [R1+0x135c], R54 ;  /* 0x00135c3601007387 */ /* 0x000fe20000100800 */
[----:B------:R-:W-:-:S03]  /*5a530*/  IADD3 R58, P2, PT, R58, UR39, RZ ;  /* 0x000000273a3a7c10 */ /* 0x000fc6000ff5e0ff */
[----:B------:R-:W-:Y:S01]  /*5a540*/  STL [R1+0x1380], R55 ;  /* 0x0013803701007387 */ /* 0x000fe20000100800 */
[----:B------:R-:W-:-:S03]  /*5a550*/  IADD3.X R60, PT, PT, R60, UR75, RZ, P3, !PT ;  /* 0x0000004b3c3c7c10 */ /* 0x000fc60009ffe4ff */
[----:B------:R-:W-:Y:S04]  /*5a560*/  STL [R1+0x1354], R56 ;  /* 0x0013543801007387 */ /* 0x000fe80000100800 */
[----:B------:R-:W4:Y:S04]  /*5a570*/  LDL.LU R19, [R1+0x133c] ;  /* 0x00133c0001137983 */ /* 0x000f280000300800 */
[----:B------:R-:W-:Y:S04]  /*5a580*/  STL [R1+0x1378], R57 ;  /* 0x0013783901007387 */ /* 0x000fe80000100800 */
[----:B------:R-:W4:Y:S04]  /*5a590*/  LDL.LU R16, [R1+0x1360] ;  /* 0x0013600001107983 */ /* 0x000f280000300800 */
[----:B------:R-:W-:Y:S04]  /*5a5a0*/  STL [R1+0x134c], R58 ;  /* 0x00134c3a01007387 */ /* 0x000fe80000100800 */
[----:B------:R0:W-:Y:S04]  /*5a5b0*/  STL [R1+0x1370], R60 ;  /* 0x0013703c01007387 */ /* 0x0001e80000100800 */
[----:B0-----:R-:W4:Y:S04]  /*5a5c0*/  LDL.LU R60, [R1+0x1334] ;  /* 0x00133400013c7983 */ /* 0x001f280000300800 */
[----:B------:R-:W4:Y:S04]  /*5a5d0*/  LDL.LU R17, [R1+0x1358] ;  /* 0x0013580001117983 */ /* 0x000f280000300800 */
[----:B------:R-:W4:Y:S04]  /*5a5e0*/  LDL.LU R14, [R1+0x132c] ;  /* 0x00132c00010e7983 */ /* 0x000f280000300800 */
[----:B------:R-:W4:Y:S01]  /*5a5f0*/  LDL.LU R15, [R1+0x1350] ;  /* 0x00135000010f7983 */ /* 0x000f220000300800 */
[----:B--2---:R-:W-:-:S05]  /*5a600*/  IADD3 R61, P3, PT, R61, UR39, RZ ;  /* 0x000000273d3d7c10 */ /* 0x004fca000ff7e0ff */
[----:B------:R0:W-:Y:S04]  /*5a610*/  STL [R1+0x1344], R61 ;  /* 0x0013443d01007387 */ /* 0x0001e80000100800 */
        /* <DEDUP_REMOVED lines=24> */
[----:B0-----:R-:W3:Y:S01]  /*5a7a0*/  LDL.LU R59, [R1+0x12cc] ;  /* 0x0012cc00013b7983 */ /* 0x001ee20000300800 */
[----:B----4-:R-:W-:-:S02]  /*5a7b0*/  IADD3 R19, P4, PT, R19, UR39, RZ ;  /* 0x0000002713137c10 */ /* 0x010fc4000ff9e0ff */
[----:B------:R-:W-:Y:S02]  /*5a7c0*/  IADD3.X R16, PT, PT, R16, UR75, RZ, P5, !PT ;  /* 0x0000004b10107c10 */ /* 0x000fe4000affe4ff */
[----:B------:R-:W-:Y:S02]  /*5a7d0*/  IADD3 R60, P5, PT, R60, UR39, RZ ;  /* 0x000000273c3c7c10 */ /* 0x000fe4000ffbe0ff */
[----:B------:R-:W-:-:S03]  /*5a7e0*/  IADD3.X R17, PT, PT, R17, UR75, RZ, P6, !PT ;  /* 0x0000004b11117c10 */ /* 0x000fc6000b7fe4ff */
[----:B------:R0:W-:Y:S04]  /*5a7f0*/  STL [R1+0x1334], R60 ;  /* 0x0013343c01007387 */ /* 0x0001e80000100800 */
[----:B------:R-:W-:Y:S01]  /*5a800*/  STL [R1+0x133c], R19 ;  /* 0x00133c1301007387 */ /* 0x000fe20000100800 */
        /* <DEDUP_REMOVED lines=31> */
[----:B------:R-:W-:Y:S04]  /*5aa00*/  STL [R1+0x12fc], R2 ;  /* 0x0012fc0201007387 */ /* 0x000fe80000100800 */
[----:B0-----:R-:W2:Y:S01]  /*5aa10*/  LDL.LU R61, [R1+0x12c4] ;  /* 0x0012c400013d7983 */ /* 0x001ea20000300800 */
[----:B------:R-:W-:-:S02]  /*5aa20*/  IADD3.X R50, PT, PT, R50, UR75, RZ, P2, !PT ;  /* 0x0000004b32327c10 */ /* 0x000fc400097fe4ff */
[----:B------:R-:W-:Y:S02]  /*5aa30*/  IADD3 R51, P2, PT, R51, UR39, RZ ;  /* 0x0000002733337c10 */ /* 0x000fe4000ff5e0ff */
[----:B------:R-:W-:Y:S01]  /*5aa40*/  IADD3.X R52, PT, PT, R52, UR75, RZ, P3, !PT ;  /* 0x0000004b34347c10 */ /* 0x000fe20009ffe4ff */
[----:B------:R-:W-:Y:S04]  /*5aa50*/  STL [R1+0x1320], R3 ;  /* 0x0013200301007387 */ /* 0x000fe80000100800 */
[----:B------:R-:W-:Y:S01]  /*5aa60*/  STL [R1+0x1318], R50 ;  /* 0x0013183201007387 */ /* 0x000fe20000100800 */
[----:B---3--:R-:W-:Y:S02]  /*5aa70*/  IADD3 R53, P3, PT, R53, UR39, RZ ;  /* 0x0000002735357c10 */ /* 0x008fe4000ff7e0ff */
[----:B------:R-:W-:-:S02]  /*5aa80*/  IADD3.X R54, PT, PT, R54, UR75, RZ, P4, !PT ;  /* 0x0000004b36367c10 */ /* 0x000fc4000a7fe4ff */
[----:B------:R-:W-:Y:S01]  /*5aa90*/  IADD3 R55, P4, PT, R55, UR39, RZ ;  /* 0x0000002737377c10 */ /* 0x000fe2000ff9e0ff */
[----:B------:R-:W-:Y:S01]  /*5aaa0*/  STL [R1+0x12ec], R51 ;  /* 0x0012ec3301007387 */ /* 0x000fe20000100800 */
[----:B------:R-:W-:-:S03]  /*5aab0*/  IADD3.X R56, PT, PT, R56, UR75, RZ, P5, !PT ;  /* 0x0000004b38387c10 */ /* 0x000fc6000affe4ff */
[----:B------:R-:W-:Y:S04]  /*5aac0*/  STL [R1+0x1310], R52 ;  /* 0x0013103401007387 */ /* 0x000fe80000100800 */
[----:B------:R-:W-:Y:S01]  /*5aad0*/  STL [R1+0x12e4], R53 ;  /* 0x0012e43501007387 */ /* 0x000fe20000100800 */
[----:B------:R-:W-:-:S03]  /*5aae0*/  IADD3 R57, P5, PT, R57, UR39, RZ ;  /* 0x0000002739397c10 */ /* 0x000fc6000ffbe0ff */
[----:B------:R-:W-:Y:S01]  /*5aaf0*/  STL [R1+0x1308], R54 ;  /* 0x0013083601007387 */ /* 0x000fe20000100800 */
[----:B------:R-:W-:-:S03]  /*5ab00*/  IADD3.X R58, PT, PT, R58, UR75, RZ, P6, !PT ;  /* 0x0000004b3a3a7c10 */ /* 0x000fc6000b7fe4ff */
[----:B------:R-:W-:Y:S01]  /*5ab10*/  STL [R1+0x12dc], R55 ;  /* 0x0012dc3701007387 */ /* 0x000fe20000100800 */
[----:B------:R-:W-:-:S03]  /*5ab20*/  IADD3 R59, P6, PT, R59, UR39, RZ ;  /* 0x000000273b3b7c10 */ /* 0x000fc6000ffde0ff */
[----:B------:R-:W-:Y:S04]  /*5ab30*/  STL [R1+0x1300], R56 ;  /* 0x0013003801007387 */ /* 0x000fe80000100800 */
[----:B------:R-:W3:Y:S04]  /*5ab40*/  LDL.LU R19, [R1+0x12e8] ;  /* 0x0012e80001137983 */ /* 0x000ee80000300800 */
[----:B------:R-:W-:Y:S04]  /*5ab50*/  STL [R1+0x12d4], R57 ;  /* 0x0012d43901007387 */ /* 0x000fe80000100800 */
[----:B------:R-:W3:Y:S04]  /*5ab60*/  LDL.LU R16, [R1+0x12bc] ;  /* 0x0012bc0001107983 */ /* 0x000ee80000300800 */
[----:B------:R-:W-:Y:S04]  /*5ab70*/  STL [R1+0x12f8], R58 ;  /* 0x0012f83a01007387 */ /* 0x000fe80000100800 */
[----:B------:R0:W-:Y:S04]  /*5ab80*/  STL [R1+0x12cc], R59 ;  /* 0x0012cc3b01007387 */ /* 0x0001e80000100800 */
[----:B0-----:R-:W3:Y:S04]  /*5ab90*/  LDL.LU R59, [R1+0x12e0] ;  /* 0x0012e000013b7983 */ /* 0x001ee80000300800 */
[----:B------:R-:W3:Y:S04]  /*5aba0*/  LDL.LU R17, [R1+0x12b4] ;  /* 0x0012b40001117983 */ /* 0x000ee80000300800 */
[----:B------:R-:W3:Y:S04]  /*5abb0*/  LDL.LU R14, [R1+0x12d8] ;  /* 0x0012d800010e7983 */ /* 0x000ee80000300800 */
[----:B------:R-:W3:Y:S01]  /*5abc0*/  LDL.LU R15, [R1+0x12ac] ;  /* 0x0012ac00010f7983 */ /* 0x000ee20000300800 */
[----:B----4-:R-:W-:-:S05]  /*5abd0*/  IADD3.X R60, PT, PT, R60, UR75, RZ, P1, !PT ;  /* 0x0000004b3c3c7c10 */ /* 0x010fca0008ffe4ff */
        /* <DEDUP_REMOVED lines=27> */
[----:B------:R-:W-:-:S05]  /*5ad90*/  IADD3.X R59, PT, PT, R59, UR75, RZ, P3, !PT ;  /* 0x0000004b3b3b7c10 */ /* 0x000fca0009ffe4ff */
[----:B------:R0:W-:Y:S04]  /*5ada0*/  STL [R1+0x12e0], R59 ;  /* 0x0012e03b01007387 */ /* 0x0001e80000100800 */
[----:B------:R-:W-:Y:S04]  /*5adb0*/  STL [R1+0x12e8], R19 ;  /* 0x0012e81301007387 */ /* 0x000fe80000100800 */
[----:B0-----:R-:W3:Y:S01]  /*5adc0*/  LDL.LU R59, [R1+0x124c] ;  /* 0x00124c00013b7983 */ /* 0x001ee20000300800 */
[----:B------:R-:W-:Y:S02]  /*5add0*/  IADD3 R16, P2, PT, R16, UR39, RZ ;  /* 0x0000002710107c10 */ /* 0x000fe4000ff5e0ff */
[----:B------:R-:W-:-:S02]  /*5ade0*/  IADD3 R17, P3, PT, R17, UR39, RZ ;  /* 0x0000002711117c10 */ /* 0x000fc4000ff7e0ff */
[----:B------:R-:W-:Y:S02]  /*5adf0*/  IADD3.X R14, PT, PT, R14, UR75, RZ, P4, !PT ;  /* 0x0000004b0e0e7c10 */ /* 0x000fe4000a7fe4ff */
[----:B------:R-:W-:Y:S01]  /*5ae00*/  IADD3 R15, P4, PT, R15, UR39, RZ ;  /* 0x000000270f0f7c10 */ /* 0x000fe2000ff9e0ff */
[----:B------:R-:W-:Y:S01]  /*5ae10*/  STL [R1+0x12bc], R16 ;  /* 0x0012bc1001007387 */ /* 0x000fe20000100800 */
[----:B----4-:R-:W-:Y:S02]  /*5ae20*/  IADD3.X R12, PT, PT, R12, UR75, RZ, P5, !PT ;  /* 0x0000004b0c0c7c10 */ /* 0x010fe4000affe4ff */
        /* <DEDUP_REMOVED lines=24> */
[----:B------:R0:W-:Y:S01]  /*5afb0*/  STL [R1+0x12a0], R60 ;  /* 0x0012a03c01007387 */ /* 0x0001e20000100800 */
[----:B------:R-:W-:-:S03]  /*5afc0*/  IADD3 R3, P4, PT, R3, UR39, RZ ;  /* 0x0000002703037c10 */ /* 0x000fc6000ff9e0ff */
[----:B------:R-:W-:Y:S01]  /*5afd0*/  STL [R1+0x12a8], R2 ;  /* 0x0012a80201007387 */ /* 0x000fe20000100800 */
[----:B------:R-:W-:Y:S02]  /*5afe0*/  IADD3 R50, P5, PT, R50, UR39, RZ ;  /* 0x0000002732327c10 */ /* 0x000fe4000ffbe0ff */
[----:B------:R-:W-:Y:S02]  /*5aff0*/  IADD3.X R51, PT, PT, R51, UR75, RZ, P6, !PT ;  /* 0x0000004b33337c10 */ /* 0x000fe4000b7fe4ff */
[----:B------:R-:W-:Y:S01]  /*5b000*/  IADD3 R52, P6, PT, R52, UR39, RZ ;  /* 0x0000002734347c10 */ /* 0x000fe2000ffde0ff */
[----:B0-----:R-:W4:Y:S04]  /*5b010*/  LDL.LU R60, [R1+0x1270] ;  /* 0x00127000013c7983 */ /* 0x001f280000300800 */
[----:B------:R-:W-:Y:S04]  /*5b020*/  STL [R1+0x127c], R3 ;  /* 0x00127c0301007387 */ /* 0x000fe80000100800 */
[----:B------:R-:W-:Y:S04]  /*5b030*/  STL [R1+0x1274], R50 ;  /* 0x0012743201007387 */ /* 0x000fe80000100800 */
[----:B------:R-:W-:Y:S04]  /*5b040*/  STL [R1+0x1298], R51 ;  /* 0x0012983301007387 */ /* 0x000fe80000100800 */
[----:B------:R-:W-:Y:S01]  /*5b050*/  STL [R1+0x126c], R52 ;  /* 0x00126c3401007387 */ /* 0x000fe20000100800 */
[----:B--2---:R-:W-:-:S02]  /*5b060*/  IADD3.X R53, PT, PT, R53, UR75, RZ, P1, !PT ;  /* 0x0000004b35357c10 */ /* 0x004fc40008ffe4ff */
[----:B------:R-:W-:Y:S02]  /*5b070*/  IADD3 R54, P1, PT, R54, UR39, RZ ;  /* 0x0000002736367c10 */ /* 0x000fe4000ff3e0ff */
[----:B------:R-:W-:Y:S02]  /*5b080*/  IADD3.X R55, PT, PT, R55, UR75, RZ, P2, !PT ;  /* 0x0000004b37377c10 */ /* 0x000fe400097fe4ff */
[----:B------:R-:W-:Y:S02]  /*5b090*/  IADD3 R56, P2, PT, R56, UR39, RZ ;  /* 0x0000002738387c10 */ /* 0x000fe4000ff5e0ff */
[----:B------:R-:W-:Y:S01]  /*5b0a0*/  IADD3.X R57, PT, PT, R57, UR75, RZ, P3, !PT ;  /* 0x0000004b39397c10 */ /* 0x000fe20009ffe4ff */
[----:B------:R-:W-:Y:S04]  /*5b0b0*/  STL [R1+0x1290], R53 ;  /* 0x0012903501007387 */ /* 0x000fe80000100800 */
[----:B------:R-:W-:Y:S01]  /*5b0c0*/  STL [R1+0x1264], R54 ;  /* 0x0012643601007387 */ /* 0x000fe20000100800 */
[----:B------:R-:W-:-:S03]  /*5b0d0*/  IADD3 R58, P3, PT, R58, UR39, RZ ;  /* 0x000000273a3a7c10 */ /* 0x000fc6000ff7e0ff */
[----:B------:R-:W-:Y:S01]  /*5b0e0*/  STL [R1+0x1288], R55 ;  /* 0x0012883701007387 */ /* 0x000fe20000100800 */
[----:B------:R-:W-:-:S03]  /*5b0f0*/  IADD3.X R61, PT, PT, R61, UR75, RZ, P4, !PT ;  /* 0x0000004b3d3d7c10 */ /* 0x000fc6000a7fe4ff */
        /* <DEDUP_REMOVED lines=10> */
[----:B---3--:R-:W-:-:S05]  /*5b1a0*/  IADD3 R59, P4, PT, R59, UR39, RZ ;  /* 0x000000273b3b7c10 */ /* 0x008fca000ff9e0ff */
        /* <DEDUP_REMOVED lines=26> */
[----:B--2---:R-:W-:-:S02]  /*5b350*/  IADD3 R19, P5, PT, R19, UR39, RZ ;  /* 0x0000002713137c10 */ /* 0x004fc4000ffbe0ff */
[----:B------:R-:W-:Y:S02]  /*5b360*/  IADD3.X R16, PT, PT, R16, UR75, RZ, P6, !PT ;  /* 0x0000004b10107c10 */ /* 0x000fe4000b7fe4ff */
[----:B------:R-:W-:-:S05]  /*5b370*/  IADD3 R61, P6, PT, R61, UR39, RZ ;  /* 0x000000273d3d7c10 */ /* 0x000fca000ffde0ff */
[----:B------:R0:W-:Y:S04]  /*5b380*/  STL [R1+0x123c], R61 ;  /* 0x00123c3d01007387 */ /* 0x0001e80000100800 */
[----:B------:R-:W-:Y:S04]  /*5b390*/  STL [R1+0x1244], R19 ;  /* 0x0012441301007387 */ /* 0x000fe80000100800 */
[----:B0-----:R-:W2:Y:S01]  /*5b3a0*/  LDL.LU R61, [R1+0x11f8] ;  /* 0x0011f800013d7983 */ /* 0x001ea20000300800 */
[----:B------:R-:W-:Y:S02]  /*5b3b0*/  IADD3.X R17, PT, PT, R17, UR75, RZ, P1, !PT ;  /* 0x0000004b11117c10 */ /* 0x000fe40008ffe4ff */
[----:B------:R-:W-:-:S02]  /*5b3c0*/  IADD3 R14, P1, PT, R14, UR39, RZ ;  /* 0x000000270e0e7c10 */ /* 0x000fc4000ff3e0ff */
[----:B------:R-:W-:Y:S01]  /*5b3d0*/  IADD3.X R15, PT, PT, R15, UR75, RZ, P2, !PT ;  /* 0x0000004b0f0f7c10 */ /* 0x000fe200097fe4ff */
[----:B------:R-:W-:Y:S04]  /*5b3e0*/  STL [R1+0x1268], R16 ;  /* 0x0012681001007387 */ /* 0x000fe80000100800 */
[----:B------:R-:W-:Y:S04]  /*5b3f0*/  STL [R1+0x1260], R17 ;  /* 0x0012601101007387 */ /* 0x000fe80000100800 */
[----:B------:R-:W-:Y:S01]  /*5b400*/  STL [R1+0x1234], R14 ;  /* 0x0012340e01007387 */ /* 0x000fe20000100800 */
[----:B---3--:R-:W-:-:S02]  /*5b410*/  IADD3 R12, P2, PT, R12, UR39, RZ ;  /* 0x000000270c0c7c10 */ /* 0x008fc4000ff5e0ff */
[----:B------:R-:W-:Y:S02]  /*5b420*/  IADD3.X R13, PT, PT, R13, UR75, RZ, P3, !PT ;  /* 0x0000004b0d0d7c10 */ /* 0x000fe40009ffe4ff */
[----:B------:R-:W-:Y:S02]  /*5b430*/  IADD3 R10, P3, PT, R10, UR39, RZ ;  /* 0x000000270a0a7c10 */ /* 0x000fe4000ff7e0ff */
[----:B------:R-:W-:Y:S01]  /*5b440*/  IADD3.X R11, PT, PT, R11, UR75, RZ, P4, !PT ;  /* 0x0000004b0b0b7c10 */ /* 0x000fe2000a7fe4ff */
        /* <DEDUP_REMOVED lines=22> */
[----:B0-----:R-:W3:Y:S01]  /*5b5b0*/  LDL.LU R59, [R1+0x11cc] ;  /* 0x0011cc00013b7983 */ /* 0x001ee20000300800 */
[----:B------:R-:W-:-:S02]  /*5b5c0*/  IADD3.X R50, PT, PT, R50, UR75, RZ, P3, !PT ;  /* 0x0000004b32327c10 */ /* 0x000fc40009ffe4ff */
[----:B------:R-:W-:Y:S02]  /*5b5d0*/  IADD3 R51, P3, PT, R51, UR39, RZ ;  /* 0x0000002733337c10 */ /* 0x000fe4000ff7e0ff */
[----:B------:R-:W-:Y:S01]  /*5b5e0*/  IADD3.X R52, PT, PT, R52, UR75, RZ, P4, !PT ;  /* 0x0000004b34347c10 */ /* 0x000fe2000a7fe4ff */
[----:B------:R-:W-:Y:S04]  /*5b5f0*/  STL [R1+0x1228], R3 ;  /* 0x0012280301007387 */ /* 0x000fe80000100800 */
[----:B------:R-:W-:Y:S01]  /*5b600*/  STL [R1+0x1220], R50 ;  /* 0x0012203201007387 */ /* 0x000fe20000100800 */
[----:B----4-:R-:W-:Y:S02]  /*5b610*/  IADD3 R53, P4, PT, R53, UR39, RZ ;  /* 0x0000002735357c10 */ /* 0x010fe4000ff9e0ff */
        /* <DEDUP_REMOVED lines=48> */
[----:B----4-:R-:W-:-:S02]  /*5b920*/  IADD3.X R19, PT, PT, R19, UR75, RZ, P3, !PT ;  /* 0x0000004b13137c10 */ /* 0x010fc40009ffe4ff */
[----:B------:R-:W-:Y:S02]  /*5b930*/  IADD3 R16, P3, PT, R16, UR39, RZ ;  /* 0x0000002710107c10 */ /* 0x000fe4000ff7e0ff */
[----:B------:R-:W-:Y:S02]  /*5b940*/  IADD3.X R60, PT, PT, R60, UR75, RZ, P4, !PT ;  /* 0x0000004b3c3c7c10 */ /* 0x000fe4000a7fe4ff */
[----:B------:R-:W-:-:S03]  /*5b950*/  IADD3 R17, P4, PT, R17, UR39, RZ ;  /* 0x0000002711117c10 */ /* 0x000fc6000ff9e0ff */
[----:B------:R0:W-:Y:S04]  /*5b960*/  STL [R1+0x11e8], R60 ;  /* 0x0011e83c01007387 */ /* 0x0001e80000100800 */
[----:B------:R-:W-:Y:S01]  /*5b970*/  STL [R1+0x11f0], R19 ;  /* 0x0011f01301007387 */ /* 0x000fe20000100800 */
        /* <DEDUP_REMOVED lines=31> */
[----:B0-----:R-:W2:Y:S01]  /*5bb70*/  LDL.LU R61, [R1+0x1178] ;  /* 0x00117800013d7983 */ /* 0x001ea20000300800 */
[----:B------:R-:W-:-:S02]  /*5bb80*/  IADD3 R3, P5, PT, R3, UR39, RZ ;  /* 0x0000002703037c10 */ /* 0x000fc4000ffbe0ff */
[----:B------:R-:W-:Y:S02]  /*5bb90*/  IADD3 R50, P6, PT, R50, UR39, RZ ;  /* 0x0000002732327c10 */ /* 0x000fe4000ffde0ff */
[----:B------:R-:W-:Y:S02]  /*5bba0*/  IADD3.X R51, PT, PT, R51, UR75, RZ, P1, !PT ;  /* 0x0000004b33337c10 */ /* 0x000fe40008ffe4ff */
[----:B------:R-:W-:Y:S01]  /*5bbb0*/  IADD3 R52, P1, PT, R52, UR39, RZ ;  /* 0x0000002734347c10 */ /* 0x000fe2000ff3e0ff */
[----:B------:R-:W-:Y:S04]  /*5bbc0*/  STL [R1+0x1184], R3 ;  /* 0x0011840301007387 */ /* 0x000fe80000100800 */
[----:B------:R-:W-:Y:S04]  /*5bbd0*/  STL [R1+0x117c], R50 ;  /* 0x00117c3201007387 */ /* 0x000fe80000100800 */
[----:B------:R-:W-:Y:S01]  /*5bbe0*/  STL [R1+0x11a0], R51 ;  /* 0x0011a03301007387 */ /* 0x000fe20000100800 */
[----:B---3--:R-:W-:-:S02]  /*5bbf0*/  IADD3.X R53, PT, PT, R53, UR75, RZ, P2, !PT ;  /* 0x0000004b35357c10 */ /* 0x008fc400097fe4ff */
        /* <DEDUP_REMOVED lines=47> */
[----:B---3--:R-:W-:-:S02]  /*5bef0*/  IADD3 R19, P6, PT, R19, UR39, RZ ;  /* 0x0000002713137c10 */ /* 0x008fc4000ffde0ff */
[----:B------:R-:W-:Y:S02]  /*5bf00*/  IADD3.X R16, PT, PT, R16, UR75, RZ, P1, !PT ;  /* 0x0000004b10107c10 */ /* 0x000fe40008ffe4ff */
[----:B------:R-:W-:-:S05]  /*5bf10*/  IADD3 R59, P1, PT, R59, UR39, RZ ;  /* 0x000000273b3b7c10 */ /* 0x000fca000ff3e0ff */
[----:B------:R0:W-:Y:S04]  /*5bf20*/  STL [R1+0x1144], R59 ;  /* 0x0011443b01007387 */ /* 0x0001e80000100800 */
[----:B------:R-:W-:Y:S04]  /*5bf30*/  STL [R1+0x114c], R19 ;  /* 0x00114c1301007387 */ /* 0x000fe80000100800 */
[----:B0-----:R-:W3:Y:S01]  /*5bf40*/  LDL.LU R59, [R1+0x1100] ;  /* 0x00110000013b7983 */ /* 0x001ee20000300800 */
[----:B------:R-:W-:Y:S02]  /*5bf50*/  IADD3.X R17, PT, PT, R17, UR75, RZ, P2, !PT ;  /* 0x0000004b11117c10 */ /* 0x000fe400097fe4ff */
[----:B------:R-:W-:-:S02]  /*5bf60*/  IADD3 R14, P2, PT, R14, UR39, RZ ;  /* 0x000000270e0e7c10 */ /* 0x000fc4000ff5e0ff */
[----:B------:R-:W-:Y:S01]  /*5bf70*/  IADD3.X R15, PT, PT, R15, UR75, RZ, P3, !PT ;  /* 0x0000004b0f0f7c10 */ /* 0x000fe20009ffe4ff */
[----:B------:R-:W-:Y:S04]  /*5bf80*/  STL [R1+0x1170], R16 ;  /* 0x0011701001007387 */ /* 0x000fe80000100800 */
[----:B------:R-:W-:Y:S04]  /*5bf90*/  STL [R1+0x1168], R17 ;  /* 0x0011681101007387 */ /* 0x000fe80000100800 */
[----:B------:R-:W-:Y:S01]  /*5bfa0*/  STL [R1+0x113c], R14 ;  /* 0x00113c0e01007387 */ /* 0x000fe20000100800 */
[----:B----4-:R-:W-:-:S02]  /*5bfb0*/  IADD3 R12, P3, PT, R12, UR39, RZ ;  /* 0x000000270c0c7c10 */ /* 0x010fc4000ff7e0ff */
        /* <DEDUP_REMOVED lines=78> */
[----:B0-----:R-:W4:Y:S04]  /*5c4a0*/  LDL.LU R59, [R1+0x21a0] ;  /* 0x0021a000013b7983 */ /* 0x001f280000300800 */
[----:B-1----:R-:W4:Y:S01]  /*5c4b0*/  LDL.LU R60, [R1+0x1088] ;  /* 0x00108800013c7983 */ /* 0x002f220000300800 */
        /* <DEDUP_REMOVED lines=8> */
[----:B------:R-:W-:Y:S01]  /*5c540*/  IADD3 R15, P6, PT, R15, UR39, RZ ;  /* 0x000000270f0f7c10 */ /* 0x000fe2000ffde0ff */
[----:B------:R-:W-:Y:S04]  /*5c550*/  STL [R1+0x10cc], R16 ;  /* 0x0010cc1001007387 */ /* 0x000fe80000100800 */
[----:B------:R-:W-:Y:S04]  /*5c560*/  STL [R1+0x10c4], R17 ;  /* 0x0010c41101007387 */ /* 0x000fe80000100800 */
[----:B------:R-:W-:Y:S04]  /*5c570*/  STL [R1+0x10e8], R14 ;  /* 0x0010e80e01007387 */ /* 0x000fe80000100800 */
[----:B------:R-:W-:Y:S01]  /*5c580*/  STL [R1+0x10bc], R15 ;  /* 0x0010bc0f01007387 */ /* 0x000fe20000100800 */
[----:B---3--:R-:W-:-:S02]  /*5c590*/  IADD3.X R12, PT, PT, R12, UR75, RZ, P1, !PT ;  /* 0x0000004b0c0c7c10 */ /* 0x008fc40008ffe4ff */
        /* <DEDUP_REMOVED lines=16> */
[----:B------:R-:W-:Y:S04]  /*5c6a0*/  STL [R1+0x10c8], R6 ;  /* 0x0010c80601007387 */ /* 0x000fe80000100800 */
[----:B------:R-:W-:Y:S04]  /*5c6b0*/  STL [R1+0x109c], R7 ;  /* 0x00109c0701007387 */ /* 0x000fe80000100800 */
[----:B------:R-:W-:Y:S04]  /*5c6c0*/  STL [R1+0x10c0], R4 ;  /* 0x0010c00401007387 */ /* 0x000fe80000100800 */
[----:B------:R-:W-:Y:S04]  /*5c6d0*/  STL [R1+0x1094], R5 ;  /* 0x0010940501007387 */ /* 0x000fe80000100800 */
[----:B------:R0:W-:Y:S02]  /*5c6e0*/  STL [R1+0x10b0], R53 ;  /* 0x0010b03501007387 */ /* 0x0001e40000100800 */
[----:B0-----:R-:W0:Y:S01]  /*5c6f0*/  LDC R53, c[0x0][0x3ac] ;  /* 0x0000eb00ff357b82 */ /* 0x001e220000000800 */
[----:B------:R-:W-:-:S02]  /*5c700*/  IADD3.X R2, PT, PT, R2, UR75, RZ, P6, !PT ;  /* 0x0000004b02027c10 */ /* 0x000fc4000b7fe4ff */
[----:B------:R-:W-:Y:S02]  /*5c710*/  IADD3 R3, P6, PT, R3, UR39, RZ ;  /* 0x0000002703037c10 */ /* 0x000fe4000ffde0ff */
[----:B------:R-:W-:Y:S02]  /*5c720*/  IADD3 R50, P1, PT, R50, UR39, RZ ;  /* 0x0000002732327c10 */ /* 0x000fe4000ff3e0ff */
[----:B------:R-:W-:Y:S01]  /*5c730*/  IADD3.X R51, PT, PT, R51, UR75, RZ, P2, !PT ;  /* 0x0000004b33337c10 */ /* 0x000fe200097fe4ff */
[----:B------:R-:W-:Y:S04]  /*5c740*/  STL [R1+0x10b8], R2 ;  /* 0x0010b80201007387 */ /* 0x000fe80000100800 */
[----:B------:R0:W-:Y:S01]  /*5c750*/  STL [R1+0x108c], R3 ;  /* 0x00108c0301007387 */ /* 0x0001e20000100800 */
[----:B------:R-:W-:-:S03]  /*5c760*/  IADD3 R52, P2, PT, R52, UR39, RZ ;  /* 0x0000002734347c10 */ /* 0x000fc6000ff5e0ff */
[----:B------:R1:W-:Y:S01]  /*5c770*/  STL [R1+0x1084], R50 ;  /* 0x0010843201007387 */ /* 0x0003e20000100800 */
[----:B----4-:R-:W-:Y:S02]  /*5c780*/  IADD3.X R54, PT, PT, R54, UR75, RZ, P3, !PT ;  /* 0x0000004b36367c10 */ /* 0x010fe40009ffe4ff */
[----:B------:R-:W-:Y:S02]  /*5c790*/  IADD3 R55, P3, PT, R55, UR39, RZ ;  /* 0x0000002737377c10 */ /* 0x000fe4000ff7e0ff */
[----:B------:R-:W-:Y:S01]  /*5c7a0*/  IADD3.X R56, PT, PT, R56, UR75, RZ, P4, !PT ;  /* 0x0000004b38387c10 */ /* 0x000fe2000a7fe4ff */
[----:B------:R3:W-:Y:S04]  /*5c7b0*/  STL [R1+0x10a8], R51 ;  /* 0x0010a83301007387 */ /* 0x0007e80000100800 */
[----:B------:R4:W-:Y:S04]  /*5c7c0*/  STL [R1+0x107c], R52 ;  /* 0x00107c3401007387 */ /* 0x0009e80000100800 */
[----:B------:R0:W-:Y:S02]  /*5c7d0*/  STL [R1+0x10a0], R54 ;  /* 0x0010a03601007387 */ /* 0x0001e40000100800 */
[----:B0-----:R-:W-:Y:S01]  /*5c7e0*/  IMAD.SHL.U32 R3, R53, 0x40, RZ ;  /* 0x0000004035037824 */ /* 0x001fe200078e00ff */
[----:B------:R-:W-:Y:S01]  /*5c7f0*/  IADD3.X R58, PT, PT, R58, UR75, RZ, P5, !PT ;  /* 0x0000004b3a3a7c10 */ /* 0x000fe2000affe4ff */
[----:B------:R0:W-:Y:S03]  /*5c800*/  STL [R1+0x1074], R55 ;  /* 0x0010743701007387 */ /* 0x0001e60000100800 */
[----:B------:R-:W-:-:S02]  /*5c810*/  IADD3 R57, P4, PT, R3, R57, RZ ;  /* 0x0000003903397210 */ /* 0x000fc40007f9e0ff */
[----:B------:R-:W-:Y:S01]  /*5c820*/  IADD3 R59, P5, PT, R3, R59, RZ ;  /* 0x0000003b033b7210 */ /* 0x000fe20007fbe0ff */
[----:B------:R0:W-:Y:S04]  /*5c830*/  STL [R1+0x1098], R56 ;  /* 0x0010983801007387 */ /* 0x0001e80000100800 */
[----:B------:R0:W-:Y:S04]  /*5c840*/  STL [R1+0x21a8], R57 ;  /* 0x0021a83901007387 */ /* 0x0001e80000100800 */
[----:B------:R-:W4:Y:S04]  /*5c850*/  LDL.LU R21, [R1+0x1080] ;  /* 0x0010800001157983 */ /* 0x000f280000300800 */
[----:B------:R0:W-:Y:S04]  /*5c860*/  STL [R1+0x1090], R58 ;  /* 0x0010903a01007387 */ /* 0x0001e80000100800 */
[----:B------:R-:W4:Y:S04]  /*5c870*/  LDL.LU R18, [R1+0x1480] ;  /* 0x0014800001127983 */ /* 0x000f280000300800 */
[----:B------:R0:W-:Y:S04]  /*5c880*/  STL [R1+0x21a0], R59 ;  /* 0x0021a03b01007387 */ /* 0x0001e80000100800 */
[----:B------:R-:W4:Y:S01]  /*5c890*/  LDL.LU R2, [R1+0x1078] ;  /* 0x0010780001027983 */ /* 0x000f220000300800 */
[----:B------:R-:W-:-:S05]  /*5c8a0*/  IADD3.X R60, PT, PT, R60, UR75, RZ, P6, !PT ;  /* 0x0000004b3c3c7c10 */ /* 0x000fca000b7fe4ff */
[----:B------:R0:W-:Y:S04]  /*5c8b0*/  STL [R1+0x1088], R60 ;  /* 0x0010883c01007387 */ /* 0x0001e80000100800 */
[----:B------:R-:W4:Y:S04]  /*5c8c0*/  LDL.LU R19, [R1+0x2198] ;  /* 0x0021980001137983 */ /* 0x000f280000300800 */
[----:B------:R-:W4:Y:S04]  /*5c8d0*/  LDL.LU R16, [R1+0x1070] ;  /* 0x0010700001107983 */ /* 0x000f280000300800 */
[----:B------:R-:W4:Y:S01]  /*5c8e0*/  LDL.LU R17, [R1+0x2194] ;  /* 0x0021940001117983 */ /* 0x000f220000300800 */
[----:B--2---:R-:W-:-:S05]  /*5c8f0*/  IADD3 R61, P6, PT, R3, R61, RZ ;  /* 0x0000003d033d7210 */ /* 0x004fca0007fde0ff */
        /* <DEDUP_REMOVED lines=13> */
[----:B-1----:R-:W4:Y:S04]  /*5c9d0*/  LDL.LU R50, [R1+0x146c] ;  /* 0x00146c0001327983 */ /* 0x002f280000300800 */
[----:B---3--:R-:W3:Y:S04]  /*5c9e0*/  LDL.LU R51, [R1+0x2170] ;  /* 0x0021700001337983 */ /* 0x008ee80000300800 */
[----:B----4-:R-:W4:Y:S04]  /*5c9f0*/  LDL.LU R52, [R1+0x1468] ;  /* 0x0014680001347983 */ /* 0x010f280000300800 */
        /* <DEDUP_REMOVED lines=8> */
[----:B--2---:R-:W2:Y:S01]  /*5ca80*/  LDL.LU R61, [R1+0x2148] ;  /* 0x00214800013d7983 */ /* 0x004ea20000300800 */
[----:B------:R-:W-:-:S02]  /*5ca90*/  IADD3.X R2, PT, PT, R2, UR75, RZ, P2, !PT ;  /* 0x0000004b02027c10 */ /* 0x000fc400097fe4ff */
[----:B------:R-:W-:Y:S02]  /*5caa0*/  IADD3.X R21, PT, PT, R21, UR75, RZ, P1, !PT ;  /* 0x0000004b15157c10 */ /* 0x000fe40008ffe4ff */
[C---:B------:R-:W-:Y:S01]  /*5cab0*/  IADD3 R18, P1, PT, R3.reuse, R18, RZ ;  /* 0x0000001203127210 */ /* 0x040fe20007f3e0ff */
[----:B------:R0:W-:Y:S01]  /*5cac0*/  STL [R1+0x1078], R2 ;  /* 0x0010780201007387 */ /* 0x0001e20000100800 */
[C---:B------:R-:W-:Y:S02]  /*5cad0*/  IADD3 R19, P2, PT, R3.reuse, R19, RZ ;  /* 0x0000001303137210 */ /* 0x040fe40007f5e0ff */
[----:B------:R-:W-:Y:S02]  /*5cae0*/  IADD3.X R16, PT, PT, R16, UR75, RZ, P3, !PT ;  /* 0x0000004b10107c10 */ /* 0x000fe40009ffe4ff */
[----:B------:R-:W-:Y:S01]  /*5caf0*/  IADD3 R17, P3, PT, R3, R17, RZ ;  /* 0x0000001103117210 */ /* 0x000fe20007f7e0ff */
[----:B------:R1:W-:Y:S01]  /*5cb00*/  STL [R1+0x1080], R21 ;  /* 0x0010801501007387 */ /* 0x0003e20000100800 */
[----:B0-----:R-:W-:-:S03]  /*5cb10*/  SHF.R.S32.HI R2, RZ, 0x1f, R3 ;  /* 0x0000001fff027819 */ /* 0x001fc60000011403 */
[----:B------:R0:W-:Y:S04]  /*5cb20*/  STL [R1+0x1480], R18 ;  /* 0x0014801201007387 */ /* 0x0001e80000100800 */
[----:B------:R0:W-:Y:S04]  /*5cb30*/  STL [R1+0x2198], R19 ;  /* 0x0021981301007387 */ /* 0x0001e80000100800 */
[----:B------:R0:W-:Y:S04]  /*5cb40*/  STL [R1+0x1070], R16 ;  /* 0x0010701001007387 */ /* 0x0001e80000100800 */
[----:B------:R0:W-:Y:S01]  /*5cb50*/  STL [R1+0x2194], R17 ;  /* 0x0021941101007387 */ /* 0x0001e20000100800 */
[C---:B------:R-:W-:Y:S01]  /*5cb60*/  IMAD.X R14, R2.reuse, 0x1, R14, P4 ;  /* 0x00000001020e7824 */ /* 0x040fe200020e060e */
[C---:B------:R-:W-:Y:S01]  /*5cb70*/  IADD3 R15, P4, PT, R3.reuse, R15, RZ ;  /* 0x0000000f030f7210 */ /* 0x040fe20007f9e0ff */
[C---:B------:R-:W-:Y:S01]  /*5cb80*/  IMAD.X R12, R2.reuse, 0x1, R12, P5 ;  /* 0x00000001020c7824 */ /* 0x040fe200028e060c */
[C---:B------:R-:W-:Y:S01]  /*5cb90*/  IADD3 R13, P5, PT, R3.reuse, R13, RZ ;  /* 0x0000000d030d7210 */ /* 0x040fe20007fbe0ff */
[----:B------:R-:W-:Y:S01]  /*5cba0*/  IMAD.X R10, R2, 0x1, R10, P6 ;  /* 0x00000001020a7824 */ /* 0x000fe200030e060a */
[----:B------:R0:W-:Y:S01]  /*5cbb0*/  STL [R1+0x21a4], R14 ;  /* 0x0021a40e01007387 */ /* 0x0001e20000100800 */
[----:B------:R-:W-:-:S03]  /*5cbc0*/  IADD3 R11, P6, PT, R3, R11, RZ ;  /* 0x0000000b030b7210 */ /* 0x000fc60007fde0ff */
[----:B------:R0:W-:Y:S01]  /*5cbd0*/  STL [R1+0x2190], R15 ;  /* 0x0021900f01007387 */ /* 0x0001e20000100800 */
[----:B------:R-:W-:-:S03]  /*5cbe0*/  IMAD.X R8, R2, 0x1, R8, P1 ;  /* 0x0000000102087824 */ /* 0x000fc600008e0608 */
        /* <DEDUP_REMOVED lines=13> */
[----:B---3--:R-:W-:-:S03]  /*5ccc0*/  IADD3 R51, P4, PT, R3, R51, RZ ;  /* 0x0000003303337210 */ /* 0x008fc60007f9e0ff */
[----:B------:R3:W-:Y:S01]  /*5ccd0*/  STL [R1+0x2180], R7 ;  /* 0x0021800701007387 */ /* 0x0007e20000100800 */
[----:B----4-:R-:W-:-:S03]  /*5cce0*/  IMAD.X R52, R2, 0x1, R52, P5 ;  /* 0x0000000102347824 */ /* 0x010fc600028e0634 */
        /* <DEDUP_REMOVED lines=12> */
[----:B------:R0:W-:Y:S04]  /*5cdb0*/  STL [R1+0x1464], R54 ;  /* 0x0014643601007387 */ /* 0x0001e80000100800 */
[----:B------:R0:W-:Y:S01]  /*5cdc0*/  STL [R1+0x2160], R55 ;  /* 0x0021603701007387 */ /* 0x0001e20000100800 */
[----:B------:R-:W-:-:S03]  /*5cdd0*/  IADD3 R59, P2, PT, R3, R59, RZ ;  /* 0x0000003b033b7210 */ /* 0x000fc60007f5e0ff */
[----:B------:R0:W-:Y:S01]  /*5cde0*/  STL [R1+0x147c], R56 ;  /* 0x00147c3801007387 */ /* 0x0001e20000100800 */
[----:B------:R-:W-:-:S03]  /*5cdf0*/  IMAD.X R60, R2, 0x1, R60, P3 ;  /* 0x00000001023c7824 */ /* 0x000fc600018e063c */
[----:B------:R0:W-:Y:S04]  /*5ce00*/  STL [R1+0x2158], R57 ;  /* 0x0021583901007387 */ /* 0x0001e80000100800 */
[----:B------:R0:W-:Y:S01]  /*5ce10*/  STL [R1+0x217c], R58 ;  /* 0x00217c3a01007387 */ /* 0x0001e20000100800 */
[----:B--2---:R-:W-:-:S03]  /*5ce20*/  IADD3 R61, P3, PT, R3, R61, RZ ;  /* 0x0000003d033d7210 */ /* 0x004fc60007f7e0ff */
[----:B------:R-:W2:Y:S04]  /*5ce30*/  LDL.LU R23, [R1+0x216c] ;  /* 0x00216c0001177983 */ /* 0x000ea80000300800 */
[----:B------:R0:W-:Y:S04]  /*5ce40*/  STL [R1+0x2150], R59 ;  /* 0x0021503b01007387 */ /* 0x0001e80000100800 */
[----:B------:R-:W2:Y:S04]  /*5ce50*/  LDL.LU R20, [R1+0x2140] ;  /* 0x0021400001147983 */ /* 0x000ea80000300800 */
[----:B------:R0:W-:Y:S04]  /*5ce60*/  STL [R1+0x2174], R60 ;  /* 0x0021743c01007387 */ /* 0x0001e80000100800 */
[----:B-1----:R-:W2:Y:S04]  /*5ce70*/  LDL.LU R21, [R1+0x2164] ;  /* 0x0021640001157983 */ /* 0x002ea80000300800 */
[----:B------:R1:W-:Y:S04]  /*5ce80*/  STL [R1+0x2148], R61 ;  /* 0x0021483d01007387 */ /* 0x0003e80000100800 */
[----:B0-----:R-:W2:Y:S04]  /*5ce90*/  LDL.LU R18, [R1+0x2138] ;  /* 0x0021380001127983 */ /* 0x001ea80000300800 */
        /* <DEDUP_REMOVED lines=12> */
[----:B---3--:R-:W3:Y:S04]  /*5cf60*/  LDL.LU R7, [R1+0x212c] ;  /* 0x00212c0001077983 */ /* 0x008ee80000300800 */
        /* <DEDUP_REMOVED lines=13> */
[----:B-1----:R-:W4:Y:S01]  /*5d040*/  LDL.LU R61, [R1+0x20f4] ;  /* 0x0020f400013d7983 */ /* 0x002f220000300800 */
[C---:B--2---:R-:W-:Y:S01]  /*5d050*/  IMAD.X R23, R2.reuse, 0x1, R23, P4 ;  /* 0x0000000102177824 */ /* 0x044fe200020e0617 */
        /* <DEDUP_REMOVED lines=27> */
[----:B---3--:R-:W-:-:S03]  /*5d210*/  IMAD.X R7, R2, 0x1, R7, P6 ;  /* 0x0000000102077824 */ /* 0x008fc600030e0607 */
[----:B------:R3:W-:Y:S01]  /*5d220*/  STL [R1+0x213c], R11 ;  /* 0x00213c0b01007387 */ /* 0x0007e20000100800 */
[----:B----4-:R-:W-:-:S03]  /*5d230*/  IADD3 R4, P6, PT, R3, R4, RZ ;  /* 0x0000000403047210 */ /* 0x010fc60007fde0ff */
        /* <DEDUP_REMOVED lines=20> */
[----:B------:R0:W-:Y:S04]  /*5d380*/  STL [R1+0x20e8], R54 ;  /* 0x0020e83601007387 */ /* 0x0001e80000100800 */
[----:B------:R0:W-:Y:S01]  /*5d390*/  STL [R1+0x210c], R55 ;  /* 0x00210c3701007387 */ /* 0x0001e20000100800 */
[----:B------:R-:W-:-:S03]  /*5d3a0*/  IMAD.X R59, R2, 0x1, R59, P6 ;  /* 0x00000001023b7824 */ /* 0x000fc600030e063b */
[----:B------:R0:W-:Y:S01]  /*5d3b0*/  STL [R1+0x20e0], R56 ;  /* 0x0020e03801007387 */ /* 0x0001e20000100800 */
[----:B------:R-:W-:-:S03]  /*5d3c0*/  IADD3 R60, P6, PT, R3, R60, RZ ;  /* 0x0000003c033c7210 */ /* 0x000fc60007fde0ff */
[----:B------:R1:W-:Y:S04]  /*5d3d0*/  STL [R1+0x2104], R57 ;  /* 0x0021043901007387 */ /* 0x0003e80000100800 */
[----:B------:R1:W-:Y:S01]  /*5d3e0*/  STL [R1+0x20d8], R58 ;  /* 0x0020d83a01007387 */ /* 0x0003e20000100800 */
[----:B------:R-:W-:-:S03]  /*5d3f0*/  IMAD.X R61, R2, 0x1, R61, P1 ;  /* 0x00000001023d7824 */ /* 0x000fc600008e063d */
[----:B0-----:R-:W4:Y:S04]  /*5d400*/  LDL.LU R23, [R1+0x20c8] ;  /* 0x0020c80001177983 */ /* 0x001f280000300800 */
[----:B------:R0:W-:Y:S04]  /*5d410*/  STL [R1+0x20fc], R59 ;  /* 0x0020fc3b01007387 */ /* 0x0001e80000100800 */
[----:B-1----:R-:W4:Y:S04]  /*5d420*/  LDL.LU R20, [R1+0x20ec] ;  /* 0x0020ec0001147983 */ /* 0x002f280000300800 */
[----:B------:R1:W-:Y:S04]  /*5d430*/  STL [R1+0x20d0], R60 ;  /* 0x0020d03c01007387 */ /* 0x0003e80000100800 */
[----:B--2---:R-:W2:Y:S04]  /*5d440*/  LDL.LU R21, [R1+0x20c0] ;  /* 0x0020c00001157983 */ /* 0x004ea80000300800 */
        /* <DEDUP_REMOVED lines=27> */
[----:B-1----:R-:W4:Y:S04]  /*5d600*/  LDL.LU R60, [R1+0x207c] ;  /* 0x00207c00013c7983 */ /* 0x002f280000300800 */
[----:B------:R-:W4:Y:S01]  /*5d610*/  LDL.LU R61, [R1+0x2050] ;  /* 0x00205000013d7983 */ /* 0x000f220000300800 */
[C---:B------:R-:W-:Y:S01]  /*5d620*/  IADD3 R23, P1, PT, R3.reuse, R23, RZ ;  /* 0x0000001703177210 */ /* 0x040fe20007f3e0ff */
[C---:B------:R-:W-:Y:S01]  /*5d630*/  IMAD.X R20, R2.reuse, 0x1, R20, P2 ;  /* 0x0000000102147824 */ /* 0x040fe200010e0614 */
[C---:B--2---:R-:W-:Y:S01]  /*5d640*/  IADD3 R21, P2, PT, R3.reuse, R21, RZ ;  /* 0x0000001503157210 */ /* 0x044fe20007f5e0ff */
[C---:B------:R-:W-:Y:S01]  /*5d650*/  IMAD.X R18, R2.reuse, 0x1, R18, P3 ;  /* 0x0000000102127824 */ /* 0x040fe200018e0612 */
[----:B------:R-:W-:Y:S01]  /*5d660*/  IADD3 R19, P3, PT, R3, R19, RZ ;  /* 0x0000001303137210 */ /* 0x000fe20007f7e0ff */
        /* <DEDUP_REMOVED lines=53> */
[----:B------:R-:W-:-:S03]  /*5d9c0*/  IADD3 R61, P4, PT, R3, R61, RZ ;  /* 0x0000003d033d7210 */ /* 0x000fc60007f9e0ff */
        /* <DEDUP_REMOVED lines=34> */
[C---:B------:R-:W-:Y:S01]  /*5dbf0*/  IMAD.X R23, R2.reuse, 0x1, R23, P5 ;  /* 0x0000000102177824 */ /* 0x040fe200028e0617 */
[C---:B------:R-:W-:Y:S01]  /*5dc00*/  IADD3 R20, P5, PT, R3.reuse, R20, RZ ;  /* 0x0000001403147210 */ /* 0x040fe20007fbe0ff */
[C---:B--2---:R-:W-:Y:S01]  /*5dc10*/  IMAD.X R21, R2.reuse, 0x1, R21, P6 ;  /* 0x0000000102157824 */ /* 0x044fe200030e0615 */
        /* <DEDUP_REMOVED lines=94> */
[----:B---3--:R-:W-:Y:S01]  /*5e200*/  IADD3 R19, P4, PT, R3, R19, RZ ;  /* 0x0000001303137210 */ /* 0x008fe20007f9e0ff */
        /* <DEDUP_REMOVED lines=91> */
[C---:B---3--:R-:W-:Y:S01]  /*5e7c0*/  IADD3 R18, P1, PT, R3.reuse, R18, RZ ;  /* 0x0000001203127210 */ /* 0x048fe20007f3e0ff */
[----:B----4-:R-:W-:Y:S01]  /*5e7d0*/  IMAD.X R19, R2, 0x1, R19, P2 ;  /* 0x0000000102137824 */ /* 0x010fe200010e0613 */
        /* <DEDUP_REMOVED lines=91> */
[C---:B---3--:R-:W-:Y:S01]  /*5ed90*/  IMAD.X R18, R2.reuse, 0x1, R18, P5 ;  /* 0x0000000102127824 */ /* 0x048fe200028e0612 */
[----:B----4-:R-:W-:Y:S01]  /*5eda0*/  IADD3 R19, P5, PT, R3, R19, RZ ;  /* 0x0000001303137210 */ /* 0x010fe20007fbe0ff */
        /* <DEDUP_REMOVED lines=2418> */
[----:B------:R-:W-:Y:S01]  /*684d0*/  STL [R1+0x2400], R23 ;  /* 0x0024001701007387 */ /* 0x000fe20000100800 */
[----:B------:R-:W-:-:S03]  /*684e0*/  IMAD.X R16, R2, 0x1, R16, P1 ;  /* 0x0000000102107824 */ /* 0x000fc600008e0610 */
[----:B------:R-:W-:Y:S01]  /*684f0*/  STL [R1+0x23ac], R20 ;  /* 0x0023ac1401007387 */ /* 0x000fe20000100800 */
[----:B------:R-:W-:-:S03]  /*68500*/  IADD3 R17, P1, PT, R3, R17, RZ ;  /* 0x0000001103117210 */ /* 0x000fc60007f3e0ff */
        /* <DEDUP_REMOVED lines=43> */
[----:B------:R-:W-:-:S03]  /*687c0*/  IMAD.X R61, R2, 0x1, R61, P3 ;  /* 0x00000001023d7824 */ /* 0x000fc600018e063d */
[----:B------:R-:W-:Y:S01]  /*687d0*/  STL [R1+0x2450], R55 ;  /* 0x0024503701007387 */ /* 0x000fe20000100800 */
[----:B------:R-:W-:-:S03]  /*687e0*/  IMAD.X R59, R2, 0x1, R59, P1 ;  /* 0x00000001023b7824 */ /* 0x000fc600008e063b */
[----:B------:R-:W-:Y:S01]  /*687f0*/  STL [R1+0x240c], R56 ;  /* 0x00240c3801007387 */ /* 0x000fe20000100800 */
[----:B------:R-:W-:-:S03]  /*68800*/  IMAD.X R60, R2, 0x1, R60, P2 ;  /* 0x00000001023c7824 */ /* 0x000fc600010e063c */
[----:B------:R-:W-:Y:S04]  /*68810*/  STL [R1+0x2458], R57 ;  /* 0x0024583901007387 */ /* 0x000fe80000100800 */
[----:B------:R-:W-:Y:S04]  /*68820*/  STL [R1+0x2418], R58 ;  /* 0x0024183a01007387 */ /* 0x000fe80000100800 */
[----:B------:R-:W-:Y:S04]  /*68830*/  STL [R1+0x242c], R61 ;  /* 0x00242c3d01007387 */ /* 0x000fe80000100800 */
[----:B------:R-:W-:Y:S04]  /*68840*/  STL [R1+0x241c], R59 ;  /* 0x00241c3b01007387 */ /* 0x000fe80000100800 */
[----:B------:R0:W-:Y:S04]  /*68850*/  STL [R1+0x2428], R60 ;  /* 0x0024283c01007387 */ /* 0x0001e80000100800 */
[----:B0-----:R-:W2:Y:S04]  /*68860*/  LDL.LU R60, [R1+0x2438] ;  /* 0x00243800013c7983 */ /* 0x001ea80000300800 */
[----:B------:R-:W3:Y:S01]  /*68870*/  LDL.LU R61, [R1+0x243c] ;  /* 0x00243c00013d7983 */ /* 0x000ee20000300800 */
[----:B--2---:R-:W-:-:S02]  /*68880*/  IMAD.X R60, R2, 0x1, R60, P4 ;  /* 0x00000001023c7824 */ /* 0x004fc400020e063c */
[----:B---3--:R-:W-:-:S05]  /*68890*/  IMAD.X R61, R2, 0x1, R61, P5 ;  /* 0x00000001023d7824 */ /* 0x008fca00028e063d */
[----:B------:R2:W-:Y:S04]  /*688a0*/  STL [R1+0x243c], R61 ;  /* 0x00243c3d01007387 */ /* 0x0005e80000100800 */
[----:B------:R2:W-:Y:S01]  /*688b0*/  STL [R1+0x2438], R60 ;  /* 0x0024383c01007387 */ /* 0x0005e20000100800 */
[----:B------:R-:W-:Y:S05]  /*688c0*/  @P0 BRA `(.L_x_1) ;  /* 0xfffffbf400cc0947 */ /* 0x000fea000383ffff */
.L_x_0:
[----:B------:R-:W3:Y:S01]  /*688d0*/  LDL.LU R7, [R1+0x404] ;  /* 0x0004040001077983 */ /* 0x000ee20000300800 */
[----:B------:R-:W1:Y:S03]  /*688e0*/  LDCU UR33, c[0x0][0x3b8] ;  /* 0x00007700ff2177ac */ /* 0x000e660008000800 */
[----:B------:R-:W4:Y:S01]  /*688f0*/  LDL.LU R6, [R1+0x400] ;  /* 0x0004000001067983 */ /* 0x000f220000300800 */
[----:B------:R-:W0:Y:S03]  /*68900*/  LDCU UR34, c[0x0][0x3b8] ;  /* 0x00007700ff2277ac */ /* 0x000e260008000800 */
[----:B--2---:R-:W2:Y:S01]  /*68910*/  LDL.LU R11, [R1+0x3b8] ;  /* 0x0003b800010b7983 */ /* 0x004ea20000300800 */
[----:B------:R-:W0:Y:S03]  /*68920*/  LDCU UR36, c[0x0][0x3b8] ;  /* 0x00007700ff2477ac */ /* 0x000e260008000800 */
[----:B------:R-:W3:Y:S01]  /*68930*/  LDL.LU R8, [R1+0x46c] ;  /* 0x00046c0001087983 */ /* 0x000ee20000300800 */
[----:B------:R-:W0:Y:S03]  /*68940*/  LDCU UR39, c[0x0][0x3b8] ;  /* 0x00007700ff2777ac */ /* 0x000e260008000800 */
[----:B0-----:R-:W4:Y:S01]  /*68950*/  LDL R4, [R1+0xac0] ;  /* 0x000ac00001047983 */ /* 0x001f220000100800 */
[----:B------:R-:W0:Y:S03]  /*68960*/  LDCU UR38, c[0x0][0x3b8] ;  /* 0x00007700ff2677ac */ /* 0x000e260008000800 */
[----:B------:R-:W-:Y:S01]  /*68970*/  STL [R1+0x2810], R56 ;  /* 0x0028103801007387 */ /* 0x000fe20000100800 */
        /* <DEDUP_REMOVED lines=13> */
[----:B-----5:R-:W-:Y:S01]  /*68a50*/  STL [R1+0x25e4], R0 ;  /* 0x0025e40001007387 */ /* 0x020fe20000100800 */
[----:B------:R-:W0:Y:S03]  /*68a60*/  LDCU UR55, c[0x0][0x3b8] ;  /* 0x00007700ff3777ac */ /* 0x000e260008000800 */
[----:B------:R-:W-:Y:S01]  /*68a70*/  STL [R1+0x25d8], R2 ;  /* 0x0025d80201007387 */ /* 0x000fe20000100800 */
[----:B------:R-:W0:Y:S03]  /*68a80*/  LDCU UR54, c[0x0][0x3b8] ;  /* 0x00007700ff3677ac */ /* 0x000e260008000800 */
[----:B------:R-:W-:Y:S01]  /*68a90*/  STL [R1+0x25cc], R3 ;  /* 0x0025cc0301007387 */ /* 0x000fe20000100800 */
[----:B------:R-:W0:Y:S03]  /*68aa0*/  LDCU UR65, c[0x0][0x3b8] ;  /* 0x00007700ff4177ac */ /* 0x000e260008000800 */
[----:B------:R-:W-:Y:S01]  /*68ab0*/  STL [R1+0x25c4], R48 ;  /* 0x0025c43001007387 */ /* 0x000fe20000100800 */
[----:B------:R-:W0:Y:S03]  /*68ac0*/  LDCU UR67, c[0x0][0x3b8] ;  /* 0x00007700ff4377ac */ /* 0x000e260008000800 */
[----:B------:R1:W-:Y:S01]  /*68ad0*/  STL [R1+0x25c0], R49 ;  /* 0x0025c03101007387 */ /* 0x0003e20000100800 */
[----:B------:R-:W0:Y:S01]  /*68ae0*/  LDCU UR68, c[0x0][0x3b8] ;  /* 0x00007700ff4477ac */ /* 0x000e220008000800 */
[----:B------:R-:W0:Y:S01]  /*68af0*/  LDCU UR73, c[0x0][0x3b8] ;  /* 0x00007700ff4977ac */ /* 0x000e220008000800 */
[----:B------:R-:W0:Y:S01]  /*68b00*/  LDCU UR74, c[0x0][0x3b8] ;  /* 0x00007700ff4a77ac */ /* 0x000e220008000800 */
[----:B-1----:R-:W4:Y:S01]  /*68b10*/  LDL.LU R49, [R1+0x24] ;  /* 0x0000240001317983 */ /* 0x002f220000300800 */
[----:B------:R-:W1:Y:S03]  /*68b20*/  LDCU UR75, c[0x0][0x3b8] ;  /* 0x00007700ff4b77ac */ /* 0x000e660008000800 */
[----:B------:R0:W-:Y:S01]  /*68b30*/  STL [R1+0x259c], R59 ;  /* 0x00259c3b01007387 */ /* 0x0001e20000100800 */
[----:B------:R-:W1:Y:S01]  /*68b40*/  LDCU UR76, c[0x0][0x3b8] ;  /* 0x00007700ff4c77ac */ /* 0x000e620008000800 */
[----:B------:R-:W1:Y:S02]  /*68b50*/  LDCU UR77, c[0x0][0x3b8] ;  /* 0x00007700ff4d77ac */ /* 0x000e640008000800 */
[----:B0-----:R-:W4:Y:S01]  /*68b60*/  LDL R59, [R1+0x83c] ;  /* 0x00083c00013b7983 */ /* 0x001f220000100800 */
[----:B------:R-:W0:Y:S01]  /*68b70*/  LDCU UR72, c[0x0][0x3b8] ;  /* 0x00007700ff4877ac */ /* 0x000e220008000800 */
[----:B------:R-:W-:-:S02]  /*68b80*/  MOV.SPILL R9, UR52 ;  /* 0x0000003400097c02 */ /* 0x000fc40009000f00 */
[----:B------:R-:W-:Y:S01]  /*68b90*/  MOV.SPILL R51, UR53 ;  /* 0x0000003500337c02 */ /* 0x000fe20009000f00 */
[----:B------:R-:W0:Y:S01]  /*68ba0*/  LDCU UR64, c[0x0][0x3b8] ;  /* 0x00007700ff4077ac */ /* 0x000e220008000800 */
        /* <DEDUP_REMOVED lines=46> */
[----:B------:R-:W4:Y:S01]  /*68e90*/  LDCU UR32, c[0x0][0x3b4] ;  /* 0x00007680ff2077ac */ /* 0x000f220008000800 */
[----:B------:R-:W0:Y:S01]  /*68ea0*/  LDCU.64 UR16, c[0x0][0x390] ;  /* 0x00007200ff1077ac */ /* 0x000e220008000a00 */
[----:B------:R-:W0:Y:S01]  /*68eb0*/  LDCU UR6, c[0x0][0x3b4] ;  /* 0x00007680ff0677ac */ /* 0x000e220008000800 */
[----:B--2---:R-:W-:-:S04]  /*68ec0*/  IMAD.MOV.U32 R33, RZ, RZ, R11 ;  /* 0x000000ffff217224 */ /* 0x004fc800078e000b */
[----:B------:R-:W-:Y:S02]  /*68ed0*/  IMAD.MOV.U32 R34, RZ, RZ, R33 ;  /* 0x000000ffff227224 */ /* 0x000fe400078e0021 */
[----:B---3--:R-:W-:Y:S02]  /*68ee0*/  IMAD.MOV.U32 R33, RZ, RZ, R8 ;  /* 0x000000ffff217224 */ /* 0x008fe400078e0008 */
[----:B----4-:R-:W-:Y:S01]  /*68ef0*/  IMAD R5, R4, UR32, RZ ;  /* 0x0000002004057c24 */ /* 0x010fe2000f8e02ff */
[----:B------:R-:W2:Y:S01]  /*68f00*/  LDCU UR32, c[0x0][0x3b8] ;  /* 0x00007700ff2077ac */ /* 0x000ea20008000800 */
[----:B------:R-:W-:Y:S01]  /*68f10*/  IMAD R0, R49, UR33, RZ ;  /* 0x0000002131007c24 */ /* 0x000fe2000f8e02ff */
[----:B------:R-:W3:Y:S01]  /*68f20*/  LDCU UR33, c[0x0][0x3b8] ;  /* 0x00007700ff2177ac */ /* 0x000ee20008000800 */
[----:B------:R-:W-:Y:S01]  /*68f30*/  IMAD.MOV.U32 R37, RZ, RZ, R34 ;  /* 0x000000ffff257224 */ /* 0x000fe200078e0022 */
[C---:B0-----:R-:W-:Y:S01]  /*68f40*/  IADD3 R4, P0, PT, R5.reuse, UR16, RZ ;  /* 0x0000001005047c10 */ /* 0x041fe2000ff1e0ff */
[----:B------:R-:W-:Y:S01]  /*68f50*/  IMAD.MOV.U32 R8, RZ, RZ, R7 ;  /* 0x000000ffff087224 */ /* 0x000fe200078e0007 */
[----:B------:R0:W-:Y:S01]  /*68f60*/  STL [R1+0x98], R0 ;  /* 0x0000980001007387 */ /* 0x0001e20000100800 */
[----:B------:R-:W-:Y:S01]  /*68f70*/  IMAD.MOV.U32 R34, RZ, RZ, R33 ;  /* 0x000000ffff227224 */ /* 0x000fe200078e0021 */
[----:B------:R-:W4:Y:S01]  /*68f80*/  LDCU UR16, c[0x0][0x3b8] ;  /* 0x00007700ff1077ac */ /* 0x000f220008000800 */
[----:B------:R-:W-:Y:S01]  /*68f90*/  LEA.HI.X.SX32 R5, R5, UR17, 0x1, P0 ;  /* 0x0000001105057c11 */ /* 0x000fe200080f0eff */
[----:B0-----:R-:W-:Y:S01]  /*68fa0*/  VIADD R0, R0, UR34 ;  /* 0x0000002200007c36 */ /* 0x001fe20008000000 */
[----:B------:R-:W0:Y:S04]  /*68fb0*/  LDCU UR34, c[0x0][0x3b8] ;  /* 0x00007700ff2277ac */ /* 0x000e280008000800 */
[----:B------:R1:W-:Y:S01]  /*68fc0*/  STL [R1+0x84], R0 ;  /* 0x0000840001007387 */ /* 0x0003e20000100800 */
[----:B------:R-:W-:Y:S01]  /*68fd0*/  IMAD.MOV.U32 R33, RZ, RZ, R6 ;  /* 0x000000ffff217224 */ /* 0x000fe200078e0006 */
[----:B------:R-:W0:Y:S01]  /*68fe0*/  LDCU UR17, c[0x0][0x3b8] ;  /* 0x00007700ff1177ac */ /* 0x000e220008000800 */
[----:B-1----:R-:W-:Y:S01]  /*68ff0*/  VIADD R0, R0, UR36 ;  /* 0x0000002400007c36 */ /* 0x002fe20008000000 */
[----:B------:R-:W1:Y:S04]  /*69000*/  LDCU UR36, c[0x0][0x3b8] ;  /* 0x00007700ff2477ac */ /* 0x000e680008000800 */
[----:B------:R0:W-:Y:S02]  /*69010*/  STL [R1+0x3c], R0 ;  /* 0x00003c0001007387 */ /* 0x0001e40000100800 */
[----:B0-----:R-:W-:Y:S01]  /*69020*/  VIADD R0, R0, UR39 ;  /* 0x0000002700007c36 */ /* 0x001fe20008000000 */
[----:B------:R-:W0:Y:S03]  /*69030*/  LDCU UR39, c[0x0][0x3b8] ;  /* 0x00007700ff2777ac */ /* 0x000e260008000800 */
[----:B------:R-:W-:Y:S01]  /*69040*/  VIADD R10, R0, UR38 ;  /* 0x00000026000a7c36 */ /* 0x000fe20008000000 */
[----:B------:R0:W-:Y:S01]  /*69050*/  STL [R1+0xc], R0 ;  /* 0x00000c0001007387 */ /* 0x0001e20000100800 */
[----:B------:R-:W0:Y:S02]  /*69060*/  LDCU UR38, c[0x0][0x3b8] ;  /* 0x00007700ff2677ac */ /* 0x000e240008000800 */
[----:B------:R-:W-:Y:S01]  /*69070*/  VIADD R11, R10, UR37 ;  /* 0x000000250a0b7c36 */ /* 0x000fe20008000000 */
[----:B------:R-:W0:Y:S03]  /*69080*/  LDCU UR37, c[0x0][0x3b8] ;  /* 0x00007700ff2577ac */ /* 0x000e260008000800 */
[----:B------:R-:W-:Y:S01]  /*69090*/  VIADD R12, R11, UR43 ;  /* 0x0000002b0b0c7c36 */ /* 0x000fe20008000000 */
[----:B------:R-:W-:Y:S01]  /*690a0*/  STL.64 [R1+0x2808], R10 ;  /* 0x0028080a01007387 */ /* 0x000fe20000100a00 */
[----:B------:R-:W0:Y:S02]  /*690b0*/  LDCU UR43, c[0x0][0x3b8] ;  /* 0x00007700ff2b77ac */ /* 0x000e240008000800 */
[----:B------:R-:W-:Y:S01]  /*690c0*/  VIADD R13, R12, UR42 ;  /* 0x0000002a0c0d7c36 */ /* 0x000fe20008000000 */
[----:B------:R-:W0:Y:S03]  /*690d0*/  LDCU UR42, c[0x0][0x3b8] ;  /* 0x00007700ff2a77ac */ /* 0x000e260008000800 */
[----:B------:R-:W-:Y:S01]  /*690e0*/  VIADD R14, R13, UR40 ;  /* 0x000000280d0e7c36 */ /* 0x000fe20008000000 */
[----:B------:R-:W0:Y:S03]  /*690f0*/  LDCU UR40, c[0x0][0x3b8] ;  /* 0x00007700ff2877ac */ /* 0x000e260008000800 */
        /* <DEDUP_REMOVED lines=36> */
[----:B------:R-:W1:Y:S03]  /*69340*/  LDCU UR64, c[0x0][0x3b8] ;  /* 0x00007700ff4077ac */ /* 0x000e660008000800 */
[----:B------:R-:W-:Y:S01]  /*69350*/  VIADD R30, R29, UR24 ;  /* 0x000000181d1e7c36 */ /* 0x000fe20008000000 */
[----:B------:R-:W1:Y:S03]  /*69360*/  LDCU UR24, c[0x0][0x3b8] ;  /* 0x00007700ff1877ac */ /* 0x000e660008000800 */
[----:B------:R-:W-:Y:S01]  /*69370*/  VIADD R31, R30, UR25 ;  /* 0x000000191e1f7c36 */ /* 0x000fe20008000000 */
[----:B------:R-:W1:Y:S03]  /*69380*/  LDCU UR25, c[0x0][0x3b8] ;  /* 0x00007700ff1977ac */ /* 0x000e660008000800 */
[----:B------:R-:W-:Y:S01]  /*69390*/  VIADD R32, R31, UR22 ;  /* 0x000000161f207c36 */ /* 0x000fe20008000000 */
[----:B------:R-:W1:Y:S03]  /*693a0*/  LDCU UR22, c[0x0][0x3b8] ;  /* 0x00007700ff1677ac */ /* 0x000e660008000800 */
[----:B0-----:R-:W-:Y:S01]  /*693b0*/  VIADD R0, R32, UR23 ;  /* 0x0000001720007c36 */ /* 0x001fe20008000000 */
[----:B------:R-:W0:Y:S04]  /*693c0*/  LDCU UR23, c[0x0][0x3b8] ;  /* 0x00007700ff1777ac */ /* 0x000e280008000800 */
[----:B------:R1:W-:Y:S02]  /*693d0*/  STL [R1+0x830], R0 ;  /* 0x0008300001007387 */ /* 0x0003e40000100800 */
[----:B-1----:R-:W-:Y:S01]  /*693e0*/  VIADD R0, R0, UR20 ;  /* 0x0000001400007c36 */ /* 0x002fe20008000000 */
[----:B------:R-:W1:Y:S04]  /*693f0*/  LDCU UR20, c[0x0][0x3b8] ;  /* 0x00007700ff1477ac */ /* 0x000e680008000800 */
[----:B------:R0:W-:Y:S02]  /*69400*/  STL [R1+0x834], R0 ;  /* 0x0008340001007387 */ /* 0x0001e40000100800 */
        /* <DEDUP_REMOVED lines=95> */
[----:B------:R0:W-:Y:S04]  /*69a00*/  STL [R1+0x8c4], R0 ;  /* 0x0008c40001007387 */ /* 0x0001e80000100800 */
[----:B------:R-:W2:Y:S04]  /*69a10*/  LDL.LU R50, [R1+0xa40] ;  /* 0x000a400001327983 */ /* 0x000ea80000300800 */
[----:B------:R-:W2:Y:S01]  /*69a20*/  LDL.LU R56, [R1+0xa44] ;  /* 0x000a440001387983 */ /* 0x000ea20000300800 */
[----:B0-----:R-:W-:-:S03]  /*69a30*/  VIADD R0, R0, UR7 ;  /* 0x0000000700007c36 */ /* 0x001fc60008000000 */
[----:B------:R-:W3:Y:S04]  /*69a40*/  LDL.LU R61, [R1+0xa48] ;  /* 0x000a4800013d7983 */ /* 0x000ee80000300800 */
[----:B------:R0:W-:Y:S04]  /*69a50*/  STL [R1+0x8c8], R0 ;  /* 0x0008c80001007387 */ /* 0x0001e80000100800 */
[----:B------:R-:W3:Y:S04]  /*69a60*/  LDL.LU R60, [R1+0xa4c] ;  /* 0x000a4c00013c7983 */ /* 0x000ee80000300800 */
[----:B------:R-:W4:Y:S04]  /*69a70*/  LDL.LU R47, [R1+0xa60] ;  /* 0x000a6000012f7983 */ /* 0x000f280000300800 */
[----:B------:R-:W4:Y:S04]  /*69a80*/  LDL.LU R46, [R1+0xa64] ;  /* 0x000a6400012e7983 */ /* 0x000f280000300800 */
[----:B------:R-:W4:Y:S04]  /*69a90*/  LDL.LU R39, [R1+0xa68] ;  /* 0x000a680001277983 */ /* 0x000f280000300800 */
[----:B------:R-:W4:Y:S01]  /*69aa0*/  LDL.LU R38, [R1+0xa6c] ;  /* 0x000a6c0001267983 */ /* 0x000f220000300800 */
        /* <DEDUP_REMOVED lines=14> */
[----:B------:R1:W-:Y:S04]  /*69b90*/  STL [R1+0x8e4], R0 ;  /* 0x0008e40001007387 */ /* 0x0003e80000100800 */
[----:B------:R-:W4:Y:S04]  /*69ba0*/  LDL.LU R45, [R1+0xa70] ;  /* 0x000a7000012d7983 */ /* 0x000f280000300800 */
[----:B------:R-:W4:Y:S01]  /*69bb0*/  LDL.LU R44, [R1+0xa74] ;  /* 0x000a7400012c7983 */ /* 0x000f220000300800 */
[----:B-1----:R-:W-:Y:S01]  /*69bc0*/  VIADD R0, R0, UR29 ;  /* 0x0000001d00007c36 */ /* 0x002fe20008000000 */
[----:B------:R-:W1:Y:S04]  /*69bd0*/  LDCU UR29, c[0x0][0x3b8] ;  /* 0x00007700ff1d77ac */ /* 0x000e680008000800 */
[----:B------:R0:W-:Y:S04]  /*69be0*/  STL [R1+0x8e8], R0 ;  /* 0x0008e80001007387 */ /* 0x0001e80000100800 */
[----:B------:R-:W4:Y:S04]  /*69bf0*/  LDL.LU R43, [R1+0xa78] ;  /* 0x000a7800012b7983 */ /* 0x000f280000300800 */
[----:B------:R-:W4:Y:S04]  /*69c00*/  LDL.LU R42, [R1+0xa7c] ;  /* 0x000a7c00012a7983 */ /* 0x000f280000300800 */
[----:B------:R-:W4:Y:S04]  /*69c10*/  LDL.LU R41, [R1+0xa90] ;  /* 0x000a900001297983 */ /* 0x000f280000300800 */
[----:B------:R-:W4:Y:S04]  /*69c20*/  LDL.LU R40, [R1+0xa94] ;  /* 0x000a940001287983 */ /* 0x000f280000300800 */
[----:B------:R-:W4:Y:S04]  /*69c30*/  LDL.LU R36, [R1+0xa98] ;  /* 0x000a980001247983 */ /* 0x000f280000300800 */
[----:B------:R-:W4:Y:S01]  /*69c40*/  LDL.LU R35, [R1+0xa9c] ;  /* 0x000a9c0001237983 */ /* 0x000f220000300800 */
[----:B0-----:R-:W-:Y:S01]  /*69c50*/  VIADD R0, R0, UR52 ;  /* 0x0000003400007c36 */ /* 0x001fe20008000000 */
[----:B--2---:R-:W-:-:S05]  /*69c60*/  F2FP.SATFINITE.E4M3.F32.PACK_AB_MERGE_C R3, R56, R50, RZ ;  /* 0x000000323803723e */ /* 0x004fca00048070ff */
[----:B------:R4:W-:Y:S01]  /*69c70*/  STL [R1+0x14e8], R3 ;  /* 0x0014e80301007387 */ /* 0x0009e20000100800 */
[----:B---3--:R-:W-:-:S05]  /*69c80*/  F2FP.SATFINITE.E4M3.F32.PACK_AB_MERGE_C R2, R60, R61, RZ ;  /* 0x0000003d3c02723e */ /* 0x008fca00048070ff */
[----:B------:R0:W-:Y:S01]  /*69c90*/  STL [R1+0x1500], R2 ;  /* 0x0015000201007387 */ /* 0x0001e20000100800 */
[----:B----4-:R-:W-:-:S03]  /*69ca0*/  F2FP.SATFINITE.E4M3.F32.PACK_AB_MERGE_C R3, R46, R47, RZ ;  /* 0x0000002f2e03723e */ /* 0x010fc600048070ff */
[----:B------:R2:W-:Y:S01]  /*69cb0*/  STL [R1+0x8dc], R0 ;  /* 0x0008dc0001007387 */ /* 0x0005e20000100800 */
[----:B0-----:R-:W-:-:S03]  /*69cc0*/  F2FP.SATFINITE.E4M3.F32.PACK_AB_MERGE_C R2, R38, R39, RZ ;  /* 0x000000272602723e */ /* 0x001fc600048070ff */
[----:B------:R-:W-:Y:S01]  /*69cd0*/  STL [R1+0x1520], R3 ;  /* 0x0015200301007387 */ /* 0x000fe20000100800 */
[----:B--2---:R-:W-:Y:S01]  /*69ce0*/  VIADD R0, R0, UR53 ;  /* 0x0000003500007c36 */ /* 0x004fe20008000000 */
[----:B------:R-:W0:Y:S02]  /*69cf0*/  LDCU UR53, c[0x0][0x3b8] ;  /* 0x00007700ff3577ac */ /* 0x000e240008000800 */
[----:B------:R-:W-:Y:S04]  /*69d00*/  STL [R1+0x151c], R2 ;  /* 0x00151c0201007387 */ /* 0x000fe80000100800 */
[----:B------:R-:W2:Y:S04]  /*69d10*/  LDL.LU R52, [R1+0xe0] ;  /* 0x0000e00001347983 */ /* 0x000ea80000300800 */
[----:B------:R-:W2:Y:S04]  /*69d20*/  LDL.LU R53, [R1+0xe4] ;  /* 0x0000e40001357983 */ /* 0x000ea80000300800 */
        /* <DEDUP_REMOVED lines=11> */
[----:B---3--:R-:W-:Y:S01]  /*69de0*/  VIADD R0, R0, UR32 ;  /* 0x0000002000007c36 */ /* 0x008fe20008000000 */
[----:B------:R-:W3:Y:S01]  /*69df0*/  LDCU UR32, c[0x0][0x3b8] ;  /* 0x00007700ff2077ac */ /* 0x000ee20008000800 */
[----:B------:R-:W-:-:S05]  /*69e00*/  F2FP.SATFINITE.E4M3.F32.PACK_AB_MERGE_C R3, R44, R45, RZ ;  /* 0x0000002d2c03723e */ /* 0x000fca00048070ff */
[----:B------:R0:W-:Y:S01]  /*69e10*/  STL [R1+0x154c], R3 ;  /* 0x00154c0301007387 */ /* 0x0001e20000100800 */
[----:B------:R-:W-:-:S05]  /*69e20*/  F2FP.SATFINITE.E4M3.F32.PACK_AB_MERGE_C R2, R42, R43, RZ ;  /* 0x0000002b2a02723e */ /* 0x000fca00048070ff */
[----:B------:R1:W-:Y:S01]  /*69e30*/  STL [R1+0x1548], R2 ;  /* 0x0015480201007387 */ /* 0x0003e20000100800 */
[----:B0-----:R-:W-:-:S03]  /*69e40*/  F2FP.SATFINITE.E4M3.F32.PACK_AB_MERGE_C R3, R40, R41, RZ ;  /* 0x000000292803723e */ /* 0x001fc600048070ff */
[----:B------:R0:W-:Y:S01]  /*69e50*/  STL [R1+0x8f8], R0 ;  /* 0x0008f80001007387 */ /* 0x0001e20000100800 */
[----:B-1----:R-:W-:-:S03]  /*69e60*/  F2FP.SATFINITE.E4M3.F32.PACK_AB_MERGE_C R2, R35, R36, RZ ;  /* 0x000000242302723e */ /* 0x002fc600048070ff */
[----:B------:R-:W-:Y:S01]  /*69e70*/  STL [R1+0x157c], R3 ;  /* 0x00157c0301007387 */ /* 0x000fe20000100800 */
[----:B0-----:R-:W-:Y:S01]  /*69e80*/  VIADD R0, R0, UR33 ;  /* 0x0000002100007c36 */ /* 0x001fe20008000000 */
[----:B------:R-:W0:Y:S02]  /*69e90*/  LDCU UR33, c[0x0][0x3b8] ;  /* 0x00007700ff2177ac */ /* 0x000e240008000800 */
[----:B------:R-:W-:Y:S04]  /*69ea0*/  STL [R1+0x1574], R2 ;  /* 0x0015740201007387 */ /* 0x000fe80000100800 */
[----:B------:R-:W3:Y:S04]  /*69eb0*/  LDL.LU R45, [R1+0x140] ;  /* 0x00014000012d7983 */ /* 0x000ee80000300800 */
[----:B------:R-:W3:Y:S04]  /*69ec0*/  LDL.LU R44, [R1+0x144] ;  /* 0x00014400012c7983 */ /* 0x000ee80000300800 */
[----:B------:R-:W3:Y:S04]  /*69ed0*/  LDL.LU R43, [R1+0x148] ;  /* 0x00014800012b7983 */ /* 0x000ee80000300800 */
[----:B------:R1:W-:Y:S04]  /*69ee0*/  STL [R1+0x8f4], R0 ;  /* 0x0008f40001007387 */ /* 0x0003e80000100800 */
[----:B------:R-:W3:Y:S04]  /*69ef0*/  LDL.LU R42, [R1+0x14c] ;  /* 0x00014c00012a7983 */ /* 0x000ee80000300800 */
[----:B------:R-:W3:Y:S04]  /*69f00*/  LDL.LU R41, [R1+0x160] ;  /* 0x0001600001297983 */ /* 0x000ee80000300800 */
[----:B------:R-:W3:Y:S04]  /*69f10*/  LDL.LU R40, [R1+0x164] ;  /* 0x0001640001287983 */ /* 0x000ee80000300800 */
[----:B------:R-:W3:Y:S04]  /*69f20*/  LDL.LU R36, [R1+0x168] ;  /* 0x0001680001247983 */ /* 0x000ee80000300800 */
[----:B------:R-:W3:Y:S01]  /*69f30*/  LDL.LU R35, [R1+0x16c] ;  /* 0x00016c0001237983 */ /* 0x000ee20000300800 */
[----:B-1----:R-:W-:Y:S01]  /*69f40*/  VIADD R0, R0, UR34 ;  /* 0x0000002200007c36 */ /* 0x002fe20008000000 */
[----:B------:R-:W1:Y:S01]  /*69f50*/  LDCU UR34, c[0x0][0x3b8] ;  /* 0x00007700ff2277ac */ /* 0x000e620008000800 */
[----:B--2---:R-:W-:-:S05]  /*69f60*/  F2FP.SATFINITE.E4M3.F32.PACK_AB_MERGE_C R3, R53, R52, RZ ;  /* 0x000000343503723e */ /* 0x004fca00048070ff */
[----:B------:R2:W-:Y:S01]  /*69f70*/  STL [R1+0x15ac], R3 ;  /* 0x0015ac0301007387 */ /* 0x0005e20000100800 */
[----:B----4-:R-:W-:-:S05]  /*69f80*/  F2FP.SATFINITE.E4M3.F32.PACK_AB_MERGE_C R2, R58, R57, RZ ;  /* 0x000000393a02723e */ /* 0x010fca00048070ff */
[----:B------:R4:W-:Y:S01]  /*69f90*/  STL [R1+0x15a4], R2 ;  /* 0x0015a40201007387 */ /* 0x0009e20000100800 */
[----:B--2---:R-:W-:-:S03]  /*69fa0*/  F2FP.SATFINITE.E4M3.F32.PACK_AB_MERGE_C R3, R56, R50, RZ ;  /* 0x000000323803723e */ /* 0x004fc600048070ff */
[----:B------:R2:W-:Y:S01]  /*69fb0*/  STL [R1+0x8f0], R0 ;  /* 0x0008f00001007387 */ /* 0x0005e20000100800 */
[----:B----4-:R-:W-:-:S03]  /*69fc0*/  F2FP.SATFINITE.E4M3.F32.PACK_AB_MERGE_C R2, R60, R61, RZ ;  /* 0x0000003d3c02723e */ /* 0x010fc600048070ff */
[----:B------:R-:W-:Y:S01]  /*69fd0*/  STL [R1+0x15c4], R3 ;  /* 0x0015c40301007387 */ /* 0x000fe20000100800 */
[----:B--2---:R-:W-:Y:S01]  /*69fe0*/  VIADD R0, R0, UR36 ;  /* 0x0000002400007c36 */ /* 0x004fe20008000000 */
[----:B------:R-:W2:Y:S02]  /*69ff0*/  LDCU UR36, c[0x0][0x3b8] ;  /* 0x00007700ff2477ac */ /* 0x000ea40008000800 */
[----:B------:R4:W-:Y:S04]  /*6a000*/  STL [R1+0x15cc], R2 ;  /* 0x0015cc0201007387 */ /* 0x0009e80000100800 */
[----:B------:R0:W-:Y:S01]  /*6a010*/  STL [R1+0x8ec], R0 ;  /* 0x0008ec0001007387 */ /* 0x0001e20000100800 */
[----:B----4-:R-:W-:-:S05]  /*6a020*/  F2FP.SATFINITE.E4M3.F32.PACK_AB_MERGE_C R2, R46, R47, RZ ;  /* 0x0000002f2e02723e */ /* 0x010fca00048070ff */
[----:B------:R4:W-:Y:S01]  /*6a030*/  STL [R1+0x15ec], R2 ;  /* 0x0015ec0201007387 */ /* 0x0009e20000100800 */
[----:B0-----:R-:W-:Y:S01]  /*6a040*/  VIADD R0, R0, UR39 ;  /* 0x0000002700007c36 */ /* 0x001fe20008000000 */
[----:B------:R-:W0:Y:S01]  /*6a050*/  LDCU UR39, c[0x0][0x3b8] ;  /* 0x00007700ff2777ac */ /* 0x000e220008000800 */
[----:B----4-:R-:W-:-:S05]  /*6a060*/  F2FP.SATFINITE.E4M3.F32.PACK_AB_MERGE_C R2, R38, R39, RZ ;  /* 0x000000272602723e */ /* 0x010fca00048070ff */
[----:B------:R-:W-:Y:S04]  /*6a070*/  STL [R1+0x15e8], R2 ;  /* 0x0015e80201007387 */ /* 0x000fe80000100800 */
[----:B------:R-:W4:Y:S04]  /*6a080*/  LDL.LU R52, [R1+0x180] ;  /* 0x0001800001347983 */ /* 0x000f280000300800 */
[----:B------:R-:W4:Y:S04]  /*6a090*/  LDL.LU R53, [R1+0x184] ;  /* 0x0001840001357983 */ /* 0x000f280000300800 */
[----:B------:R0:W-:Y:S04]  /*6a0a0*/  STL [R1+0x8a4], R0 ;  /* 0x0008a40001007387 */ /* 0x0001e80000100800 */
[----:B------:R-:W2:Y:S04]  /*6a0b0*/  LDL.LU R56, [R1+0x188] ;  /* 0x0001880001387983 */ /* 0x000ea80000300800 */
[----:B------:R-:W2:Y:S04]  /*6a0c0*/  LDL.LU R61, [R1+0x18c] ;  /* 0x00018c00013d7983 */ /* 0x000ea80000300800 */
[----:B------:R-:W2:Y:S04]  /*6a0d0*/  LDL.LU R60, [R1+0x1a0] ;  /* 0x0001a000013c7983 */ /* 0x000ea80000300800 */
[----:B------:R-:W2:Y:S04]  /*6a0e0*/  LDL.LU R47, [R1+0x1a4] ;  /* 0x0001a400012f7983 */ /* 0x000ea80000300800 */
[----:B------:R-:W2:Y:S04]  /*6a0f0*/  LDL.LU R39, [R1+0x1a8] ;  /* 0x0001a80001277983 */ /* 0x000ea80000300800 */
[----:B------:R-:W2:Y:S01]  /*6a100*/  LDL.LU R38, [R1+0x1ac] ;  /* 0x0001ac0001267983 */ /* 0x000ea20000300800 */
[----:B0-----:R-:W-:Y:S01]  /*6a110*/  VIADD R0, R0, UR38 ;  /* 0x0000002600007c36 */ /* 0x001fe20008000000 */
[----:B------:R-:W0:Y:S01]  /*6a120*/  LDCU UR38, c[0x0][0x3b8] ;  /* 0x00007700ff2677ac */ /* 0x000e220008000800 */
[----:B---3--:R-:W-:-:S05]  /*6a130*/  F2FP.SATFINITE.E4M3.F32.PACK_AB_MERGE_C R3, R44, R45, RZ ;  /* 0x0000002d2c03723e */ /* 0x008fca00048070ff */
[----:B------:R3:W-:Y:S01]  /*6a140*/  STL [R1+0x1624], R3 ;  /* 0x0016240301007387 */ /* 0x0007e20000100800 */
[----:B------:R-:W-:-:S05]  /*6a150*/  F2FP.SATFINITE.E4M3.F32.PACK_AB_MERGE_C R2, R42, R43, RZ ;  /* 0x0000002b2a02723e */ /* 0x000fca00048070ff */
[----:B------:R0:W-:Y:S01]  /*6a160*/  STL [R1+0x162c], R2 ;  /* 0x00162c0201007387 */ /* 0x0001e20000100800 */
[----:B---3--:R-:W-:-:S03]  /*6a170*/  F2FP.SATFINITE.E4M3.F32.PACK_AB_MERGE_C R3, R40, R41, RZ ;  /* 0x000000292803723e */ /* 0x008fc600048070ff */
[----:B------:R3:W-:Y:S04]  /*6a180*/  STL [R1+0x898], R0 ;  /* 0x0008980001007387 */ /* 0x0007e80000100800 */
[----:B------:R-:W-:Y:S01]  /*6a190*/  STL [R1+0x163c], R3 ;  /* 0x00163c0301007387 */ /* 0x000fe20000100800 */
[----:B0-----:R-:W-:-:S03]  /*6a1a0*/  F2FP.SATFINITE.E4M3.F32.PACK_AB_MERGE_C R2, R35, R36, RZ ;  /* 0x000000242302723e */ /* 0x001fc600048070ff */
[----:B------:R-:W2:Y:S04]  /*6a1b0*/  LDL.LU R57, [R1+0x1c0] ;  /* 0x0001c00001397983 */ /* 0x000ea80000300800 */
[----:B------:R-:W-:Y:S04]  /*6a1c0*/  STL [R1+0x1644], R2 ;  /* 0x0016440201007387 */ /* 0x000fe80000100800 */
[----:B------:R-:W2:Y:S04]  /*6a1d0*/  LDL.LU R58, [R1+0x1c4] ;  /* 0x0001c400013a7983 */ /* 0x000ea80000300800 */
[----:B------:R-:W2:Y:S04]  /*6a1e0*/  LDL.LU R45, [R1+0x1c8] ;  /* 0x0001c800012d7983 */ /* 0x000ea80000300800 */
[----:B------:R-:W2:Y:S01]  /*6a1f0*/  LDL.LU R36, [R1+0x1cc] ;  /* 0x0001cc0001247983 */ /* 0x000ea20000300800 */
[----:B---3--:R-:W-:Y:S01]  /*6a200*/  VIADD R0, R0, UR37 ;  /* 0x0000002500007c36 */ /* 0x008fe20008000000 */
[----:B------:R-:W0:Y:S02]  /*6a210*/  LDCU UR37, c[0x0][0x3b8] ;  /* 0x00007700ff2577ac */ /* 0x000e240008000800 */
[----:B------:R-:W3:Y:S04]  /*6a220*/  LDL.LU R50, [R1+0x1e0] ;  /* 0x0001e00001327983 */ /* 0x000ee80000300800 */
[----:B------:R-:W3:Y:S04]  /*6a230*/  LDL.LU R46, [R1+0x1e4] ;  /* 0x0001e400012e7983 */ /* 0x000ee80000300800 */
[----:B------:R0:W-:Y:S04]  /*6a240*/  STL [R1+0x14c], R0 ;  /* 0x00014c0001007387 */ /* 0x0001e80000100800 */
[----:B------:R-:W3:Y:S04]  /*6a250*/  LDL.LU R44, [R1+0x1e8] ;  /* 0x0001e800012c7983 */ /* 0x000ee80000300800 */
[----:B------:R-:W3:Y:S01]  /*6a260*/  LDL.LU R43, [R1+0x1ec] ;  /* 0x0001ec00012b7983 */ /* 0x000ee20000300800 */
[----:B------:R-:W-:-:S03]  /*6a270*/  IMAD.MOV.U32 R35, RZ, RZ, R34 ;  /* 0x000000ffff237224 */ /* 0x000fc600078e0022 */
[----:B------:R-:W3:Y:S01]  /*6a280*/  LDL.LU R42, [R1+0x200] ;  /* 0x00020000012a7983 */ /* 0x000ee20000300800 */
[----:B------:R-:W-:-:S03]  /*6a290*/  IMAD.MOV.U32 R34, RZ, RZ, R33 ;  /* 0x000000ffff227224 */ /* 0x000fc600078e0021 */
[----:B------:R-:W3:Y:S04]  /*6a2a0*/  LDL.LU R41, [R1+0x204] ;  /* 0x0002040001297983 */ /* 0x000ee80000300800 */
[----:B------:R-:W3:Y:S04]  /*6a2b0*/  LDL.LU R40, [R1+0x208] ;  /* 0x0002080001287983 */ /* 0x000ee80000300800 */
[----:B------:R-:W3:Y:S01]  /*6a2c0*/  LDL.LU R33, [R1+0x20c] ;  /* 0x00020c0001217983 */ /* 0x000ee20000300800 */
[----:B0-----:R-:W-:Y:S01]  /*6a2d0*/  VIADD R0, R0, UR43 ;  /* 0x0000002b00007c36 */ /* 0x001fe20008000000 */
[----:B------:R-:W0:Y:S01]  /*6a2e0*/  LDCU UR43, c[0x0][0x3b8] ;  /* 0x00007700ff2b77ac */ /* 0x000e220008000800 */
[----:B----4-:R-:W-:-:S05]  /*6a2f0*/  F2FP.SATFINITE.E4M3.F32.PACK_AB_MERGE_C R3, R53, R52, RZ ;  /* 0x000000343503723e */ /* 0x010fca00048070ff */
[----:B------:R4:W-:Y:S01]  /*6a300*/  STL [R1+0x1634], R3 ;  /* 0x0016340301007387 */ /* 0x0009e20000100800 */
[----:B--2---:R-:W-:-:S05]  /*6a310*/  F2FP.SATFINITE.E4M3.F32.PACK_AB_MERGE_C R2, R61, R56, RZ ;  /* 0x000000383d02723e */ /* 0x004fca00048070ff */
[----:B------:R2:W-:Y:S01]  /*6a320*/  STL [R1+0x1638], R2 ;  /* 0x0016380201007387 */ /* 0x0005e20000100800 */
[----:B----4-:R-:W-:-:S03]  /*6a330*/  F2FP.SATFINITE.E4M3.F32.PACK_AB_MERGE_C R3, R47, R60, RZ ;  /* 0x0000003c2f03723e */ /* 0x010fc600048070ff */
[----:B------:R4:W-:Y:S04]  /*6a340*/  STL [R1+0x148], R0 ;  /* 0x0001480001007387 */ /* 0x0009e80000100800 */
[----:B------:R0:W-:Y:S01]  /*6a350*/  STL [R1+0x160c], R3 ;  /* 0x00160c0301007387 */ /* 0x0001e20000100800 */
[----:B--2---:R-:W-:-:S03]  /*6a360*/  F2FP.SATFINITE.E4M3.F32.PACK_AB_MERGE_C R2, R38, R39, RZ ;  /* 0x000000272602723e */ /* 0x004fc600048070ff */
[----:B------:R-:W2:Y:S01]  /*6a370*/  LDL.LU R56, [R1+0x220] ;  /* 0x0002200001387983 */ /* 0x000ea20000300800 */
[----:B----4-:R-:W-:Y:S01]  /*6a380*/  VIADD R0, R0, UR42 ;  /* 0x0000002a00007c36 */ /* 0x010fe20008000000 */
[----:B------:R-:W4:Y:S02]  /*6a390*/  LDCU UR42, c[0x0][0x3b8] ;  /* 0x00007700ff2a77ac */ /* 0x000f240008000800 */
[----:B------:R0:W-:Y:S04]  /*6a3a0*/  STL [R1+0x1630], R2 ;  /* 0x0016300201007387 */ /* 0x0001e80000100800 */
[----:B------:R-:W2:Y:S04]  /*6a3b0*/  LDL.LU R61, [R1+0x224] ;  /* 0x00022400013d7983 */ /* 0x000ea80000300800 */
[----:B------:R-:W4:Y:S04]  /*6a3c0*/  LDL.LU R60, [R1+0x228] ;  /* 0x00022800013c7983 */ /* 0x000f280000300800 */
[----:B------:R0:W-:Y:S04]  /*6a3d0*/  STL [R1+0x144], R0 ;  /* 0x0001440001007387 */ /* 0x0001e80000100800 */
[----:B------:R-:W4:Y:S04]  /*6a3e0*/  LDL.LU R47, [R1+0x22c] ;  /* 0x00022c00012f7983 */ /* 0x000f280000300800 */
[----:B------:R-:W4:Y:S04]  /*6a3f0*/  LDL.LU R39, [R1+0x240] ;  /* 0x0002400001277983 */ /* 0x000f280000300800 */
[----:B------:R-:W4:Y:S01]  /*6a400*/  LDL.LU R38, [R1+0x244] ;  /* 0x0002440001267983 */ /* 0x000f220000300800 */
[----:B0-----:R-:W-:-:S05]  /*6a410*/  F2FP.SATFINITE.E4M3.F32.PACK_AB_MERGE_C R3, R58, R57, RZ ;  /* 0x000000393a03723e */ /* 0x001fca00048070ff */
[----:B------:R3:W-:Y:S01]  /*6a420*/  STL [R1+0x15e0], R3 ;  /* 0x0015e00301007387 */ /* 0x0007e20000100800 */
[----:B------:R-:W-:-:S03]  /*6a430*/  F2FP.SATFINITE.E4M3.F32.PACK_AB_MERGE_C R2, R36, R45, RZ ;  /* 0x0000002d2402723e */ /* 0x000fc600048070ff */
[----:B------:R-:W4:Y:S04]  /*6a440*/  LDL.LU R45, [R1+0x248] ;  /* 0x00024800012d7983 */ /* 0x000f280000300800 */
[----:B------:R0:W-:Y:S04]  /*6a450*/  STL [R1+0x15dc], R2 ;  /* 0x0015dc0201007387 */ /* 0x0001e80000100800 */
[----:B------:R-:W4:Y:S01]  /*6a460*/  LDL.LU R36, [R1+0x24c] ;  /* 0x00024c0001247983 */ /* 0x000f220000300800 */
[----:B------:R-:W-:Y:S01]  /*6a470*/  VIADD R0, R0, UR40 ;  /* 0x0000002800007c36 */ /* 0x000fe20008000000 */
[----:B---3--:R-:W-:Y:S01]  /*6a480*/  F2FP.SATFINITE.E4M3.F32.PACK_AB_MERGE_C R3, R46, R50, RZ ;  /* 0x000000322e03723e */ /* 0x008fe200048070ff */
[----:B------:R-:W3:Y:S03]  /*6a490*/  LDCU UR40, c[0x0][0x3b8] ;  /* 0x00007700ff2877ac */ /* 0x000ee60008000800 */
[----:B------:R1:W-:Y:S01]  /*6a4a0*/  STL [R1+0x140], R0 ;  /* 0x0001400001007387 */ /* 0x0003e20000100800 */
[----:B0-----:R-:W-:-:S03]  /*6a4b0*/  F2FP.SATFINITE.E4M3.F32.PACK_AB_MERGE_C R2, R43, R44, RZ ;  /* 0x0000002c2b02723e */ /* 0x001fc600048070ff */
[----:B------:R0:W-:Y:S01]  /*6a4c0*/  STL [R1+0x15c8], R3 ;  /* 0x0015c80301007387 */ /* 0x0001e20000100800 */
[----:B-1----:R-:W-:-:S03]  /*6a4d0*/  VIADD R0, R0, UR49 ;  /* 0x0000003100007c36 */ /* 0x002fc60008000000 */
[----:B------:R1:W-:Y:S01]  /*6a4e0*/  STL [R1+0x15d0], R2 ;  /* 0x0015d00201007387 */ /* 0x0003e20000100800 */
[----:B------:R-:W2:Y:S01]  /*6a4f0*/  LDCU UR49, c[0x0][0x3b8] ;  /* 0x00007700ff3177ac */ /* 0x000ea20008000800 */
[----:B0-----:R-:W-:Y:S02]  /*6a500*/  F2FP.SATFINITE.E4M3.F32.PACK_AB_MERGE_C R3, R41, R42, RZ ;  /* 0x0000002a2903723e */ /* 0x001fe400048070ff */
[----:B------:R0:W-:Y:S01]  /*6a510*/  STL [R1+0x12c], R0 ;  /* 0x00012c0001007387 */ /* 0x0001e20000100800 */
[----:B-1----:R-:W-:-:S03]  /*6a520*/  F2FP.SATFINITE.E4M3.F32.PACK_AB_MERGE_C R2, R33, R40, RZ ;  /* 0x000000282102723e */ /* 0x002fc600048070ff */
[----:B------:R-:W-:Y:S04]  /*6a530*/  STL [R1+0x1584], R3 ;  /* 0x0015840301007387 */ /* 0x000fe80000100800 */
[----:B------:R-:W3:Y:S04]  /*6a540*/  LDL.LU R50, [R1+0x260] ;  /* 0x0002600001327983 */ /* 0x000ee80000300800 */
[----:B------:R-:W3:Y:S04]  /*6a550*/  LDL.LU R46, [R1+0x264] ;  /* 0x00026400012e7983 */ /* 0x000ee80000300800 */
[----:B------:R-:W-:Y:S04]  /*6a560*/  STL [R1+0x15a0], R2 ;  /* 0x0015a00201007387 */ /* 0x000fe80000100800 */
[----:B------:R-:W3:Y:S04]  /*6a570*/  LDL.LU R44, [R1+0x268] ;  /* 0x00026800012c7983 */ /* 0x000ee80000300800 */
[----:B------:R-:W3:Y:S01]  /*6a580*/  LDL.LU R33, [R1+0x26c] ;  /* 0x00026c0001217983 */ /* 0x000ee20000300800 */
[----:B0-----:R-:W-:Y:S01]  /*6a590*/  VIADD R0, R0, UR26 ;  /* 0x0000001a00007c36 */ /* 0x001fe20008000000 */
[----:B------:R-:W0:Y:S02]  /*6a5a0*/  LDCU UR26, c[0x0][0x3b8] ;  /* 0x00007700ff1a77ac */ /* 0x000e240008000800 */
[----:B------:R-:W3:Y:S04]  /*6a5b0*/  LDL.LU R43, [R1+0x280] ;  /* 0x00028000012b7983 */ /* 0x000ee80000300800 */
[----:B------:R-:W3:Y:S04]  /*6a5c0*/  LDL.LU R42, [R1+0x284] ;  /* 0x00028400012a7983 */ /* 0x000ee80000300800 */
[----:B------:R1:W-:Y:S04]  /*6a5d0*/  STL [R1+0x128], R0 ;  /* 0x0001280001007387 */ /* 0x0003e80000100800 */
[----:B------:R-:W3:Y:S04]  /*6a5e0*/  LDL.LU R41, [R1+0x288] ;  /* 0x0002880001297983 */ /* 0x000ee80000300800 */
[----:B------:R-:W3:Y:S01]  /*6a5f0*/  LDL.LU R40, [R1+0x28c] ;  /* 0x00028c0001287983 */ /* 0x000ee20000300800 */
[----:B-1----:R-:W-:Y:S01]  /*6a600*/  VIADD R0, R0, UR35 ;  /* 0x0000002300007c36 */ /* 0x002fe20008000000 */
[----:B------:R-:W1:Y:S01]  /*6a610*/  LDCU UR35, c[0x0][0x3b8] ;  /* 0x00007700ff2377ac */ /* 0x000e620008000800 */
[----:B--2---:R-:W-:-:S05]  /*6a620*/  F2FP.SATFINITE.E4M3.F32.PACK_AB_MERGE_C R3, R61, R56, RZ ;  /* 0x000000383d03723e */ /* 0x004fca00048070ff */
[----:B------:R-:W-:Y:S01]  /*6a630*/  STL [R1+0x1570], R3 ;  /* 0x0015700301007387 */ /* 0x000fe20000100800 */
[----:B----4-:R-:W-:-:S05]  /*6a640*/  F2FP.SATFINITE.E4M3.F32.PACK_AB_MERGE_C R2, R47, R60, RZ ;  /* 0x0000003c2f02723e */ /* 0x010fca00048070ff */
[----:B------:R2:W-:Y:S02]  /*6a650*/  STL [R1+0x156c], R2 ;  /* 0x00156c0201007387 */ /* 0x0005e40000100800 */
[----:B--2---:R-:W-:Y:S02]  /*6a660*/  F2FP.SATFINITE.E4M3.F32.PACK_AB_MERGE_C R2, R38, R39, RZ ;  /* 0x000000272602723e */ /* 0x004fe400048070ff */
[----:B------:R-:W2:Y:S04]  /*6a670*/  LDL.LU R39, [R1+0x2a0] ;  /* 0x0002a00001277983 */ /* 0x000ea80000300800 */
[----:B------:R4:W-:Y:S04]  /*6a680*/  STL [R1+0x124], R0 ;  /* 0x0001240001007387 */ /* 0x0009e80000100800 */
[----:B------:R0:W-:Y:S04]  /*6a690*/  STL [R1+0x1544], R2 ;  /* 0x0015440201007387 */ /* 0x0001e80000100800 */
[----:B------:R-:W2:Y:S01]  /*6a6a0*/  LDL.LU R38, [R1+0x2a4] ;  /* 0x0002a40001267983 */ /* 0x000ea20000300800 */
[----:B----4-:R-:W-:Y:S01]  /*6a6b0*/  VIADD R0, R0, UR55 ;  /* 0x0000003700007c36 */ /* 0x010fe20008000000 */
[----:B------:R-:W4:Y:S02]  /*6a6c0*/  LDCU UR55, c[0x0][0x3b8] ;  /* 0x00007700ff3777ac */ /* 0x000f240008000800 */
[----:B------:R-:W4:Y:S01]  /*6a6d0*/  LDL.LU R57, [R1+0x2a8] ;  /* 0x0002a80001397983 */ /* 0x000f220000300800 */
[----:B0-----:R-:W-:-:S05]  /*6a6e0*/  F2FP.SATFINITE.E4M3.F32.PACK_AB_MERGE_C R2, R36, R45, RZ ;  /* 0x0000002d2402723e */ /* 0x001fca00048070ff */
[----:B------:R0:W-:Y:S04]  /*6a6f0*/  STL [R1+0x1540], R2 ;  /* 0x0015400201007387 */ /* 0x0001e80000100800 */
[----:B------:R-:W4:Y:S04]  /*6a700*/  LDL.LU R58, [R1+0x2ac] ;  /* 0x0002ac00013a7983 */ /* 0x000f280000300800 */
[----:B------:R0:W-:Y:S04]  /*6a710*/  STL [R1+0x120], R0 ;  /* 0x0001200001007387 */ /* 0x0001e80000100800 */
[----:B------:R-:W4:Y:S04]  /*6a720*/  LDL.LU R56, [R1+0x2c0] ;  /* 0x0002c00001387983 */ /* 0x000f280000300800 */
[----:B------:R-:W4:Y:S04]  /*6a730*/  LDL.LU R61, [R1+0x2c4] ;  /* 0x0002c400013d7983 */ /* 0x000f280000300800 */
[----:B------:R-:W4:Y:S04]  /*6a740*/  LDL.LU R60, [R1+0x2c8] ;  /* 0x0002c800013c7983 */ /* 0x000f280000300800 */
[----:B------:R-:W4:Y:S01]  /*6a750*/  LDL.LU R47, [R1+0x2cc] ;  /* 0x0002cc00012f7983 */ /* 0x000f220000300800 */
[----:B------:R-:W-:-:S03]  /*6a760*/  IMAD.MOV.U32 R36, RZ, RZ, R34 ;  /* 0x000000ffff247224 */ /* 0x000fc600078e0022 */
[----:B------:R-:W4:Y:S01]  /*6a770*/  LDL.LU R45, [R1+0x2e0] ;  /* 0x0002e000012d7983 */ /* 0x000f220000300800 */
[----:B---3--:R-:W-:-:S03]  /*6a780*/  F2FP.SATFINITE.E4M3.F32.PACK_AB_MERGE_C R3, R46, R50, RZ ;  /* 0x000000322e03723e */ /* 0x008fc600048070ff */
[----:B------:R-:W3:Y:S04]  /*6a790*/  LDL.LU R34, [R1+0x2e4] ;  /* 0x0002e40001227983 */ /* 0x000ee80000300800 */
[----:B------:R1:W-:Y:S01]  /*6a7a0*/  STL [R1+0x150c], R3 ;  /* 0x00150c0301007387 */ /* 0x0003e20000100800 */
[----:B0-----:R-:W-:-:S03]  /*6a7b0*/  F2FP.SATFINITE.E4M3.F32.PACK_AB_MERGE_C R2, R33, R44, RZ ;  /* 0x0000002c2102723e */ /* 0x001fc600048070ff */
[----:B------:R-:W3:Y:S01]  /*6a7c0*/  LDL.LU R44, [R1+0x2e8] ;  /* 0x0002e800012c7983 */ /* 0x000ee20000300800 */
[----:B------:R-:W-:Y:S01]  /*6a7d0*/  VIADD R0, R0, UR54 ;  /* 0x0000003600007c36 */ /* 0x000fe20008000000 */
[----:B------:R-:W0:Y:S02]  /*6a7e0*/  LDCU UR54, c[0x0][0x3b8] ;  /* 0x00007700ff3677ac */ /* 0x000e240008000800 */
[----:B------:R0:W-:Y:S04]  /*6a7f0*/  STL [R1+0x1514], R2 ;  /* 0x0015140201007387 */ /* 0x0001e80000100800 */
[----:B------:R-:W3:Y:S01]  /*6a800*/  LDL.LU R33, [R1+0x2ec] ;  /* 0x0002ec0001217983 */ /* 0x000ee20000300800 */
[----:B-1----:R-:W-:-:S03]  /*6a810*/  F2FP.SATFINITE.E4M3.F32.PACK_AB_MERGE_C R3, R42, R43, RZ ;  /* 0x0000002b2a03723e */ /* 0x002fc600048070ff */
[----:B------:R1:W-:Y:S01]  /*6a820*/  STL [R1+0x10c], R0 ;  /* 0x00010c0001007387 */ /* 0x0003e20000100800 */
[----:B0-----:R-:W-:-:S03]  /*6a830*/  F2FP.SATFINITE.E4M3.F32.PACK_AB_MERGE_C R2, R40, R41, RZ ;  /* 0x000000292802723e */ /* 0x001fc600048070ff */
[----:B------:R-:W-:Y:S01]  /*6a840*/  STL [R1+0x14e0], R3 ;  /* 0x0014e00301007387 */ /* 0x000fe20000100800 */
[----:B-1----:R-:W-:-:S03]  /*6a850*/  VIADD R0, R0, UR65 ;  /* 0x0000004100007c36 */ /* 0x002fc60008000000 */
[----:B------:R2:W-:Y:S01]  /*6a860*/  STL [R1+0x14e4], R2 ;  /* 0x0014e40201007387 */ /* 0x0005e20000100800 */
[----:B------:R-:W0:Y:S03]  /*6a870*/  LDCU UR65, c[0x0][0x3b8] ;  /* 0x00007700ff4177ac */ /* 0x000e260008000800 */
[----:B------:R-:W3:Y:S04]  /*6a880*/  LDL.LU R50, [R1+0x300] ;  /* 0x0003000001327983 */ /* 0x000ee80000300800 */
[----:B------:R-:W3:Y:S04]  /*6a890*/  LDL.LU R46, [R1+0x304] ;  /* 0x00030400012e7983 */ /* 0x000ee80000300800 */
[----:B------:R-:W-:Y:S04]  /*6a8a0*/  STL [R1+0x108], R0 ;  /* 0x0001080001007387 */ /* 0x000fe80000100800 */
[----:B------:R-:W3:Y:S04]  /*6a8b0*/  LDL.LU R42, [R1+0x308] ;  /* 0x00030800012a7983 */ /* 0x000ee80000300800 */
[----:B------:R-:W3:Y:S04]  /*6a8c0*/  LDL.LU R40, [R1+0x30c] ;  /* 0x00030c0001287983 */ /* 0x000ee80000300800 */
[----:B------:R-:W3:Y:S01]  /*6a8d0*/  LDL.LU R43, [R1+0x320] ;  /* 0x00032000012b7983 */ /* 0x000ee20000300800 */
[----:B--2---:R-:W-:-:S05]  /*6a8e0*/  F2FP.SATFINITE.E4M3.F32.PACK_AB_MERGE_C R2, R38, R39, RZ ;  /* 0x000000272602723e */ /* 0x004fca00048070ff */
[----:B------:R4:W-:Y:S04]  /*6a8f0*/  STL [R1+0x14bc], R2 ;  /* 0x0014bc0201007387 */ /* 0x0009e80000100800 */
[----:B------:R-:W2:Y:S04]  /*6a900*/  LDL.LU R41, [R1+0x324] ;  /* 0x0003240001297983 */ /* 0x000ea80000300800 */
[----:B------:R-:W2:Y:S04]  /*6a910*/  LDL.LU R39, [R1+0x328] ;  /* 0x0003280001277983 */ /* 0x000ea80000300800 */
[----:B------:R-:W2:Y:S01]  /*6a920*/  LDL.LU R38, [R1+0x32c] ;  /* 0x00032c0001267983 */ /* 0x000ea20000300800 */
[----:B----4-:R-:W-:Y:S01]  /*6a930*/  F2FP.SATFINITE.E4M3.F32.PACK_AB_MERGE_C R2, R58, R57, RZ ;  /* 0x000000393a02723e */ /* 0x010fe200048070ff */
[----:B------:R-:W-:Y:S01]  /*6a940*/  VIADD R0, R0, UR67 ;  /* 0x0000004300007c36 */ /* 0x000fe20008000000 */
[----:B------:R-:W1:Y:S03]  /*6a950*/  LDCU UR67, c[0x0][0x3b8] ;  /* 0x00007700ff4377ac */ /* 0x000e660008000800 */
[----:B------:R4:W-:Y:S04]  /*6a960*/  STL [R1+0x14d4], R2 ;  /* 0x0014d40201007387 */ /* 0x0009e80000100800 */
[----:B------:R0:W-:Y:S01]  /*6a970*/  STL [R1+0x100], R0 ;  /* 0x0001000001007387 */ /* 0x0001e20000100800 */
[----:B----4-:R-:W-:-:S05]  /*6a980*/  F2FP.SATFINITE.E4M3.F32.PACK_AB_MERGE_C R2, R61, R56, RZ ;  /* 0x000000383d02723e */ /* 0x010fca00048070ff */
[----:B------:R4:W-:Y:S01]  /*6a990*/  STL [R1+0x14ac], R2 ;  /* 0x0014ac0201007387 */ /* 0x0009e20000100800 */
[----:B0-----:R-:W-:Y:S01]  /*6a9a0*/  VIADD R0, R0, UR68 ;  /* 0x0000004400007c36 */ /* 0x001fe20008000000 */
[----:B------:R-:W0:Y:S01]  /*6a9b0*/  LDCU UR68, c[0x0][0x3b8] ;  /* 0x00007700ff4477ac */ /* 0x000e220008000800 */
[----:B----4-:R-:W-:-:S05]  /*6a9c0*/  F2FP.SATFINITE.E4M3.F32.PACK_AB_MERGE_C R2, R47, R60, RZ ;  /* 0x0000003c2f02723e */ /* 0x010fca00048070ff */
[----:B------:R3:W-:Y:S04]  /*6a9d0*/  STL [R1+0x14a8], R2 ;  /* 0x0014a80201007387 */ /* 0x0007e80000100800 */
[----:B------:R-:W4:Y:S01]  /*6a9e0*/  LDL.LU R52, [R1+0x340] ;  /* 0x0003400001347983 */ /* 0x000f220000300800 */
[----:B---3--:R-:W-:-:S03]  /*6a9f0*/  F2FP.SATFINITE.E4M3.F32.PACK_AB_MERGE_C R2, R34, R45, RZ ;  /* 0x0000002d2202723e */ /* 0x008fc600048070ff */
[----:B------:R-:W-:Y:S04]  /*6aa00*/  STL [R1+0xec], R0 ;  /* 0x0000ec0001007387 */ /* 0x000fe80000100800 */
[----:B------:R3:W-:Y:S04]  /*6aa10*/  STL [R1+0x1490], R2 ;  /* 0x0014900201007387 */ /* 0x0007e80000100800 */
[----:B------:R-:W4:Y:S04]  /*6aa20*/  LDL.LU R56, [R1+0x344] ;  /* 0x0003440001387983 */ /* 0x000f280000300800 */
[----:B------:R-:W4:Y:S01]  /*6aa30*/  LDL.LU R61, [R1+0x348] ;  /* 0x00034800013d7983 */ /* 0x000f220000300800 */
[----:B---3--:R-:W-:-:S03]  /*6aa40*/  F2FP.SATFINITE.E4M3.F32.PACK_AB_MERGE_C R2, R33, R44, RZ ;  /* 0x0000002c2102723e */ /* 0x008fc600048070ff */
[----:B------:R-:W3:Y:S04]  /*6aa50*/  LDL.LU R34, [R1+0x34c] ;  /* 0x00034c0001227983 */ /* 0x000ee80000300800 */
[----:B------:R-:W3:Y:S04]  /*6aa60*/  LDL.LU R53, [R1+0x360] ;  /* 0x0003600001357983 */ /* 0x000ee80000300800 */
[----:B------:R-:W3:Y:S04]  /*6aa70*/  LDL.LU R57, [R1+0x364] ;  /* 0x0003640001397983 */ /* 0x000ee80000300800 */
[----:B------:R0:W-:Y:S04]  /*6aa80*/  STL [R1+0x1498], R2 ;  /* 0x0014980201007387 */ /* 0x0001e80000100800 */
[----:B------:R-:W3:Y:S04]  /*6aa90*/  LDL.LU R60, [R1+0x368] ;  /* 0x00036800013c7983 */ /* 0x000ee80000300800 */
[----:B------:R-:W3:Y:S01]  /*6aaa0*/  LDL.LU R47, [R1+0x36c] ;  /* 0x00036c00012f7983 */ /* 0x000ee20000300800 */
[----:B------:R-:W-:Y:S01]  /*6aab0*/  VIADD R33, R0, UR73 ;  /* 0x0000004900217c36 */ /* 0x000fe20008000000 */
[----:B0-----:R-:W-:Y:S01]  /*6aac0*/  F2FP.SATFINITE.E4M3.F32.PACK_AB_MERGE_C R2, R46, R50, RZ ;  /* 0x000000322e02723e */ /* 0x001fe200048070ff */
[----:B------:R-:W-:Y:S01]  /*6aad0*/  IMAD R7, R59, UR6, RZ ;  /* 0x000000063b077c24 */ /* 0x000fe2000f8e02ff */
[----:B------:R-:W3:Y:S01]  /*6aae0*/  LDL.LU R45, [R1+0x380] ;  /* 0x00038000012d7983 */ /* 0x000ee20000300800 */
[----:B------:R-:W-:Y:S01]  /*6aaf0*/  F2FP.SATFINITE.E4M3.F32.PACK_AB_MERGE_C R0, R40, R42, RZ ;  /* 0x0000002a2800723e */ /* 0x000fe200048070ff */
[----:B------:R-:W0:Y:S02]  /*6ab00*/  LDCU.64 UR6, c[0x0][0x390] ;  /* 0x00007200ff0677ac */ /* 0x000e240008000a00 */
[----:B------:R-:W3:Y:S01]  /*6ab10*/  LDL.LU R44, [R1+0x384] ;  /* 0x00038400012c7983 */ /* 0x000ee20000300800 */
[----:B------:R-:W-:Y:S01]  /*6ab20*/  IMAD.MOV.U32 R40, RZ, RZ, R37 ;  /* 0x000000ffff287224 */ /* 0x000fe200078e0025 */
[----:B------:R-:W-:Y:S01]  /*6ab30*/  LOP3.LUT R55, R55, 0xefffffff, RZ, 0xc0, !PT ;  /* 0xefffffff37377812 */ /* 0x000fe200078ec0ff */
[----:B------:R-:W0:Y:S01]  /*6ab40*/  LDCU UR73, c[0x0][0x3b8] ;  /* 0x00007700ff4977ac */ /* 0x000e220008000800 */
[----:B------:R-:W-:Y:S04]  /*6ab50*/  STL [R1+0x147c], R2 ;  /* 0x00147c0201007387 */ /* 0x000fe80000100800 */
[----:B------:R-:W3:Y:S04]  /*6ab60*/  LDL.LU R42, [R1+0x388] ;  /* 0x00038800012a7983 */ /* 0x000ee80000300800 */
[----:B------:R0:W-:Y:S04]  /*6ab70*/  STL [R1+0x1480], R0 ;  /* 0x0014800001007387 */ /* 0x0001e80000100800 */
[----:B------:R-:W3:Y:S01]  /*6ab80*/  LDL.LU R37, [R1+0x38c] ;  /* 0x00038c0001257983 */ /* 0x000ee20000300800 */
[----:B0-----:R-:W-:Y:S01]  /*6ab90*/  VIADD R0, R33, UR74 ;  /* 0x0000004a21007c36 */ /* 0x001fe20008000000 */
[----:B--2---:R-:W-:Y:S01]  /*6aba0*/  F2FP.SATFINITE.E4M3.F32.PACK_AB_MERGE_C R3, R41, R43, RZ ;  /* 0x0000002b2903723e */ /* 0x004fe200048070ff */
[----:B------:R-:W0:Y:S04]  /*6abb0*/  LDCU UR74, c[0x0][0x3b8] ;  /* 0x00007700ff4a77ac */ /* 0x000e280008000800 */
[----:B------:R-:W-:Y:S01]  /*6abc0*/  STL [R1+0x1470], R3 ;  /* 0x0014700301007387 */ /* 0x000fe20000100800 */
[----:B------:R-:W-:-:S03]  /*6abd0*/  F2FP.SATFINITE.E4M3.F32.PACK_AB_MERGE_C R2, R38, R39, RZ ;  /* 0x000000272602723e */ /* 0x000fc600048070ff */
[----:B------:R2:W-:Y:S04]  /*6abe0*/  STL [R1+0xe8], R0 ;  /* 0x0000e80001007387 */ /* 0x0005e80000100800 */
[----:B------:R3:W-:Y:S04]  /*6abf0*/  STL [R1+0x146c], R2 ;  /* 0x00146c0201007387 */ /* 0x0007e80000100800 */
[----:B------:R-:W3:Y:S01]  /*6ac00*/  LDL.LU R46, [R1+0x3a0] ;  /* 0x0003a000012e7983 */ /* 0x000ee20000300800 */
[----:B--2---:R-:W-:Y:S01]  /*6ac10*/  VIADD R0, R0, UR75 ;  /* 0x0000004b00007c36 */ /* 0x004fe20008000000 */
[----:B------:R-:W-:-:S02]  /*6ac20*/  IADD3 R6, P0, PT, R7, UR6, RZ ;  /* 0x0000000607067c10 */ /* 0x000fc4000ff1e0ff */
[----:B------:R-:W2:Y:S01]  /*6ac30*/  LDL.LU R43, [R1+0x3a4] ;  /* 0x0003a400012b7983 */ /* 0x000ea20000300800 */
[----:B----4-:R-:W-:-:S03]  /*6ac40*/  F2FP.SATFINITE.E4M3.F32.PACK_AB_MERGE_C R3, R56, R52, RZ ;  /* 0x000000343803723e */ /* 0x010fc600048070ff */
[----:B------:R-:W-:Y:S01]  /*6ac50*/  STL [R1+0xe4], R0 ;  /* 0x0000e40001007387 */ /* 0x000fe20000100800 */
[----:B------:R-:W-:Y:S01]  /*6ac60*/  IMAD.MOV.U32 R38, RZ, RZ, R8 ;  /* 0x000000ffff267224 */ /* 0x000fe200078e0008 */
[----:B------:R-:W4:Y:S02]  /*6ac70*/  LDCU UR75, c[0x0][0x3b8] ;  /* 0x00007700ff4b77ac */ /* 0x000f240008000800 */
[----:B------:R-:W4:Y:S01]  /*6ac80*/  LDL.LU R58, [R1+0x3a8] ;  /* 0x0003a800013a7983 */ /* 0x000f220000300800 */
[----:B------:R-:W0:Y:S03]  /*6ac90*/  LDCU UR6, c[0x0][0x3b8] ;  /* 0x00007700ff0677ac */ /* 0x000e260008000800 */
[----:B------:R-:W4:Y:S04]  /*6aca0*/  LDL.LU R50, [R1+0x3ac] ;  /* 0x0003ac0001327983 */ /* 0x000f280000300800 */
[----:B------:R-:W4:Y:S04]  /*6acb0*/  LDL.LU R41, [R1+0x3c0] ;  /* 0x0003c00001297983 */ /* 0x000f280000300800 */
[----:B------:R-:W4:Y:S01]  /*6acc0*/  LDL.LU R39, [R1+0x3c4] ;  /* 0x0003c40001277983 */ /* 0x000f220000300800 */
[----:B---3--:R-:W-:-:S03]  /*6acd0*/  F2FP.SATFINITE.E4M3.F32.PACK_AB_MERGE_C R2, R34, R61, RZ ;  /* 0x0000003d2202723e */ /* 0x008fc600048070ff */
[----:B------:R-:W3:Y:S04]  /*6ace0*/  LDL.LU R56, [R1+0x3c8] ;  /* 0x0003c80001387983 */ /* 0x000ee80000300800 */
[----:B------:R0:W-:Y:S01]  /*6acf0*/  STL [R1+0x1460], R3 ;  /* 0x0014600301007387 */ /* 0x0001e20000100800 */
[----:B------:R-:W-:Y:S01]  /*6ad00*/  VIADD R34, R0, UR76 ;  /* 0x0000004c00227c36 */ /* 0x000fe20008000000 */
[----:B------:R-:W-:Y:S01]  /*6ad10*/  MOV.SPILL R8, UR53 ;  /* 0x0000003500087c02 */ /* 0x000fe20009000f00 */
[----:B------:R-:W1:Y:S01]  /*6ad20*/  LDCU.64 UR52, c[0x0][0x398] ;  /* 0x00007300ff3477ac */ /* 0x000e620008000a00 */
[----:B------:R-:W3:Y:S01]  /*6ad30*/  LDL.LU R61, [R1+0x3cc] ;  /* 0x0003cc00013d7983 */ /* 0x000ee20000300800 */
[----:B------:R-:W-:Y:S02]  /*6ad40*/  LEA.HI.X.SX32 R7, R7, UR7, 0x1, P0 ;  /* 0x0000000707077c11 */ /* 0x000fe400080f0eff */
[----:B0-----:R-:W-:Y:S01]  /*6ad50*/  F2FP.SATFINITE.E4M3.F32.PACK_AB_MERGE_C R3, R57, R53, RZ ;  /* 0x000000353903723e */ /* 0x001fe200048070ff */
[----:B------:R0:W-:Y:S01]  /*6ad60*/  STL [R1+0x1458], R2 ;  /* 0x0014580201007387 */ /* 0x0001e20000100800 */
[----:B------:R-:W-:Y:S01]  /*6ad70*/  VIADD R0, R34, UR77 ;  /* 0x0000004d22007c36 */ /* 0x000fe20008000000 */
[----:B------:R-:W1:Y:S02]  /*6ad80*/  LDCU UR7, c[0x0][0x39c] ;  /* 0x00007380ff0777ac */ /* 0x000e640008000800 */
[----:B------:R-:W-:Y:S01]  /*6ad90*/  STL [R1+0x1444], R3 ;  /* 0x0014440301007387 */ /* 0x000fe20000100800 */
[----:B------:R-:W1:Y:S01]  /*6ada0*/  LDCU UR77, c[0x0][0x3b8] ;  /* 0x00007700ff4d77ac */ /* 0x000e620008000800 */
[----:B0-----:R-:W-:Y:S01]  /*6adb0*/  F2FP.SATFINITE.E4M3.F32.PACK_AB_MERGE_C R2, R47, R60, RZ ;  /* 0x0000003c2f02723e */ /* 0x001fe200048070ff */
[----:B------:R-:W0:Y:S04]  /*6adc0*/  LDCU UR76, c[0x0][0x3b8] ;  /* 0x00007700ff4c77ac */ /* 0x000e280008000800 */
[----:B------:R1:W-:Y:S04]  /*6add0*/  STL [R1+0x1450], R2 ;  /* 0x0014500201007387 */ /* 0x0003e80000100800 */
[----:B------:R-:W3:Y:S01]  /*6ade0*/  LDL.LU R60, [R1+0x3e0] ;  /* 0x0003e000013c7983 */ /* 0x000ee20000300800 */
[----:B-1----:R-:W-:-:S03]  /*6adf0*/  F2FP.SATFINITE.E4M3.F32.PACK_AB_MERGE_C R2, R44, R45, RZ ;  /* 0x0000002d2c02723e */ /* 0x002fc600048070ff */
[----:B------:R-:W-:Y:S04]  /*6ae00*/  STL [R1+0xe0], R0 ;  /* 0x0000e00001007387 */ /* 0x000fe80000100800 */
[----:B------:R1:W-:Y:S04]  /*6ae10*/  STL [R1+0x1428], R2 ;  /* 0x0014280201007387 */ /* 0x0003e80000100800 */
[----:B------:R-:W3:Y:S04]  /*6ae20*/  LDL.LU R47, [R1+0x3e4] ;  /* 0x0003e400012f7983 */ /* 0x000ee80000300800 */
[----:B------:R-:W3:Y:S01]  /*6ae30*/  LDL.LU R45, [R1+0x3e8] ;  /* 0x0003e800012d7983 */ /* 0x000ee20000300800 */
[----:B-1----:R-:W-:-:S03]  /*6ae40*/  F2FP.SATFINITE.E4M3.F32.PACK_AB_MERGE_C R2, R37, R42, RZ ;  /* 0x0000002a2502723e */ /* 0x002fc600048070ff */
[----:B------:R-:W3:Y:S04]  /*6ae50*/  LDL.LU R42, [R1+0x3ec] ;  /* 0x0003ec00012a7983 */ /* 0x000ee80000300800 */
[----:B------:R2:W-:Y:S01]  /*6ae60*/  STL [R1+0x1434], R2 ;  /* 0x0014340201007387 */ /* 0x0005e20000100800 */
[----:B------:R-:W-:Y:S01]  /*6ae70*/  VIADD R0, R0, UR72 ;  /* 0x0000004800007c36 */ /* 0x000fe20008000000 */
[----:B------:R-:W1:Y:S02]  /*6ae80*/  LDCU UR72, c[0x0][0x3b8] ;  /* 0x00007700ff4877ac */ /* 0x000e640008000800 */
[----:B------:R-:W3:Y:S04]  /*6ae90*/  LDL.LU R44, [R1+0x430] ;  /* 0x00043000012c7983 */ /* 0x000ee80000300800 */
[----:B------:R-:W3:Y:S01]  /*6aea0*/  LDL.LU R37, [R1+0x434] ;  /* 0x0004340001257983 */ /* 0x000ee20000300800 */
[----:B--2---:R-:W-:-:S03]  /*6aeb0*/  F2FP.SATFINITE.E4M3.F32.PACK_AB_MERGE_C R2, R43, R46, RZ ;  /* 0x0000002e2b02723e */ /* 0x004fc600048070ff */
[----:B------:R-:W2:Y:S04]  /*6aec0*/  LDL.LU R46, [R1+0x438] ;  /* 0x00043800012e7983 */ /* 0x000ea80000300800 */
[----:B------:R0:W-:Y:S04]  /*6aed0*/  STL [R1+0xdc], R0 ;  /* 0x0000dc0001007387 */ /* 0x0001e80000100800 */
[----:B------:R4:W-:Y:S04]  /*6aee0*/  STL [R1+0x141c], R2 ;  /* 0x00141c0201007387 */ /* 0x0009e80000100800 */
[----:B------:R-:W2:Y:S01]  /*6aef0*/  LDL.LU R43, [R1+0x43c] ;  /* 0x00043c00012b7983 */ /* 0x000ea20000300800 */
[----:B0-----:R-:W-:Y:S01]  /*6af00*/  VIADD R0, R0, UR64 ;  /* 0x0000004000007c36 */ /* 0x001fe20008000000 */
[----:B------:R-:W0:Y:S01]  /*6af10*/  LDCU UR64, c[0x0][0x3b8] ;  /* 0x00007700ff4077ac */ /* 0x000e220008000800 */
[----:B----4-:R-:W-:-:S05]  /*6af20*/  F2FP.SATFINITE.E4M3.F32.PACK_AB_MERGE_C R2, R50, R58, RZ ;  /* 0x0000003a3202723e */ /* 0x010fca00048070ff */
[----:B------:R4:W-:Y:S02]  /*6af30*/  STL [R1+0x1418], R2 ;  /* 0x0014180201007387 */ /* 0x0009e40000100800 */
[----:B----4-:R-:W-:Y:S02]  /*6af40*/  F2FP.SATFINITE.E4M3.F32.PACK_AB_MERGE_C R2, R39, R41, RZ ;  /* 0x000000292702723e */ /* 0x010fe400048070ff */
[----:B------:R-:W4:Y:S04]  /*6af50*/  LDL.LU R41, [R1+0x820] ;  /* 0x0008200001297983 */ /* 0x000f280000300800 */
[----:B------:R-:W-:Y:S04]  /*6af60*/  STL [R1+0xd8], R0 ;  /* 0x0000d80001007387 */ /* 0x000fe80000100800 */
[----:B------:R3:W-:Y:S04]  /*6af70*/  STL [R1+0x1410], R2 ;  /* 0x0014100201007387 */ /* 0x0007e80000100800 */
[----:B------:R-:W4:Y:S01]  /*6af80*/  LDL.LU R39, [R1+0x824] ;  /* 0x0008240001277983 */ /* 0x000f220000300800 */
[----:B------:R-:W-:Y:S01]  /*6af90*/  VIADD R10, R0, UR24 ;  /* 0x00000018000a7c36 */ /* 0x000fe20008000000 */
[----:B------:R-:W0:Y:S02]  /*6afa0*/  LDCU UR24, c[0x0][0x3b8] ;  /* 0x00007700ff1877ac */ /* 0x000e240008000800 */
[----:B------:R-:W4:Y:S01]  /*6afb0*/  LDL.LU R3, [R1+0x828] ;  /* 0x0008280001037983 */ /* 0x000f220000300800 */
[----:B---3--:R-:W-:-:S05]  /*6afc0*/  F2FP.SATFINITE.E4M3.F32.PACK_AB_MERGE_C R2, R61, R56, RZ ;  /* 0x000000383d02723e */ /* 0x008fca00048070ff */
[----:B------:R3:W-:Y:S04]  /*6afd0*/  STL [R1+0x140c], R2 ;  /* 0x00140c0201007387 */ /* 0x0007e80000100800 */
[----:B------:R-:W4:Y:S04]  /*6afe0*/  LDL.LU R0, [R1+0x82c] ;  /* 0x00082c0001007983 */ /* 0x000f280000300800 */
[----:B---3--:R-:W3:Y:S04]  /*6aff0*/  LDL.LU R2, [R1+0x420] ;  /* 0x0004200001027983 */ /* 0x008ee80000300800 */
[----:B------:R-:W-:Y:S04]  /*6b000*/  STL [R1+0xd4], R10 ;  /* 0x0000d40a01007387 */ /* 0x000fe80000100800 */
[----:B------:R-:W3:Y:S01]  /*6b010*/  LDL.LU R52, [R1+0x424] ;  /* 0x0004240001347983 */ /* 0x000ee20000300800 */
[----:B------:R-:W-:-:S03]  /*6b020*/  F2FP.SATFINITE.E4M3.F32.PACK_AB_MERGE_C R11, R47, R60, RZ ;  /* 0x0000003c2f0b723e */ /* 0x000fc600048070ff */
[----:B------:R-:W3:Y:S04]  /*6b030*/  LDL.LU R53, [R1+0x428] ;  /* 0x0004280001357983 */ /* 0x000ee80000300800 */
[----:B------:R-:W3:Y:S04]  /*6b040*/  LDL.LU R57, [R1+0x42c] ;  /* 0x00042c0001397983 */ /* 0x000ee80000300800 */
[----:B------:R-:W3:Y:S04]  /*6b050*/  LDL.LU R58, [R1+0x810] ;  /* 0x00081000013a7983 */ /* 0x000ee80000300800 */
[----:B------:R0:W-:Y:S04]  /*6b060*/  STL [R1+0x1400], R11 ;  /* 0x0014000b01007387 */ /* 0x0001e80000100800 */
[----:B------:R-:W3:Y:S01]  /*6b070*/  LDL.LU R60, [R1+0x814] ;  /* 0x00081400013c7983 */ /* 0x000ee20000300800 */
[----:B0-----:R-:W-:Y:S01]  /*6b080*/  F2FP.SATFINITE.E4M3.F32.PACK_AB_MERGE_C R11, R42, R45, RZ ;  /* 0x0000002d2a0b723e */ /* 0x001fe200048070ff */
[----:B------:R-:W-:-:S02]  /*6b090*/  IMAD.MOV.U32 R42, RZ, RZ, R35 ;  /* 0x000000ffff2a7224 */ /* 0x000fc400078e0023 */
[----:B------:R-:W-:Y:S01]  /*6b0a0*/  VIADD R35, R10, UR25 ;  /* 0x000000190a237c36 */ /* 0x000fe20008000000 */
[----:B------:R-:W-:Y:S01]  /*6b0b0*/  F2FP.SATFINITE.E4M3.F32.PACK_AB_MERGE_C R10, R37, R44, RZ ;  /* 0x0000002c250a723e */ /* 0x000fe200048070ff */
[----:B------:R-:W-:Y:S01]  /*6b0c0*/  STL [R1+0x13e4], R11 ;  /* 0x0013e40b01007387 */ /* 0x000fe20000100800 */
[----:B------:R-:W0:Y:S03]  /*6b0d0*/  LDCU UR25, c[0x0][0x3b8] ;  /* 0x00007700ff1977ac */ /* 0x000e260008000800 */
[----:B------:R-:W3:Y:S04]  /*6b0e0*/  LDL.LU R47, [R1+0x818] ;  /* 0x00081800012f7983 */ /* 0x000ee80000300800 */
[----:B------:R-:W3:Y:S04]  /*6b0f0*/  LDL.LU R37, [R1+0x81c] ;  /* 0x00081c0001257983 */ /* 0x000ee80000300800 */
[----:B------:R2:W-:Y:S04]  /*6b100*/  STL [R1+0x13c8], R10 ;  /* 0x0013c80a01007387 */ /* 0x0005e80000100800 */
[----:B------:R-:W3:Y:S04]  /*6b110*/  LDL.LU R45, [R1+0x800] ;  /* 0x00080000012d7983 */ /* 0x000ee80000300800 */
[----:B------:R-:W3:Y:S01]  /*6b120*/  LDL.LU R44, [R1+0x804] ;  /* 0x00080400012c7983 */ /* 0x000ee20000300800 */
[----:B--2---:R-:W-:-:S05]  /*6b130*/  F2FP.SATFINITE.E4M3.F32.PACK_AB_MERGE_C R10, R43, R46, RZ ;  /* 0x0000002e2b0a723e */ /* 0x004fca00048070ff */
[----:B------:R4:W-:Y:S04]  /*6b140*/  STL [R1+0x13cc], R10 ;  /* 0x0013cc0a01007387 */ /* 0x0009e80000100800 */
[----:B------:R-:W2:Y:S04]  /*6b150*/  LDL.LU R50, [R1+0x808] ;  /* 0x0008080001327983 */ /* 0x000ea80000300800 */
[----:B------:R-:W2:Y:S04]  /*6b160*/  LDL.LU R56, [R1+0x80c] ;  /* 0x00080c0001387983 */ /* 0x000ea80000300800 */
[----:B------:R-:W-:Y:S04]  /*6b170*/  STL.64 [R1+0x27c0], R34 ;  /* 0x0027c02201007387 */ /* 0x000fe80000100a00 */
[----:B------:R-:W2:Y:S04]  /*6b180*/  LDL.LU R61, [R1+0x7f0] ;  /* 0x0007f000013d7983 */ /* 0x000ea80000300800 */
[----:B------:R-:W2:Y:S01]  /*6b190*/  LDL.LU R46, [R1+0x7f4] ;  /* 0x0007f400012e7983 */ /* 0x000ea20000300800 */
[----:B----4-:R-:W-:-:S05]  /*6b1a0*/  F2FP.SATFINITE.E4M3.F32.PACK_AB_MERGE_C R10, R39, R41, RZ ;  /* 0x00000029270a723e */ /* 0x010fca00048070ff */
[----:B------:R-:W-:Y:S04]  /*6b1b0*/  STL [R1+0x13f0], R10 ;  /* 0x0013f00a01007387 */ /* 0x000fe80000100800 */
[----:B------:R-:W4:Y:S04]  /*6b1c0*/  LDL.LU R41, [R1+0x7f8] ;  /* 0x0007f80001297983 */ /* 0x000f280000300800 */
[----:B------:R-:W4:Y:S01]  /*6b1d0*/  LDL.LU R39, [R1+0x7fc] ;  /* 0x0007fc0001277983 */ /* 0x000f220000300800 */
[----:B------:R-:W-:Y:S01]  /*6b1e0*/  IMAD.MOV.U32 R43, RZ, RZ, R36 ;  /* 0x000000ffff2b7224 */ /* 0x000fe200078e0024 */
[----:B------:R-:W-:Y:S01]  /*6b1f0*/  F2FP.SATFINITE.E4M3.F32.PACK_AB_MERGE_C R3, R0, R3, RZ ;  /* 0x000000030003723e */ /* 0x000fe200048070ff */
[----:B------:R-:W-:Y:S01]  /*6b200*/  VIADD R36, R35, UR22 ;  /* 0x0000001623247c36 */ /* 0x000fe20008000000 */
[----:B------:R-:W0:Y:S03]  /*6b210*/  LDCU UR22, c[0x0][0x3b8] ;  /* 0x00007700ff1677ac */ /* 0x000e260008000800 */
[----:B------:R-:W-:Y:S01]  /*6b220*/  VIADD R0, R36, UR23 ;  /* 0x0000001724007c36 */ /* 0x000fe20008000000 */
[----:B------:R3:W-:Y:S01]  /*6b230*/  STL [R1+0x13b8], R3 ;  /* 0x0013b80301007387 */ /* 0x0007e20000100800 */
[----:B------:R-:W0:Y:S03]  /*6b240*/  LDCU UR23, c[0x0][0x3b8] ;  /* 0x00007700ff1777ac */ /* 0x000e260008000800 */
[----:B------:R0:W-:Y:S01]  /*6b250*/  STL [R1+0xd0], R0 ;  /* 0x0000d00001007387 */ /* 0x0001e20000100800 */
[----:B---3--:R-:W-:-:S02]  /*6b260*/  F2FP.SATFINITE.E4M3.F32.PACK_AB_MERGE_C R3, R52, R2, RZ ;  /* 0x000000023403723e */ /* 0x008fc400048070ff */
[----:B------:R-:W-:-:S03]  /*6b270*/  F2FP.SATFINITE.E4M3.F32.PACK_AB_MERGE_C R2, R57, R53, RZ ;  /* 0x000000353902723e */ /* 0x000fc600048070ff */
[----:B------:R-:W-:Y:S01]  /*6b280*/  STL [R1+0x13ec], R3 ;  /* 0x0013ec0301007387 */ /* 0x000fe20000100800 */
[----:B0-----:R-:W-:Y:S01]  /*6b290*/  VIADD R0, R0, UR20 ;  /* 0x0000001400007c36 */ /* 0x001fe20008000000 */
[----:B------:R-:W0:Y:S02]  /*6b2a0*/  LDCU UR20, c[0x0][0x3b8] ;  /* 0x00007700ff1477ac */ /* 0x000e240008000800 */
[----:B------:R3:W-:Y:S04]  /*6b2b0*/  STL [R1+0x13b0], R2 ;  /* 0x0013b00201007387 */ /* 0x0007e80000100800 */
[----:B------:R-:W-:Y:S01]  /*6b2c0*/  STL [R1+0xcc], R0 ;  /* 0x0000cc0001007387 */ /* 0x000fe20000100800 */
[----:B---3--:R-:W-:-:S05]  /*6b2d0*/  F2FP.SATFINITE.E4M3.F32.PACK_AB_MERGE_C R2, R60, R58, RZ ;  /* 0x0000003a3c02723e */ /* 0x008fca00048070ff */
[----:B------:R3:W-:Y:S04]  /*6b2e0*/  STL [R1+0x14a4], R2 ;  /* 0x0014a40201007387 */ /* 0x0007e80000100800 */
[----:B---3--:R-:W3:Y:S01]  /*6b2f0*/  LDL.LU R2, [R1+0x7e0] ;  /* 0x0007e00001027983 */ /* 0x008ee20000300800 */
[----:B------:R-:W-:Y:S01]  /*6b300*/  F2FP.SATFINITE.E4M3.F32.PACK_AB_MERGE_C R3, R37, R47, RZ ;  /* 0x0000002f2503723e */ /* 0x000fe200048070ff */
[----:B------:R-:W-:Y:S01]  /*6b310*/  VIADD R37, R0, UR21 ;  /* 0x0000001500257c36 */ /* 0x000fe20008000000 */
[----:B------:R-:W0:Y:S01]  /*6b320*/  LDCU UR21, c[0x0][0x3b8] ;  /* 0x00007700ff1577ac */ /* 0x000e220008000800 */
[----:B------:R-:W3:Y:S04]  /*6b330*/  LDL.LU R52, [R1+0x7e4] ;  /* 0x0007e40001347983 */ /* 0x000ee80000300800 */
[----:B------:R-:W3:Y:S04]  /*6b340*/  LDL.LU R53, [R1+0x7e8] ;  /* 0x0007e80001357983 */ /* 0x000ee80000300800 */
[----:B------:R-:W3:Y:S01]  /*6b350*/  LDL.LU R60, [R1+0x7ec] ;  /* 0x0007ec00013c7983 */ /* 0x000ee20000300800 */
[----:B------:R-:W-:-:S03]  /*6b360*/  F2FP.SATFINITE.E4M3.F32.PACK_AB_MERGE_C R0, R44, R45, RZ ;  /* 0x0000002d2c00723e */ /* 0x000fc600048070ff */
[----:B------:R-:W-:Y:S04]  /*6b370*/  STL [R1+0x14b0], R3 ;  /* 0x0014b00301007387 */ /* 0x000fe80000100800 */
[----:B------:R-:W3:Y:S04]  /*6b380*/  LDL.LU R57, [R1+0x7d0] ;  /* 0x0007d00001397983 */ /* 0x000ee80000300800 */
[----:B------:R-:W3:Y:S04]  /*6b390*/  LDL.LU R47, [R1+0x7d4] ;  /* 0x0007d400012f7983 */ /* 0x000ee80000300800 */
[----:B------:R0:W-:Y:S04]  /*6b3a0*/  STL [R1+0x14dc], R0 ;  /* 0x0014dc0001007387 */ /* 0x0001e80000100800 */
[----:B------:R-:W3:Y:S04]  /*6b3b0*/  LDL.LU R45, [R1+0x7d8] ;  /* 0x0007d800012d7983 */ /* 0x000ee80000300800 */
[----:B------:R-:W3:Y:S01]  /*6b3c0*/  LDL.LU R44, [R1+0x7dc] ;  /* 0x0007dc00012c7983 */ /* 0x000ee20000300800 */
[----:B0-----:R-:W-:Y:S01]  /*6b3d0*/  VIADD R0, R37, UR18 ;  /* 0x0000001225007c36 */ /* 0x001fe20008000000 */
[----:B------:R-:W0:Y:S02]  /*6b3e0*/  LDCU UR18, c[0x0][0x3b8] ;  /* 0x00007700ff1277ac */ /* 0x000e240008000800 */
[----:B------:R-:W-:Y:S01]  /*6b3f0*/  STL.64 [R1+0x27b0], R36 ;  /* 0x0027b02401007387 */ /* 0x000fe20000100a00 */
[----:B--2---:R-:W-:-:S05]  /*6b400*/  F2FP.SATFINITE.E4M3.F32.PACK_AB_MERGE_C R3, R56, R50, RZ ;  /* 0x000000323803723e */ /* 0x004fca00048070ff */
[----:B------:R4:W-:Y:S01]  /*6b410*/  STL [R1+0x14d8], R3 ;  /* 0x0014d80301007387 */ /* 0x0009e20000100800 */
[----:B------:R-:W-:-:S03]  /*6b420*/  F2FP.SATFINITE.E4M3.F32.PACK_AB_MERGE_C R10, R46, R61, RZ ;  /* 0x0000003d2e0a723e */ /* 0x000fc600048070ff */
[----:B------:R2:W-:Y:S04]  /*6b430*/  STL [R1+0xc8], R0 ;  /* 0x0000c80001007387 */ /* 0x0005e80000100800 */
[----:B------:R-:W-:Y:S04]  /*6b440*/  STL [R1+0x1508], R10 ;  /* 0x0015080a01007387 */ /* 0x000fe80000100800 */
[----:B------:R-:W3:Y:S04]  /*6b450*/  LDL.LU R11, [R1+0x7c0] ;  /* 0x0007c000010b7983 */ /* 0x000ee80000300800 */
[----:B------:R-:W3:Y:S01]  /*6b460*/  LDL.LU R58, [R1+0x7c4] ;  /* 0x0007c400013a7983 */ /* 0x000ee20000300800 */
[----:B----4-:R-:W-:-:S05]  /*6b470*/  F2FP.SATFINITE.E4M3.F32.PACK_AB_MERGE_C R3, R39, R41, RZ ;  /* 0x000000292703723e */ /* 0x010fca00048070ff */
[----:B------:R-:W-:Y:S04]  /*6b480*/  STL [R1+0x1504], R3 ;  /* 0x0015040301007387 */ /* 0x000fe80000100800 */
[----:B------:R-:W4:Y:S04]  /*6b490*/  LDL.LU R50, [R1+0x7c8] ;  /* 0x0007c80001327983 */ /* 0x000f280000300800 */
[----:B------:R-:W4:Y:S04]  /*6b4a0*/  LDL.LU R39, [R1+0x7cc] ;  /* 0x0007cc0001277983 */ /* 0x000f280000300800 */
[----:B------:R-:W4:Y:S04]  /*6b4b0*/  LDL.LU R56, [R1+0x7b0] ;  /* 0x0007b00001387983 */ /* 0x000f280000300800 */
[----:B------:R-:W4:Y:S04]  /*6b4c0*/  LDL.LU R41, [R1+0x7b4] ;  /* 0x0007b40001297983 */ /* 0x000f280000300800 */
[----:B------:R-:W4:Y:S04]  /*6b4d0*/  LDL.LU R61, [R1+0x7b8] ;  /* 0x0007b800013d7983 */ /* 0x000f280000300800 */
[----:B------:R-:W4:Y:S01]  /*6b4e0*/  LDL.LU R46, [R1+0x7bc] ;  /* 0x0007bc00012e7983 */ /* 0x000f220000300800 */
[----:B--2---:R-:W-:Y:S01]  /*6b4f0*/  VIADD R0, R0, UR19 ;  /* 0x0000001300007c36 */ /* 0x004fe20008000000 */
[----:B------:R-:W2:Y:S04]  /*6b500*/  LDCU UR19, c[0x0][0x3b8] ;  /* 0x00007700ff1377ac */ /* 0x000ea80008000800 */
[----:B------:R0:W-:Y:S02]  /*6b510*/  STL [R1+0xc4], R0 ;  /* 0x0000c40001007387 */ /* 0x0001e40000100800 */
[----:B0-----:R-:W-:Y:S01]  /*6b520*/  VIADD R0, R0, UR16 ;  /* 0x0000001000007c36 */ /* 0x001fe20008000000 */
[----:B------:R-:W0:Y:S01]  /*6b530*/  LDCU UR16, c[0x0][0x3b8] ;  /* 0x00007700ff1077ac */ /* 0x000e220008000800 */
[----:B---3--:R-:W-:-:S05]  /*6b540*/  F2FP.SATFINITE.E4M3.F32.PACK_AB_MERGE_C R3, R52, R2, RZ ;  /* 0x000000023403723e */ /* 0x008fca00048070ff */
[----:B------:R3:W-:Y:S01]  /*6b550*/  STL [R1+0x1534], R3 ;  /* 0x0015340301007387 */ /* 0x0007e20000100800 */
[----:B------:R-:W-:-:S03]  /*6b560*/  F2FP.SATFINITE.E4M3.F32.PACK_AB_MERGE_C R2, R60, R53, RZ ;  /* 0x000000353c02723e */ /* 0x000fc600048070ff */
[----:B---3--:R-:W3:Y:S04]  /*6b570*/  LDL.LU R3, [R1+0x7a0] ;  /* 0x0007a00001037983 */ /* 0x008ee80000300800 */
[----:B------:R0:W-:Y:S01]  /*6b580*/  STL [R1+0x1530], R2 ;  /* 0x0015300201007387 */ /* 0x0001e20000100800 */
[----:B------:R-:W-:-:S03]  /*6b590*/  F2FP.SATFINITE.E4M3.F32.PACK_AB_MERGE_C R14, R47, R57, RZ ;  /* 0x000000392f0e723e */ /* 0x000fc600048070ff */
[----:B0-----:R-:W3:Y:S01]  /*6b5a0*/  LDL.LU R2, [R1+0x7a4] ;  /* 0x0007a40001027983 */ /* 0x001ee20000300800 */
[----:B------:R-:W-:-:S03]  /*6b5b0*/  F2FP.SATFINITE.E4M3.F32.PACK_AB_MERGE_C R10, R44, R45, RZ ;  /* 0x0000002d2c0a723e */ /* 0x000fc600048070ff */
[----:B------:R-:W2:Y:S04]  /*6b5c0*/  LDL.LU R52, [R1+0x7a8] ;  /* 0x0007a80001347983 */ /* 0x000ea80000300800 */
[----:B------:R0:W-:Y:S04]  /*6b5d0*/  STL [R1+0xc0], R0 ;  /* 0x0000c00001007387 */ /* 0x0001e80000100800 */
[----:B------:R-:W2:Y:S04]  /*6b5e0*/  LDL.LU R60, [R1+0x7ac] ;  /* 0x0007ac00013c7983 */ /* 0x000ea80000300800 */
[----:B------:R-:W-:Y:S01]  /*6b5f0*/  STL [R1+0x1564], R14 ;  /* 0x0015640e01007387 */ /* 0x000fe20000100800 */
[----:B0-----:R-:W-:Y:S01]  /*6b600*/  VIADD R0, R0, UR17 ;  /* 0x0000001100007c36 */ /* 0x001fe20008000000 */
[----:B------:R-:W0:Y:S02]  /*6b610*/  LDCU UR17, c[0x0][0x3b8] ;  /* 0x00007700ff1177ac */ /* 0x000e240008000800 */
[----:B------:R4:W-:Y:S04]  /*6b620*/  STL [R1+0x1560], R10 ;  /* 0x0015600a01007387 */ /* 0x0009e80000100800 */
[----:B------:R-:W2:Y:S04]  /*6b630*/  LDL.LU R48, [R1+0x790] ;  /* 0x0007900001307983 */ /* 0x000ea80000300800 */
[----:B------:R0:W-:Y:S04]  /*6b640*/  STL [R1+0xbc], R0 ;  /* 0x0000bc0001007387 */ /* 0x0001e80000100800 */
[----:B------:R-:W2:Y:S01]  /*6b650*/  LDL.LU R53, [R1+0x794] ;  /* 0x0007940001357983 */ /* 0x000ea20000300800 */
[----:B------:R-:W-:-:S03]  /*6b660*/  IMAD.MOV.U32 R44, RZ, RZ, R38 ;  /* 0x000000ffff2c7224 */ /* 0x000fc600078e0026 */
[----:B------:R-:W2:Y:S04]  /*6b670*/  LDL.LU R57, [R1+0x798] ;  /* 0x0007980001397983 */ /* 0x000ea80000300800 */
[----:B------:R-:W2:Y:S04]  /*6b680*/  LDL.LU R38, [R1+0x79c] ;  /* 0x00079c0001267983 */ /* 0x000ea80000300800 */
[----:B------:R-:W2:Y:S04]  /*6b690*/  LDL.LU R47, [R1+0x780] ;  /* 0x00078000012f7983 */ /* 0x000ea80000300800 */
[----:B------:R-:W2:Y:S01]  /*6b6a0*/  LDL.LU R45, [R1+0x784] ;  /* 0x00078400012d7983 */ /* 0x000ea20000300800 */
[----:B------:R-:W-:-:S05]  /*6b6b0*/  F2FP.SATFINITE.E4M3.F32.PACK_AB_MERGE_C R11, R58, R11, RZ ;  /* 0x0000000b3a0b723e */ /* 0x000fca00048070ff */
[----:B------:R-:W-:Y:S01]  /*6b6c0*/  STL [R1+0x1580], R11 ;  /* 0x0015800b01007387 */ /* 0x000fe20000100800 */
[----:B----4-:R-:W-:Y:S01]  /*6b6d0*/  F2FP.SATFINITE.E4M3.F32.PACK_AB_MERGE_C R10, R39, R50, RZ ;  /* 0x00000032270a723e */ /* 0x010fe200048070ff */
[----:B------:R-:W-:Y:S01]  /*6b6e0*/  VIADD R39, R0, UR14 ;  /* 0x0000000e00277c36 */ /* 0x000fe20008000000 */
[----:B------:R-:W4:Y:S03]  /*6b6f0*/  LDCU UR14, c[0x0][0x3b8] ;  /* 0x00007700ff0e77ac */ /* 0x000f260008000800 */
[----:B------:R-:W-:Y:S01]  /*6b700*/  STL [R1+0x1594], R10 ;  /* 0x0015940a01007387 */ /* 0x000fe20000100800 */
[----:B0-----:R-:W-:-:S03]  /*6b710*/  F2FP.SATFINITE.E4M3.F32.PACK_AB_MERGE_C R0, R41, R56, RZ ;  /* 0x000000382900723e */ /* 0x001fc600048070ff */
[----:B------:R-:W4:Y:S04]  /*6b720*/  LDL.LU R58, [R1+0x788] ;  /* 0x00078800013a7983 */ /* 0x000f280000300800 */
[----:B------:R-:W4:Y:S04]  /*6b730*/  LDL.LU R41, [R1+0x78c] ;  /* 0x00078c0001297983 */ /* 0x000f280000300800 */
[----:B------:R0:W-:Y:S04]  /*6b740*/  STL [R1+0x15c0], R0 ;  /* 0x0015c00001007387 */ /* 0x0001e80000100800 */
[----:B------:R-:W4:Y:S01]  /*6b750*/  LDL.LU R50, [R1+0x770] ;  /* 0x0007700001327983 */ /* 0x000f220000300800 */
[----:B0-----:R-:W-:-:S05]  /*6b760*/  F2FP.SATFINITE.E4M3.F32.PACK_AB_MERGE_C R0, R46, R61, RZ ;  /* 0x0000003d2e00723e */ /* 0x001fca00048070ff */
[----:B------:R0:W-:Y:S04]  /*6b770*/  STL [R1+0x15bc], R0 ;  /* 0x0015bc0001007387 */ /* 0x0001e80000100800 */
[----:B------:R-:W4:Y:S04]  /*6b780*/  LDL.LU R56, [R1+0x774] ;  /* 0x0007740001387983 */ /* 0x000f280000300800 */
[----:B------:R-:W4:Y:S04]  /*6b790*/  LDL.LU R61, [R1+0x778] ;  /* 0x00077800013d7983 */ /* 0x000f280000300800 */
[----:B------:R-:W4:Y:S01]  /*6b7a0*/  LDL.LU R46, [R1+0x77c] ;  /* 0x00077c00012e7983 */ /* 0x000f220000300800 */
[----:B0-----:R-:W-:Y:S01]  /*6b7b0*/  VIADD R0, R39, UR15 ;  /* 0x0000000f27007c36 */ /* 0x001fe20008000000 */
[----:B------:R-:W0:Y:S04]  /*6b7c0*/  LDCU UR15, c[0x0][0x3b8] ;  /* 0x00007700ff0f77ac */ /* 0x000e280008000800 */
[----:B------:R1:W-:Y:S02]  /*6b7d0*/  STL [R1+0xb8], R0 ;  /* 0x0000b80001007387 */ /* 0x0003e40000100800 */
[----:B-1----:R-:W-:Y:S01]  /*6b7e0*/  VIADD R0, R0, UR12 ;  /* 0x0000000c00007c36 */ /* 0x002fe20008000000 */
[----:B------:R-:W1:Y:S01]  /*6b7f0*/  LDCU UR12, c[0x0][0x3b8] ;  /* 0x00007700ff0c77ac */ /* 0x000e620008000800 */
[----:B---3--:R-:W-:-:S05]  /*6b800*/  F2FP.SATFINITE.E4M3.F32.PACK_AB_MERGE_C R3, R2, R3, RZ ;  /* 0x000000030203723e */ /* 0x008fca00048070ff */
[----:B------:R3:W-:Y:S01]  /*6b810*/  STL [R1+0x15d4], R3 ;  /* 0x0015d40301007387 */ /* 0x0007e20000100800 */
[----:B--2---:R-:W-:-:S05]  /*6b820*/  F2FP.SATFINITE.E4M3.F32.PACK_AB_MERGE_C R2, R60, R52, RZ ;  /* 0x000000343c02723e */ /* 0x004fca00048070ff */
[----:B------:R2:W-:Y:S04]  /*6b830*/  STL [R1+0x15d8], R2 ;  /* 0x0015d80201007387 */ /* 0x0005e80000100800 */
[----:B---3--:R-:W3:Y:S04]  /*6b840*/  LDL.LU R3, [R1+0x760] ;  /* 0x0007600001037983 */ /* 0x008ee80000300800 */
[----:B--2---:R-:W3:Y:S04]  /*6b850*/  LDL.LU R2, [R1+0x764] ;  /* 0x0007640001027983 */ /* 0x004ee80000300800 */
[----:B------:R-:W2:Y:S01]  /*6b860*/  LDL.LU R52, [R1+0x768] ;  /* 0x0007680001347983 */ /* 0x000ea20000300800 */
[----:B------:R-:W-:-:S03]  /*6b870*/  F2FP.SATFINITE.E4M3.F32.PACK_AB_MERGE_C R10, R53, R48, RZ ;  /* 0x00000030350a723e */ /* 0x000fc600048070ff */
[----:B------:R-:W-:Y:S04]  /*6b880*/  STL [R1+0xb4], R0 ;  /* 0x0000b40001007387 */ /* 0x000fe80000100800 */
[----:B------:R-:W2:Y:S04]  /*6b890*/  LDL.LU R60, [R1+0x76c] ;  /* 0x00076c00013c7983 */ /* 0x000ea80000300800 */
[----:B------:R0:W-:Y:S02]  /*6b8a0*/  STL [R1+0x15f0], R10 ;  /* 0x0015f00a01007387 */ /* 0x0001e40000100800 */
[----:B0-----:R-:W-:Y:S01]  /*6b8b0*/  F2FP.SATFINITE.E4M3.F32.PACK_AB_MERGE_C R10, R38, R57, RZ ;  /* 0x00000039260a723e */ /* 0x001fe200048070ff */
[----:B------:R-:W-:Y:S01]  /*6b8c0*/  VIADD R38, R0, UR13 ;  /* 0x0000000d00267c36 */ /* 0x000fe20008000000 */
[----:B------:R-:W-:Y:S01]  /*6b8d0*/  F2FP.SATFINITE.E4M3.F32.PACK_AB_MERGE_C R0, R45, R47, RZ ;  /* 0x0000002f2d00723e */ /* 0x000fe200048070ff */
[----:B------:R-:W0:Y:S02]  /*6b8e0*/  LDCU UR13, c[0x0][0x3b8] ;  /* 0x00007700ff0d77ac */ /* 0x000e240008000800 */
[----:B------:R1:W-:Y:S04]  /*6b8f0*/  STL [R1+0x15f8], R10 ;  /* 0x0015f80a01007387 */ /* 0x0003e80000100800 */
[----:B-1----:R-:W2:Y:S04]  /*6b900*/  LDL.LU R10, [R1+0x750] ;  /* 0x00075000010a7983 */ /* 0x002ea80000300800 */
[----:B------:R-:W2:Y:S04]  /*6b910*/  LDL.LU R11, [R1+0x754] ;  /* 0x00075400010b7983 */ /* 0x000ea80000300800 */
[----:B------:R4:W-:Y:S04]  /*6b920*/  STL [R1+0x15f4], R0 ;  /* 0x0015f40001007387 */ /* 0x0009e80000100800 */
[----:B------:R-:W2:Y:S04]  /*6b930*/  LDL.LU R48, [R1+0x758] ;  /* 0x0007580001307983 */ /* 0x000ea80000300800 */
[----:B------:R-:W2:Y:S04]  /*6b940*/  LDL.LU R53, [R1+0x75c] ;  /* 0x00075c0001357983 */ /* 0x000ea80000300800 */
[----:B------:R-:W2:Y:S04]  /*6b950*/  LDL.LU R47, [R1+0x740] ;  /* 0x00074000012f7983 */ /* 0x000ea80000300800 */
[----:B------:R-:W2:Y:S04]  /*6b960*/  LDL.LU R45, [R1+0x744] ;  /* 0x00074400012d7983 */ /* 0x000ea80000300800 */
[----:B------:R-:W2:Y:S01]  /*6b970*/  LDL.LU R57, [R1+0x748] ;  /* 0x0007480001397983 */ /* 0x000ea20000300800 */
[----:B----4-:R-:W-:-:S05]  /*6b980*/  F2FP.SATFINITE.E4M3.F32.PACK_AB_MERGE_C R0, R41, R58, RZ ;  /* 0x0000003a2900723e */ /* 0x010fca00048070ff */
[----:B------:R1:W-:Y:S04]  /*6b990*/  STL [R1+0x1604], R0 ;  /* 0x0016040001007387 */ /* 0x0003e80000100800 */
[----:B------:R-:W4:Y:S04]  /*6b9a0*/  LDL.LU R58, [R1+0x74c] ;  /* 0x00074c00013a7983 */ /* 0x000f280000300800 */
[----:B------:R-:W-:Y:S01]  /*6b9b0*/  STL.64 [R1+0x27a8], R38 ;  /* 0x0027a82601007387 */ /* 0x000fe20000100a00 */
[----:B------:R-:W-:-:S05]  /*6b9c0*/  F2FP.SATFINITE.E4M3.F32.PACK_AB_MERGE_C R14, R56, R50, RZ ;  /* 0x00000032380e723e */ /* 0x000fca00048070ff */
[----:B------:R-:W-:Y:S01]  /*6b9d0*/  STL [R1+0x15e4], R14 ;  /* 0x0015e40e01007387 */ /* 0x000fe20000100800 */
[----:B-1----:R-:W-:-:S03]  /*6b9e0*/  F2FP.SATFINITE.E4M3.F32.PACK_AB_MERGE_C R0, R46, R61, RZ ;  /* 0x0000003d2e00723e */ /* 0x002fc600048070ff */
[----:B------:R-:W4:Y:S01]  /*6b9f0*/  LDL.LU R50, [R1+0x730] ;  /* 0x0007300001327983 */ /* 0x000f220000300800 */
[----:B------:R-:W-:-:S03]  /*6ba00*/  IMAD.MOV.U32 R46, RZ, RZ, R42 ;  /* 0x000000ffff2e7224 */ /* 0x000fc600078e002a */
[----:B------:R1:W-:Y:S04]  /*6ba10*/  STL [R1+0x15fc], R0 ;  /* 0x0015fc0001007387 */ /* 0x0003e80000100800 */
[----:B------:R-:W4:Y:S04]  /*6ba20*/  LDL.LU R56, [R1+0x734] ;  /* 0x0007340001387983 */ /* 0x000f280000300800 */
[----:B------:R-:W4:Y:S04]  /*6ba30*/  LDL.LU R61, [R1+0x738] ;  /* 0x00073800013d7983 */ /* 0x000f280000300800 */
[----:B------:R-:W4:Y:S01]  /*6ba40*/  LDL.LU R42, [R1+0x73c] ;  /* 0x00073c00012a7983 */ /* 0x000f220000300800 */
[----:B------:R-:W-:-:S02]  /*6ba50*/  IMAD.MOV.U32 R41, RZ, RZ, R40 ;  /* 0x000000ffff297224 */ /* 0x000fc400078e0028 */
[----:B------:R-:W-:Y:S01]  /*6ba60*/  VIADD R40, R38, UR10 ;  /* 0x0000000a26287c36 */ /* 0x000fe20008000000 */
[----:B------:R-:W0:Y:S03]  /*6ba70*/  LDCU UR10, c[0x0][0x3b8] ;  /* 0x00007700ff0a77ac */ /* 0x000e260008000800 */
[----:B-1----:R-:W-:Y:S01]  /*6ba80*/  VIADD R0, R40, UR11 ;  /* 0x0000000b28007c36 */ /* 0x002fe20008000000 */
[----:B------:R-:W1:Y:S04]  /*6ba90*/  LDCU UR11, c[0x0][0x3b8] ;  /* 0x00007700ff0b77ac */ /* 0x000e680008000800 */
[----:B------:R0:W-:Y:S02]  /*6baa0*/  STL [R1+0xb0], R0 ;  /* 0x0000b00001007387 */ /* 0x0001e40000100800 */
[----:B0-----:R-:W-:Y:S01]  /*6bab0*/  VIADD R0, R0, UR8 ;  /* 0x0000000800007c36 */ /* 0x001fe20008000000 */
[----:B------:R-:W0:Y:S01]  /*6bac0*/  LDCU UR8, c[0x0][0x3b8] ;  /* 0x00007700ff0877ac */ /* 0x000e220008000800 */
[----:B---3--:R-:W-:-:S05]  /*6bad0*/  F2FP.SATFINITE.E4M3.F32.PACK_AB_MERGE_C R3, R2, R3, RZ ;  /* 0x000000030203723e */ /* 0x008fca00048070ff */
[----:B------:R3:W-:Y:S01]  /*6bae0*/  STL [R1+0x15b8], R3 ;  /* 0x0015b80301007387 */ /* 0x0007e20000100800 */
[----:B--2---:R-:W-:-:S05]  /*6baf0*/  F2FP.SATFINITE.E4M3.F32.PACK_AB_MERGE_C R2, R60, R52, RZ ;  /* 0x000000343c02723e */ /* 0x004fca00048070ff */
[----:B------:R2:W-:Y:S04]  /*6bb00*/  STL [R1+0x15b4], R2 ;  /* 0x0015b40201007387 */ /* 0x0005e80000100800 */
[----:B---3--:R-:W3:Y:S04]  /*6bb10*/  LDL.LU R3, [R1+0x720] ;  /* 0x0007200001037983 */ /* 0x008ee80000300800 */
[----:B------:R0:W-:Y:S04]  /*6bb20*/  STL [R1+0xac], R0 ;  /* 0x0000ac0001007387 */ /* 0x0001e80000100800 */
[----:B--2---:R-:W3:Y:S04]  /*6bb30*/  LDL.LU R2, [R1+0x724] ;  /* 0x0007240001027983 */ /* 0x004ee80000300800 */
[----:B------:R-:W2:Y:S01]  /*6bb40*/  LDL.LU R52, [R1+0x728] ;  /* 0x0007280001347983 */ /* 0x000ea20000300800 */
[----:B0-----:R-:W-:Y:S01]  /*6bb50*/  VIADD R0, R0, UR9 ;  /* 0x0000000900007c36 */ /* 0x001fe20008000000 */
[----:B------:R-:W0:Y:S02]  /*6bb60*/  LDCU UR9, c[0x0][0x3b8] ;  /* 0x00007700ff0977ac */ /* 0x000e240008000800 */
[----:B------:R-:W2:Y:S01]  /*6bb70*/  LDL.LU R60, [R1+0x72c] ;  /* 0x00072c00013c7983 */ /* 0x000ea20000300800 */
[----:B------:R-:W-:-:S05]  /*6bb80*/  F2FP.SATFINITE.E4M3.F32.PACK_AB_MERGE_C R11, R11, R10, RZ ;  /* 0x0000000a0b0b723e */ /* 0x000fca00048070ff */
[----:B------:R-:W-:Y:S01]  /*6bb90*/  STL [R1+0x158c], R11 ;  /* 0x00158c0b01007387 */ /* 0x000fe20000100800 */
[----:B------:R-:W-:-:S05]  /*6bba0*/  F2FP.SATFINITE.E4M3.F32.PACK_AB_MERGE_C R10, R53, R48, RZ ;  /* 0x00000030350a723e */ /* 0x000fca00048070ff */
[----:B------:R0:W-:Y:S02]  /*6bbb0*/  STL [R1+0x1614], R10 ;  /* 0x0016140a01007387 */ /* 0x0001e40000100800 */
[----:B0-----:R-:W-:Y:S02]  /*6bbc0*/  F2FP.SATFINITE.E4M3.F32.PACK_AB_MERGE_C R10, R45, R47, RZ ;  /* 0x0000002f2d0a723e */ /* 0x001fe400048070ff */
[----:B------:R-:W2:Y:S04]  /*6bbd0*/  LDL.LU R47, [R1+0x710] ;  /* 0x00071000012f7983 */ /* 0x000ea80000300800 */
[----:B------:R-:W-:Y:S04]  /*6bbe0*/  STL [R1+0xa8], R0 ;  /* 0x0000a80001007387 */ /* 0x000fe80000100800 */
[----:B------:R0:W-:Y:S04]  /*6bbf0*/  STL [R1+0x1550], R10 ;  /* 0x0015500a01007387 */ /* 0x0001e80000100800 */
[----:B------:R-:W2:Y:S01]  /*6bc00*/  LDL.LU R45, [R1+0x714] ;  /* 0x00071400012d7983 */ /* 0x000ea20000300800 */
[----:B0-----:R-:W-:Y:S01]  /*6bc10*/  VIADD R10, R0, UR71 ;  /* 0x00000047000a7c36 */ /* 0x001fe20008000000 */
[----:B----4-:R-:W-:-:S05]  /*6bc20*/  F2FP.SATFINITE.E4M3.F32.PACK_AB_MERGE_C R11, R58, R57, RZ ;  /* 0x000000393a0b723e */ /* 0x010fca00048070ff */
[----:B------:R0:W-:Y:S04]  /*6bc30*/  STL [R1+0x155c], R11 ;  /* 0x00155c0b01007387 */ /* 0x0001e80000100800 */
[----:B------:R-:W4:Y:S04]  /*6bc40*/  LDL.LU R16, [R1+0x718] ;  /* 0x0007180001107983 */ /* 0x000f280000300800 */
[----:B------:R-:W4:Y:S04]  /*6bc50*/  LDL.LU R48, [R1+0x71c] ;  /* 0x00071c0001307983 */ /* 0x000f280000300800 */
[----:B------:R-:W-:Y:S04]  /*6bc60*/  STL [R1+0xa4], R10 ;  /* 0x0000a40a01007387 */ /* 0x000fe80000100800 */
[----:B------:R-:W4:Y:S04]  /*6bc70*/  LDL.LU R0, [R1+0x700] ;  /* 0x0007000001007983 */ /* 0x000f280000300800 */
[----:B------:R-:W4:Y:S04]  /*6bc80*/  LDL.LU R53, [R1+0x704] ;  /* 0x0007040001357983 */ /* 0x000f280000300800 */
[----:B------:R-:W4:Y:S04]  /*6bc90*/  LDL.LU R57, [R1+0x708] ;  /* 0x0007080001397983 */ /* 0x000f280000300800 */
[----:B------:R-:W4:Y:S01]  /*6bca0*/  LDL.LU R58, [R1+0x70c] ;  /* 0x00070c00013a7983 */ /* 0x000f220000300800 */
[----:B------:R-:W-:-:S02]  /*6bcb0*/  F2FP.SATFINITE.E4M3.F32.PACK_AB_MERGE_C R14, R56, R50, RZ ;  /* 0x00000032380e723e */ /* 0x000fc400048070ff */
[----:B0-----:R-:W-:-:S03]  /*6bcc0*/  F2FP.SATFINITE.E4M3.F32.PACK_AB_MERGE_C R11, R42, R61, RZ ;  /* 0x0000003d2a0b723e */ /* 0x001fc600048070ff */
[----:B------:R-:W-:Y:S01]  /*6bcd0*/  STL [R1+0x1528], R14 ;  /* 0x0015280e01007387 */ /* 0x000fe20000100800 */
[----:B------:R-:W-:-:S03]  /*6bce0*/  IMAD.MOV.U32 R61, RZ, RZ, R46 ;  /* 0x000000ffff3d7224 */ /* 0x000fc600078e002e */
[----:B------:R0:W-:Y:S04]  /*6bcf0*/  STL [R1+0x1600], R11 ;  /* 0x0016000b01007387 */ /* 0x0001e80000100800 */
[----:B0-----:R-:W4:Y:S04]  /*6bd00*/  LDL.LU R11, [R1+0x6f0] ;  /* 0x0006f000010b7983 */ /* 0x001f280000300800 */
[----:B------:R-:W4:Y:S04]  /*6bd10*/  LDL.LU R50, [R1+0x6f4] ;  /* 0x0006f40001327983 */ /* 0x000f280000300800 */
[----:B------:R-:W4:Y:S04]  /*6bd20*/  LDL.LU R56, [R1+0x6f8] ;  /* 0x0006f80001387983 */ /* 0x000f280000300800 */
[----:B------:R-:W4:Y:S01]  /*6bd30*/  LDL.LU R46, [R1+0x6fc] ;  /* 0x0006fc00012e7983 */ /* 0x000f220000300800 */
[----:B------:R-:W-:Y:S01]  /*6bd40*/  VIADD R42, R10, UR66 ;  /* 0x000000420a2a7c36 */ /* 0x000fe20008000000 */
[----:B---3--:R-:W-:-:S02]  /*6bd50*/  F2FP.SATFINITE.E4M3.F32.PACK_AB_MERGE_C R2, R2, R3, RZ ;  /* 0x000000030202723e */ /* 0x008fc400048070ff */
[----:B------:R-:W3:Y:S01]  /*6bd60*/  LDL.LU R17, [R1+0x6e0] ;  /* 0x0006e00001117983 */ /* 0x000ee20000300800 */
[----:B------:R-:W-:Y:S01]  /*6bd70*/  VIADD R10, R42, UR4 ;  /* 0x000000042a0a7c36 */ /* 0x000fe20008000000 */
[----:B--2---:R-:W-:Y:S02]  /*6bd80*/  F2FP.SATFINITE.E4M3.F32.PACK_AB_MERGE_C R52, R60, R52, RZ ;  /* 0x000000343c34723e */ /* 0x004fe400048070ff */
[----:B------:R0:W-:Y:S01]  /*6bd90*/  STL [R1+0x14f4], R2 ;  /* 0x0014f40201007387 */ /* 0x0001e20000100800 */
[----:B------:R-:W-:-:S03]  /*6bda0*/  F2FP.SATFINITE.E4M3.F32.PACK_AB_MERGE_C R18, R45, R47, RZ ;  /* 0x0000002f2d12723e */ /* 0x000fc600048070ff */
[----:B------:R-:W3:Y:S01]  /*6bdb0*/  LDL.LU R14, [R1+0x6e4] ;  /* 0x0006e400010e7983 */ /* 0x000ee20000300800 */
[----:B------:R-:W-:Y:S01]  /*6bdc0*/  UMOV UR71, UR52 ;  /* 0x0000003400477c82 */ /* 0x000fe20008000000 */
[----:B------:R-:W2:Y:S02]  /*6bdd0*/  LDCU UR66, c[0x0][0x3b8] ;  /* 0x00007700ff4277ac */ /* 0x000ea40008000800 */
[----:B------:R-:W2:Y:S01]  /*6bde0*/  LDL.LU R15, [R1+0x6e8] ;  /* 0x0006e800010f7983 */ /* 0x000ea20000300800 */
[----:B------:R-:W1:Y:S03]  /*6bdf0*/  LDCU UR4, c[0x0][0x3b8] ;  /* 0x00007700ff0477ac */ /* 0x000e660008000800 */
[----:B------:R-:W2:Y:S04]  /*6be00*/  LDL.LU R3, [R1+0x6ec] ;  /* 0x0006ec0001037983 */ /* 0x000ea80000300800 */
[----:B------:R-:W-:Y:S04]  /*6be10*/  STL [R1+0x25f4], R52 ;  /* 0x0025f43401007387 */ /* 0x000fe80000100800 */
[----:B0-----:R-:W2:Y:S01]  /*6be20*/  LDL.LU R2, [R1+0x6d0] ;  /* 0x0006d00001027983 */ /* 0x001ea20000300800 */
[----:B------:R-:W-:Y:S01]  /*6be30*/  VIADD R21, R10, UR5 ;  /* 0x000000050a157c36 */ /* 0x000fe20008000000 */
[----:B----4-:R-:W-:-:S02]  /*6be40*/  F2FP.SATFINITE.E4M3.F32.PACK_AB_MERGE_C R16, R48, R16, RZ ;  /* 0x000000103010723e */ /* 0x010fc400048070ff */
[----:B------:R0:W-:Y:S01]  /*6be50*/  STL [R1+0xa0], R10 ;  /* 0x0000a00a01007387 */ /* 0x0001e20000100800 */
[----:B------:R-:W-:-:S03]  /*6be60*/  F2FP.SATFINITE.E4M3.F32.PACK_AB_MERGE_C R11, R50, R11, RZ ;  /* 0x0000000b320b723e */ /* 0x000fc600048070ff */
[----:B------:R-:W-:Y:S01]  /*6be70*/  STL [R1+0x14c4], R18 ;  /* 0x0014c41201007387 */ /* 0x000fe20000100800 */
[----:B0-----:R-:W-:Y:S02]  /*6be80*/  F2FP.SATFINITE.E4M3.F32.PACK_AB_MERGE_C R10, R53, R0, RZ ;  /* 0x00000000350a723e */ /* 0x001fe400048070ff */
[----:B---3--:R-:W-:Y:S01]  /*6be90*/  F2FP.SATFINITE.E4M3.F32.PACK_AB_MERGE_C R14, R14, R17, RZ ;  /* 0x000000110e0e723e */ /* 0x008fe200048070ff */
[----:B------:R-:W3:Y:S01]  /*6bea0*/  LDL.LU R60, [R1+0x6d4] ;  /* 0x0006d400013c7983 */ /* 0x000ee20000300800 */
[----:B------:R-:W-:Y:S01]  /*6beb0*/  F2FP.SATFINITE.E4M3.F32.PACK_AB_MERGE_C R0, R58, R57, RZ ;  /* 0x000000393a00723e */ /* 0x000fe200048070ff */
[----:B------:R-:W-:Y:S01]  /*6bec0*/  UMOV UR52, UR53 ;  /* 0x0000003500347c82 */ /* 0x000fe20008000000 */
[----:B------:R-:W-:Y:S01]  /*6bed0*/  ISETP.GE.AND P0, PT, R59, UR71, PT ;  /* 0x000000473b007c0c */ /* 0x000fe2000bf06270 */
[----:B------:R-:W4:Y:S01]  /*6bee0*/  LDL.LU R47, [R1+0x6d8] ;  /* 0x0006d800012f7983 */ /* 0x000f220000300800 */
[----:B------:R-:W-:Y:S01]  /*6bef0*/  IMAD.MOV.U32 R58, RZ, RZ, R41 ;  /* 0x000000ffff3a7224 */ /* 0x000fe200078e0029 */
[----:B--2---:R-:W-:-:S02]  /*6bf00*/  F2FP.SATFINITE.E4M3.F32.PACK_AB_MERGE_C R3, R3, R15, RZ ;  /* 0x0000000f0303723e */ /* 0x004fc400048070ff */
[----:B------:R-:W4:Y:S01]  /*6bf10*/  LDL.LU R45, [R1+0x6dc] ;  /* 0x0006dc00012d7983 */ /* 0x000f220000300800 */
[----:B------:R-:W-:Y:S01]  /*6bf20*/  R2UR.FILL UR53, R8 ;  /* 0x00000000083572ca */ /* 0x000fe200004e0000 */
[----:B------:R-:W0:Y:S02]  /*6bf30*/  LDCU UR5, c[0x0][0x3b8] ;  /* 0x00007700ff0577ac */ /* 0x000e240008000800 */
[----:B------:R-:W-:Y:S01]  /*6bf40*/  STL [R1+0x1618], R16 ;  /* 0x0016181001007387 */ /* 0x000fe20000100800 */
[----:B------:R-:W2:Y:S03]  /*6bf50*/  LDCU UR71, c[0x0][0x3b8] ;  /* 0x00007700ff4777ac */ /* 0x000ea60008000800 */
[----:B------:R-:W-:Y:S04]  /*6bf60*/  STL [R1+0x1494], R10 ;  /* 0x0014940a01007387 */ /* 0x000fe80000100800 */
[----:B------:R-:W2:Y:S04]  /*6bf70*/  LDL.LU R48, [R1+0x6c0] ;  /* 0x0006c00001307983 */ /* 0x000ea80000300800 */
[----:B------:R0:W-:Y:S04]  /*6bf80*/  STL [R1+0x14b4], R0 ;  /* 0x0014b40001007387 */ /* 0x0001e80000100800 */
[----:B0-----:R-:W2:Y:S04]  /*6bf90*/  LDL.LU R0, [R1+0x6c4] ;  /* 0x0006c40001007983 */ /* 0x001ea80000300800 */
[----:B------:R-:W2:Y:S04]  /*6bfa0*/  LDL.LU R53, [R1+0x6c8] ;  /* 0x0006c80001357983 */ /* 0x000ea80000300800 */
[----:B------:R-:W2:Y:S01]  /*6bfb0*/  LDL.LU R57, [R1+0x6cc] ;  /* 0x0006cc0001397983 */ /* 0x000ea20000300800 */
[----:B------:R-:W-:-:S03]  /*6bfc0*/  F2FP.SATFINITE.E4M3.F32.PACK_AB_MERGE_C R10, R46, R56, RZ ;  /* 0x000000382e0a723e */ /* 0x000fc600048070ff */
[----:B------:R-:W-:Y:S04]  /*6bfd0*/  STL [R1+0x1484], R11 ;  /* 0x0014840b01007387 */ /* 0x000fe80000100800 */
[----:B------:R0:W-:Y:S04]  /*6bfe0*/  STL [R1+0x1608], R10 ;  /* 0x0016080a01007387 */ /* 0x0001e80000100800 */
[----:B0-----:R-:W2:Y:S04]  /*6bff0*/  LDL.LU R10, [R1+0x6b0] ;  /* 0x0006b000010a7983 */ /* 0x001ea80000300800 */
[----:B------:R-:W2:Y:S04]  /*6c000*/  LDL.LU R11, [R1+0x6b4] ;  /* 0x0006b400010b7983 */ /* 0x000ea80000300800 */
[----:B------:R-:W2:Y:S04]  /*6c010*/  LDL.LU R50, [R1+0x6b8] ;  /* 0x0006b80001327983 */ /* 0x000ea80000300800 */
[----:B------:R-:W2:Y:S01]  /*6c020*/  LDL.LU R56, [R1+0x6bc] ;  /* 0x0006bc0001387983 */ /* 0x000ea20000300800 */
[----:B------:R-:W-:Y:S01]  /*6c030*/  VIADD R41, R21, UR70 ;  /* 0x0000004615297c36 */ /* 0x000fe20008000000 */
[----:B------:R-:W0:Y:S01]  /*6c040*/  LDCU UR70, c[0x0][0x39c] ;  /* 0x00007380ff4677ac */ /* 0x000e220008000800 */
[----:B------:R-:W-:-:S02]  /*6c050*/  IMAD.MOV.U32 R46, RZ, RZ, R43 ;  /* 0x000000ffff2e7224 */ /* 0x000fc400078e002b */
[----:B------:R-:W-:Y:S01]  /*6c060*/  VIADD R43, R41, UR69 ;  /* 0x00000045292b7c36 */ /* 0x000fe20008000000 */
[----:B------:R-:W-:Y:S01]  /*6c070*/  STL [R1+0x2788], R41 ;  /* 0x0027882901007387 */ /* 0x000fe20000100800 */
[----:B------:R-:W0:Y:S03]  /*6c080*/  LDCU UR69, c[0x0][0x39c] ;  /* 0x00007380ff4577ac */ /* 0x000e260008000800 */
[----:B------:R-:W-:Y:S04]  /*6c090*/  STL [R1+0x145c], R14 ;  /* 0x00145c0e01007387 */ /* 0x000fe80000100800 */
[----:B------:R-:W-:Y:S04]  /*6c0a0*/  STL.64 [R1+0x2790], R42 ;  /* 0x0027902a01007387 */ /* 0x000fe80000100a00 */
[----:B------:R3:W-:Y:S04]  /*6c0b0*/  STL [R1+0x1454], R3 ;  /* 0x0014540301007387 */ /* 0x0007e80000100800 */
[----:B------:R-:W2:Y:S01]  /*6c0c0*/  LDL.LU R24, [R1+0x6a0] ;  /* 0x0006a00001187983 */ /* 0x000ea20000300800 */
[----:B---3--:R-:W-:-:S05]  /*6c0d0*/  F2FP.SATFINITE.E4M3.F32.PACK_AB_MERGE_C R3, R60, R2, RZ ;  /* 0x000000023c03723e */ /* 0x008fca00048070ff */
[----:B------:R3:W-:Y:S01]  /*6c0e0*/  STL [R1+0x1448], R3 ;  /* 0x0014480301007387 */ /* 0x0007e20000100800 */
[----:B----4-:R-:W-:-:S03]  /*6c0f0*/  F2FP.SATFINITE.E4M3.F32.PACK_AB_MERGE_C R2, R45, R47, RZ ;  /* 0x0000002f2d02723e */ /* 0x010fc600048070ff */
[----:B---3--:R-:W3:Y:S04]  /*6c100*/  LDL.LU R3, [R1+0x6a4] ;  /* 0x0006a40001037983 */ /* 0x008ee80000300800 */
[----:B------:R4:W-:Y:S04]  /*6c110*/  STL [R1+0x161c], R2 ;  /* 0x00161c0201007387 */ /* 0x0009e80000100800 */
[----:B----4-:R-:W4:Y:S04]  /*6c120*/  LDL.LU R2, [R1+0x6a8] ;  /* 0x0006a80001027983 */ /* 0x010f280000300800 */
[----:B------:R-:W4:Y:S01]  /*6c130*/  LDL.LU R45, [R1+0x6ac] ;  /* 0x0006ac00012d7983 */ /* 0x000f220000300800 */
[----:B--2---:R-:W-:-:S03]  /*6c140*/  F2FP.SATFINITE.E4M3.F32.PACK_AB_MERGE_C R14, R0, R48, RZ ;  /* 0x00000030000e723e */ /* 0x004fc600048070ff */
[----:B------:R-:W2:Y:S04]  /*6c150*/  LDL.LU R60, [R1+0x690] ;  /* 0x00069000013c7983 */ /* 0x000ea80000300800 */
[----:B------:R-:W2:Y:S01]  /*6c160*/  LDL.LU R47, [R1+0x694] ;  /* 0x00069400012f7983 */ /* 0x000ea20000300800 */
[----:B------:R-:W-:-:S03]  /*6c170*/  F2FP.SATFINITE.E4M3.F32.PACK_AB_MERGE_C R0, R57, R53, RZ ;  /* 0x000000353900723e */ /* 0x000fc600048070ff */
[----:B------:R-:W-:Y:S04]  /*6c180*/  STL [R1+0x142c], R14 ;  /* 0x00142c0e01007387 */ /* 0x000fe80000100800 */
[----:B------:R-:W2:Y:S04]  /*6c190*/  LDL.LU R25, [R1+0x698] ;  /* 0x0006980001197983 */ /* 0x000ea80000300800 */
[----:B------:R0:W-:Y:S04]  /*6c1a0*/  STL [R1+0x1438], R0 ;  /* 0x0014380001007387 */ /* 0x0001e80000100800 */
[----:B------:R-:W2:Y:S04]  /*6c1b0*/  LDL.LU R16, [R1+0x69c] ;  /* 0x00069c0001107983 */ /* 0x000ea80000300800 */
[----:B------:R-:W2:Y:S04]  /*6c1c0*/  LDL.LU R48, [R1+0x680] ;  /* 0x0006800001307983 */ /* 0x000ea80000300800 */
[----:B0-----:R-:W2:Y:S04]  /*6c1d0*/  LDL.LU R0, [R1+0x684] ;  /* 0x0006840001007983 */ /* 0x001ea80000300800 */
[----:B------:R-:W2:Y:S04]  /*6c1e0*/  LDL.LU R53, [R1+0x688] ;  /* 0x0006880001357983 */ /* 0x000ea80000300800 */
[----:B------:R-:W2:Y:S01]  /*6c1f0*/  LDL.LU R57, [R1+0x68c] ;  /* 0x00068c0001397983 */ /* 0x000ea20000300800 */
[----:B------:R-:W-:-:S02]  /*6c200*/  F2FP.SATFINITE.E4M3.F32.PACK_AB_MERGE_C R11, R11, R10, RZ ;  /* 0x0000000a0b0b723e */ /* 0x000fc400048070ff */
[----:B------:R-:W-:-:S03]  /*6c210*/  F2FP.SATFINITE.E4M3.F32.PACK_AB_MERGE_C R10, R56, R50, RZ ;  /* 0x00000032380a723e */ /* 0x000fc600048070ff */
[----:B------:R-:W-:Y:S01]  /*6c220*/  STL [R1+0x1420], R11 ;  /* 0x0014200b01007387 */ /* 0x000fe20000100800 */
[----:B------:R-:W-:-:S03]  /*6c230*/  IMAD.MOV.U32 R56, RZ, RZ, R44 ;  /* 0x000000ffff387224 */ /* 0x000fc600078e002c */
[----:B------:R0:W-:Y:S04]  /*6c240*/  STL [R1+0x1610], R10 ;  /* 0x0016100a01007387 */ /* 0x0001e80000100800 */
[----:B------:R-:W2:Y:S04]  /*6c250*/  LDL.LU R20, [R1+0x670] ;  /* 0x0006700001147983 */ /* 0x000ea80000300800 */
[----:B------:R-:W2:Y:S04]  /*6c260*/  LDL.LU R18, [R1+0x674] ;  /* 0x0006740001127983 */ /* 0x000ea80000300800 */
[----:B------:R-:W2:Y:S04]  /*6c270*/  LDL.LU R17, [R1+0x678] ;  /* 0x0006780001117983 */ /* 0x000ea80000300800 */
[----:B------:R-:W2:Y:S04]  /*6c280*/  LDL.LU R44, [R1+0x67c] ;  /* 0x00067c00012c7983 */ /* 0x000ea80000300800 */
[----:B------:R-:W2:Y:S04]  /*6c290*/  LDL.LU R15, [R1+0x660] ;  /* 0x00066000010f7983 */ /* 0x000ea80000300800 */
[----:B0-----:R-:W2:Y:S04]  /*6c2a0*/  LDL.LU R10, [R1+0x664] ;  /* 0x00066400010a7983 */ /* 0x001ea80000300800 */
[----:B------:R-:W2:Y:S04]  /*6c2b0*/  LDL.LU R11, [R1+0x668] ;  /* 0x00066800010b7983 */ /* 0x000ea80000300800 */
[----:B------:R-:W2:Y:S01]  /*6c2c0*/  LDL.LU R50, [R1+0x66c] ;  /* 0x00066c0001327983 */ /* 0x000ea20000300800 */
[----:B------:R-:W-:Y:S01]  /*6c2d0*/  VIADD R35, R43, UR62 ;  /* 0x0000003e2b237c36 */ /* 0x000fe20008000000 */
[----:B------:R-:W0:Y:S03]  /*6c2e0*/  LDCU UR62, c[0x0][0x3b8] ;  /* 0x00007700ff3e77ac */ /* 0x000e260008000800 */
[----:B------:R-:W-:Y:S01]  /*6c2f0*/  VIADD R26, R35, UR63 ;  /* 0x0000003f231a7c36 */ /* 0x000fe20008000000 */
[----:B------:R-:W0:Y:S03]  /*6c300*/  LDCU UR63, c[0x0][0x3b8] ;  /* 0x00007700ff3f77ac */ /* 0x000e260008000800 */
[----:B------:R-:W-:Y:S01]  /*6c310*/  VIADD R22, R26, UR58 ;  /* 0x0000003a1a167c36 */ /* 0x000fe20008000000 */
[----:B------:R-:W0:Y:S03]  /*6c320*/  LDCU UR58, c[0x0][0x3b8] ;  /* 0x00007700ff3a77ac */ /* 0x000e260008000800 */
[----:B------:R-:W-:Y:S01]  /*6c330*/  VIADD R14, R22, UR61 ;  /* 0x0000003d160e7c36 */ /* 0x000fe20008000000 */
[----:B------:R-:W0:Y:S01]  /*6c340*/  LDCU UR61, c[0x0][0x3b8] ;  /* 0x00007700ff3d77ac */ /* 0x000e220008000800 */
[----:B---3--:R-:W-:-:S05]  /*6c350*/  F2FP.SATFINITE.E4M3.F32.PACK_AB_MERGE_C R3, R3, R24, RZ ;  /* 0x000000180303723e */ /* 0x008fca00048070ff */
[----:B------:R3:W-:Y:S01]  /*6c360*/  STL [R1+0x1408], R3 ;  /* 0x0014080301007387 */ /* 0x0007e20000100800 */
[----:B----4-:R-:W-:Y:S01]  /*6c370*/  F2FP.SATFINITE.E4M3.F32.PACK_AB_MERGE_C R2, R45, R2, RZ ;  /* 0x000000022d02723e */ /* 0x010fe200048070ff */
[----:B------:R-:W-:Y:S01]  /*6c380*/  VIADD R45, R14, UR59 ;  /* 0x0000003b0e2d7c36 */ /* 0x000fe20008000000 */
[----:B------:R-:W4:Y:S03]  /*6c390*/  LDCU UR59, c[0x0][0x3b8] ;  /* 0x00007700ff3b77ac */ /* 0x000f260008000800 */
[----:B------:R0:W-:Y:S01]  /*6c3a0*/  STL [R1+0x1404], R2 ;  /* 0x0014040201007387 */ /* 0x0001e20000100800 */
[----:B--2---:R-:W-:-:S03]  /*6c3b0*/  F2FP.SATFINITE.E4M3.F32.PACK_AB_MERGE_C R24, R47, R60, RZ ;  /* 0x0000003c2f18723e */ /* 0x004fc600048070ff */
[----:B---3--:R-:W2:Y:S04]  /*6c3c0*/  LDL.LU R3, [R1+0x650] ;  /* 0x0006500001037983 */ /* 0x008ea80000300800 */
[----:B0-----:R-:W2:Y:S04]  /*6c3d0*/  LDL.LU R2, [R1+0x654] ;  /* 0x0006540001027983 */ /* 0x001ea80000300800 */
[----:B------:R0:W-:Y:S04]  /*6c3e0*/  STL [R1+0x13f4], R24 ;  /* 0x0013f41801007387 */ /* 0x0001e80000100800 */
[----:B------:R-:W3:Y:S04]  /*6c3f0*/  LDL.LU R60, [R1+0x658] ;  /* 0x00065800013c7983 */ /* 0x000ee80000300800 */
[----:B------:R-:W3:Y:S01]  /*6c400*/  LDL.LU R47, [R1+0x65c] ;  /* 0x00065c00012f7983 */ /* 0x000ee20000300800 */
[----:B0-----:R-:W-:-:S03]  /*6c410*/  F2FP.SATFINITE.E4M3.F32.PACK_AB_MERGE_C R24, R16, R25, RZ ;  /* 0x000000191018723e */ /* 0x001fc600048070ff */
[----:B------:R-:W-:Y:S04]  /*6c420*/  STL [R1+0x2784], R45 ;  /* 0x0027842d01007387 */ /* 0x000fe80000100800 */
[----:B------:R0:W-:Y:S02]  /*6c430*/  STL [R1+0x1628], R24 ;  /* 0x0016281801007387 */ /* 0x0001e40000100800 */
[----:B0-----:R-:W-:Y:S02]  /*6c440*/  F2FP.SATFINITE.E4M3.F32.PACK_AB_MERGE_C R24, R0, R48, RZ ;  /* 0x000000300018723e */ /* 0x001fe400048070ff */
[----:B------:R-:W-:Y:S01]  /*6c450*/  F2FP.SATFINITE.E4M3.F32.PACK_AB_MERGE_C R0, R57, R53, RZ ;  /* 0x000000353900723e */ /* 0x000fe200048070ff */
[----:B------:R-:W-:Y:S02]  /*6c460*/  IMAD.MOV.U32 R57, RZ, RZ, R58 ;  /* 0x000000ffff397224 */ /* 0x000fe400078e003a */
[----:B------:R-:W-:Y:S04]  /*6c470*/  STL [R1+0x13d8], R24 ;  /* 0x0013d81801007387 */ /* 0x000fe80000100800 */
[----:B------:R0:W-:Y:S04]  /*6c480*/  STL [R1+0x13e0], R0 ;  /* 0x0013e00001007387 */ /* 0x0001e80000100800 */
[----:B------:R-:W4:Y:S04]  /*6c490*/  LDL.LU R48, [R1+0x640] ;  /* 0x0006400001307983 */ /* 0x000f280000300800 */
[----:B------:R-:W4:Y:S04]  /*6c4a0*/  LDL.LU R58, [R1+0x644] ;  /* 0x00064400013a7983 */ /* 0x000f280000300800 */
[----:B0-----:R-:W4:Y:S04]  /*6c4b0*/  LDL.LU R0, [R1+0x648] ;  /* 0x0006480001007983 */ /* 0x001f280000300800 */
[----:B------:R-:W4:Y:S01]  /*6c4c0*/  LDL.LU R53, [R1+0x64c] ;  /* 0x00064c0001357983 */ /* 0x000f220000300800 */
[----:B------:R-:W-:-:S02]  /*6c4d0*/  F2FP.SATFINITE.E4M3.F32.PACK_AB_MERGE_C R18, R18, R20, RZ ;  /* 0x000000141212723e */ /* 0x000fc400048070ff */
[----:B------:R-:W-:Y:S02]  /*6c4e0*/  F2FP.SATFINITE.E4M3.F32.PACK_AB_MERGE_C R17, R44, R17, RZ ;  /* 0x000000112c11723e */ /* 0x000fe400048070ff */
[----:B------:R-:W-:Y:S01]  /*6c4f0*/  F2FP.SATFINITE.E4M3.F32.PACK_AB_MERGE_C R15, R10, R15, RZ ;  /* 0x0000000f0a0f723e */ /* 0x000fe200048070ff */
[----:B------:R-:W-:Y:S01]  /*6c500*/  STL [R1+0x13c0], R18 ;  /* 0x0013c01201007387 */ /* 0x000fe20000100800 */
[----:B------:R-:W-:-:S03]  /*6c510*/  F2FP.SATFINITE.E4M3.F32.PACK_AB_MERGE_C R10, R50, R11, RZ ;  /* 0x0000000b320a723e */ /* 0x000fc600048070ff */
[----:B------:R-:W-:Y:S04]  /*6c520*/  STL [R1+0x1620], R17 ;  /* 0x0016201101007387 */ /* 0x000fe80000100800 */
[----:B------:R0:W-:Y:S04]  /*6c530*/  STL [R1+0x13a8], R15 ;  /* 0x0013a80f01007387 */ /* 0x0001e80000100800 */
[----:B------:R-:W-:Y:S04]  /*6c540*/  STL [R1+0x13a4], R10 ;  /* 0x0013a40a01007387 */ /* 0x000fe80000100800 */
[----:B------:R-:W4:Y:S04]  /*6c550*/  LDL.LU R37, [R1+0x630] ;  /* 0x0006300001257983 */ /* 0x000f280000300800 */
[----:B------:R-:W4:Y:S04]  /*6c560*/  LDL.LU R25, [R1+0x634] ;  /* 0x0006340001197983 */ /* 0x000f280000300800 */
[----:B0-----:R-:W4:Y:S04]  /*6c570*/  LDL.LU R15, [R1+0x638] ;  /* 0x00063800010f7983 */ /* 0x001f280000300800 */
[----:B------:R-:W4:Y:S01]  /*6c580*/  LDL.LU R11, [R1+0x63c] ;  /* 0x00063c00010b7983 */ /* 0x000f220000300800 */
[----:B------:R-:W-:Y:S01]  /*6c590*/  VIADD R16, R45, UR45 ;  /* 0x0000002d2d107c36 */ /* 0x000fe20008000000 */
[----:B------:R-:W0:Y:S03]  /*6c5a0*/  LDCU UR45, c[0x0][0x3b8] ;  /* 0x00007700ff2d77ac */ /* 0x000e260008000800 */
[----:B------:R-:W-:Y:S01]  /*6c5b0*/  VIADD R27, R16, UR60 ;  /* 0x0000003c101b7c36 */ /* 0x000fe20008000000 */
[----:B------:R-:W0:Y:S03]  /*6c5c0*/  LDCU UR60, c[0x0][0x3b8] ;  /* 0x00007700ff3c77ac */ /* 0x000e260008000800 */
[----:B------:R-:W-:Y:S01]  /*6c5d0*/  VIADD R44, R27, UR56 ;  /* 0x000000381b2c7c36 */ /* 0x000fe20008000000 */
[----:B------:R-:W0:Y:S01]  /*6c5e0*/  LDCU UR56, c[0x0][0x3b8] ;  /* 0x00007700ff3877ac */ /* 0x000e220008000800 */
[----:B------:R-:W-:-:S03]  /*6c5f0*/  IMAD.MOV.U32 R50, RZ, RZ, R56 ;  /* 0x000000ffff327224 */ /* 0x000fc600078e0038 */
[----:B------:R-:W-:Y:S01]  /*6c600*/  STL [R1+0x2780], R44 ;  /* 0x0027802c01007387 */ /* 0x000fe20000100800 */
[----:B------:R-:W-:-:S03]  /*6c610*/  IMAD.MOV.U32 R56, RZ, RZ, R46 ;  /* 0x000000ffff387224 */ /* 0x000fc600078e002e */
[----:B------:R-:W4:Y:S01]  /*6c620*/  LDL.LU R34, [R1+0x410] ;  /* 0x0004100001227983 */ /* 0x000f220000300800 */
[----:B------:R-:W-:Y:S01]  /*6c630*/  VIADD R46, R44, UR51 ;  /* 0x000000332c2e7c36 */ /* 0x000fe20008000000 */
[----:B------:R-:W0:Y:S01]  /*6c640*/  LDCU UR51, c[0x0][0x3b8] ;  /* 0x00007700ff3377ac */ /* 0x000e220008000800 */
[----:B--2---:R-:W-:-:S05]  /*6c650*/  F2FP.SATFINITE.E4M3.F32.PACK_AB_MERGE_C R3, R2, R3, RZ ;  /* 0x000000030203723e */ /* 0x004fca00048070ff */
[----:B------:R-:W-:Y:S04]  /*6c660*/  STL [R1+0x1390], R3 ;  /* 0x0013900301007387 */ /* 0x000fe80000100800 */
[----:B------:R-:W2:Y:S01]  /*6c670*/  LDL.LU R24, [R1+0x414] ;  /* 0x0004140001187983 */ /* 0x000ea20000300800 */
[----:B---3--:R-:W-:-:S05]  /*6c680*/  F2FP.SATFINITE.E4M3.F32.PACK_AB_MERGE_C R2, R47, R60, RZ ;  /* 0x0000003c2f02723e */ /* 0x008fca00048070ff */
[----:B------:R3:W-:Y:S04]  /*6c690*/  STL [R1+0x164c], R2 ;  /* 0x00164c0201007387 */ /* 0x0007e80000100800 */
[----:B---3--:R-:W3:Y:S04]  /*6c6a0*/  LDL.LU R2, [R1+0x418] ;  /* 0x0004180001027983 */ /* 0x008ee80000300800 */
[----:B------:R-:W3:Y:S04]  /*6c6b0*/  LDL.LU R47, [R1+0x41c] ;  /* 0x00041c00012f7983 */ /* 0x000ee80000300800 */
[----:B------:R-:W3:Y:S04]  /*6c6c0*/  LDL.LU R17, [R1+0x620] ;  /* 0x0006200001117983 */ /* 0x000ee80000300800 */
[----:B------:R-:W3:Y:S04]  /*6c6d0*/  LDL.LU R60, [R1+0x624] ;  /* 0x00062400013c7983 */ /* 0x000ee80000300800 */
[----:B------:R-:W-:Y:S01]  /*6c6e0*/  STL [R1+0x277c], R46 ;  /* 0x00277c2e01007387 */ /* 0x000fe20000100800 */
[----:B----4-:R-:W-:-:S02]  /*6c6f0*/  F2FP.SATFINITE.E4M3.F32.PACK_AB_MERGE_C R58, R58, R48, RZ ;  /* 0x000000303a3a723e */ /* 0x010fc400048070ff */
[----:B------:R-:W-:-:S03]  /*6c700*/  F2FP.SATFINITE.E4M3.F32.PACK_AB_MERGE_C R0, R53, R0, RZ ;  /* 0x000000003500723e */ /* 0x000fc600048070ff */
[----:B------:R-:W-:Y:S01]  /*6c710*/  STL [R1+0x2664], R58 ;  /* 0x0026643a01007387 */ /* 0x000fe20000100800 */
[----:B------:R-:W-:-:S03]  /*6c720*/  IMAD.MOV.U32 R53, RZ, RZ, R61 ;  /* 0x000000ffff357224 */ /* 0x000fc600078e003d */
[----:B------:R4:W-:Y:S04]  /*6c730*/  STL [R1+0x1398], R0 ;  /* 0x0013980001007387 */ /* 0x0009e80000100800 */
[----:B------:R-:W3:Y:S04]  /*6c740*/  LDL.LU R38, [R1+0x628] ;  /* 0x0006280001267983 */ /* 0x000ee80000300800 */
[----:B------:R-:W3:Y:S04]  /*6c750*/  LDL.LU R61, [R1+0x62c] ;  /* 0x00062c00013d7983 */ /* 0x000ee80000300800 */
[----:B------:R-:W3:Y:S04]  /*6c760*/  LDL.LU R20, [R1+0x610] ;  /* 0x0006100001147983 */ /* 0x000ee80000300800 */
[----:B------:R-:W3:Y:S04]  /*6c770*/  LDL.LU R18, [R1+0x614] ;  /* 0x0006140001127983 */ /* 0x000ee80000300800 */
[----:B------:R-:W3:Y:S04]  /*6c780*/  LDL.LU R10, [R1+0x618] ;  /* 0x00061800010a7983 */ /* 0x000ee80000300800 */
[----:B----4-:R-:W4:Y:S01]  /*6c790*/  LDL.LU R0, [R1+0x61c] ;  /* 0x00061c0001007983 */ /* 0x010f220000300800 */
[----:B------:R-:W-:-:S05]  /*6c7a0*/  F2FP.SATFINITE.E4M3.F32.PACK_AB_MERGE_C R58, R25, R37, RZ ;  /* 0x00000025193a723e */ /* 0x000fca00048070ff */
[----:B------:R-:W-:Y:S01]  /*6c7b0*/  STL [R1+0x2668], R58 ;  /* 0x0026683a01007387 */ /* 0x000fe20000100800 */
[----:B------:R-:W-:-:S03]  /*6c7c0*/  F2FP.SATFINITE.E4M3.F32.PACK_AB_MERGE_C R11, R11, R15, RZ ;  /* 0x0000000f0b0b723e */ /* 0x000fc600048070ff */
[----:B------:R-:W4:Y:S04]  /*6c7d0*/  LDL.LU R39, [R1+0x600] ;  /* 0x0006000001277983 */ /* 0x000f280000300800 */
[----:B------:R-:W4:Y:S04]  /*6c7e0*/  LDL.LU R25, [R1+0x604] ;  /* 0x0006040001197983 */ /* 0x000f280000300800 */
[----:B------:R0:W-:Y:S04]  /*6c7f0*/  STL [R1+0x1648], R11 ;  /* 0x0016480b01007387 */ /* 0x0001e80000100800 */
[----:B------:R-:W4:Y:S04]  /*6c800*/  LDL.LU R15, [R1+0x608] ;  /* 0x00060800010f7983 */ /* 0x000f280000300800 */
[----:B0-----:R-:W4:Y:S01]  /*6c810*/  LDL.LU R11, [R1+0x60c] ;  /* 0x00060c00010b7983 */ /* 0x001f220000300800 */
        /* <DEDUP_REMOVED lines=8> */
[----:B--2---:R-:W-:-:S02]  /*6c8a0*/  F2FP.SATFINITE.E4M3.F32.PACK_AB_MERGE_C R34, R24, R34, RZ ;  /* 0x000000221822723e */ /* 0x004fc400048070ff */
[----:B---3--:R-:W-:Y:S02]  /*6c8b0*/  F2FP.SATFINITE.E4M3.F32.PACK_AB_MERGE_C R24, R47, R2, RZ ;  /* 0x000000022f18723e */ /* 0x008fe400048070ff */
[----:B------:R-:W2:Y:S04]  /*6c8c0*/  LDL.LU R2, [R1+0x5f0] ;  /* 0x0005f00001027983 */ /* 0x000ea80000300800 */
[----:B------:R3:W-:Y:S01]  /*6c8d0*/  STL [R1+0x1370], R34 ;  /* 0x0013702201007387 */ /* 0x0007e20000100800 */
[----:B------:R-:W-:-:S03]  /*6c8e0*/  F2FP.SATFINITE.E4M3.F32.PACK_AB_MERGE_C R17, R60, R17, RZ ;  /* 0x000000113c11723e */ /* 0x000fc600048070ff */
[----:B------:R-:W2:Y:S04]  /*6c8f0*/  LDL.LU R47, [R1+0x5f4] ;  /* 0x0005f400012f7983 */ /* 0x000ea80000300800 */
[----:B------:R0:W-:Y:S04]  /*6c900*/  STL [R1+0x1640], R24 ;  /* 0x0016401801007387 */ /* 0x0001e80000100800 */
[----:B------:R-:W2:Y:S04]  /*6c910*/  LDL.LU R36, [R1+0x5f8] ;  /* 0x0005f80001247983 */ /* 0x000ea80000300800 */
[----:B------:R-:W2:Y:S04]  /*6c920*/  LDL.LU R60, [R1+0x5fc] ;  /* 0x0005fc00013c7983 */ /* 0x000ea80000300800 */
[----:B------:R0:W-:Y:S04]  /*6c930*/  STL [R1+0x1440], R17 ;  /* 0x0014401101007387 */ /* 0x0001e80000100800 */
[----:B------:R-:W2:Y:S04]  /*6c940*/  LDL.LU R37, [R1+0x5e0] ;  /* 0x0005e00001257983 */ /* 0x000ea80000300800 */
[----:B---3--:R-:W3:Y:S01]  /*6c950*/  LDL.LU R34, [R1+0x5e4] ;  /* 0x0005e40001227983 */ /* 0x008ee20000300800 */
[----:B------:R-:W-:-:S03]  /*6c960*/  F2FP.SATFINITE.E4M3.F32.PACK_AB_MERGE_C R38, R61, R38, RZ ;  /* 0x000000263d26723e */ /* 0x000fc600048070ff */
[----:B0-----:R-:W3:Y:S04]  /*6c970*/  LDL.LU R24, [R1+0x5e8] ;  /* 0x0005e80001187983 */ /* 0x001ee80000300800 */
[----:B------:R-:W3:Y:S01]  /*6c980*/  LDL.LU R17, [R1+0x5ec] ;  /* 0x0005ec0001117983 */ /* 0x000ee20000300800 */
[----:B------:R-:W-:-:S03]  /*6c990*/  F2FP.SATFINITE.E4M3.F32.PACK_AB_MERGE_C R18, R18, R20, RZ ;  /* 0x000000141212723e */ /* 0x000fc600048070ff */
[----:B------:R-:W-:Y:S01]  /*6c9a0*/  STL [R1+0x144c], R38 ;  /* 0x00144c2601007387 */ /* 0x000fe20000100800 */
[----:B----4-:R-:W-:-:S03]  /*6c9b0*/  F2FP.SATFINITE.E4M3.F32.PACK_AB_MERGE_C R0, R0, R10, RZ ;  /* 0x0000000a0000723e */ /* 0x010fc600048070ff */
[----:B------:R-:W-:Y:S04]  /*6c9c0*/  STL [R1+0x1478], R18 ;  /* 0x0014781201007387 */ /* 0x000fe80000100800 */
[----:B------:R0:W-:Y:S04]  /*6c9d0*/  STL [R1+0x1474], R0 ;  /* 0x0014740001007387 */ /* 0x0001e80000100800 */
[----:B------:R-:W4:Y:S01]  /*6c9e0*/  LDL.LU R20, [R1+0x5d0] ;  /* 0x0005d00001147983 */ /* 0x000f220000300800 */
[----:B------:R-:W-:Y:S01]  /*6c9f0*/  VIADD R61, R45, UR44 ;  /* 0x0000002c2d3d7c36 */ /* 0x000fe20008000000 */
[----:B------:R-:W1:Y:S02]  /*6ca00*/  LDCU UR44, c[0x0][0x3b8] ;  /* 0x00007700ff2c77ac */ /* 0x000e640008000800 */
[----:B0-----:R-:W4:Y:S01]  /*6ca10*/  LDL.LU R0, [R1+0x5d4] ;  /* 0x0005d40001007983 */ /* 0x001f220000300800 */
[----:B------:R-:W-:-:S03]  /*6ca20*/  F2FP.SATFINITE.E4M3.F32.PACK_AB_MERGE_C R38, R25, R39, RZ ;  /* 0x000000271926723e */ /* 0x000fc600048070ff */
[----:B------:R-:W4:Y:S01]  /*6ca30*/  LDL.LU R18, [R1+0x5d8] ;  /* 0x0005d80001127983 */ /* 0x000f220000300800 */
[----:B------:R-:W-:Y:S01]  /*6ca40*/  VIADD R41, R61, UR46 ;  /* 0x0000002e3d297c36 */ /* 0x000fe20008000000 */
[----:B------:R-:W0:Y:S02]  /*6ca50*/  LDCU UR46, c[0x0][0x3b8] ;  /* 0x00007700ff2e77ac */ /* 0x000e240008000800 */
[----:B------:R-:W4:Y:S01]  /*6ca60*/  LDL.LU R10, [R1+0x5dc] ;  /* 0x0005dc00010a7983 */ /* 0x000f220000300800 */
[----:B------:R-:W-:-:S03]  /*6ca70*/  F2FP.SATFINITE.E4M3.F32.PACK_AB_MERGE_C R11, R11, R15, RZ ;  /* 0x0000000f0b0b723e */ /* 0x000fc600048070ff */
[----:B------:R-:W-:Y:S04]  /*6ca80*/  STL [R1+0x2770], R61 ;  /* 0x0027703d01007387 */ /* 0x000fe80000100800 */
[----:B------:R-:W-:Y:S04]  /*6ca90*/  STL [R1+0x14a0], R38 ;  /* 0x0014a02601007387 */ /* 0x000fe80000100800 */
[----:B------:R-:W-:Y:S04]  /*6caa0*/  STL.64 [R1+0x27a0], R40 ;  /* 0x0027a02801007387 */ /* 0x000fe80000100a00 */
[----:B------:R0:W-:Y:S04]  /*6cab0*/  STL [R1+0x149c], R11 ;  /* 0x00149c0b01007387 */ /* 0x0001e80000100800 */
[----:B------:R-:W4:Y:S04]  /*6cac0*/  LDL.LU R15, [R1+0x5c0] ;  /* 0x0005c000010f7983 */ /* 0x000f280000300800 */
[----:B0-----:R-:W4:Y:S01]  /*6cad0*/  LDL.LU R11, [R1+0x5c4] ;  /* 0x0005c400010b7983 */ /* 0x001f220000300800 */
[----:B------:R-:W-:Y:S01]  /*6cae0*/  VIADD R25, R41, UR48 ;  /* 0x0000003029197c36 */ /* 0x000fe20008000000 */
[----:B------:R-:W0:Y:S01]  /*6caf0*/  LDCU UR48, c[0x0][0x3b8] ;  /* 0x00007700ff3077ac */ /* 0x000e220008000800 */
[----:B--2---:R-:W-:-:S05]  /*6cb00*/  F2FP.SATFINITE.E4M3.F32.PACK_AB_MERGE_C R2, R47, R2, RZ ;  /* 0x000000022f02723e */ /* 0x004fca00048070ff */
[----:B------:R2:W-:Y:S01]  /*6cb10*/  STL [R1+0x14cc], R2 ;  /* 0x0014cc0201007387 */ /* 0x0005e20000100800 */
[----:B------:R-:W-:-:S03]  /*6cb20*/  F2FP.SATFINITE.E4M3.F32.PACK_AB_MERGE_C R36, R60, R36, RZ ;  /* 0x000000243c24723e */ /* 0x000fc600048070ff */
[----:B--2---:R-:W2:Y:S04]  /*6cb30*/  LDL.LU R2, [R1+0x5c8] ;  /* 0x0005c80001027983 */ /* 0x004ea80000300800 */
[----:B------:R-:W2:Y:S01]  /*6cb40*/  LDL.LU R47, [R1+0x5cc] ;  /* 0x0005cc00012f7983 */ /* 0x000ea20000300800 */
[----:B---3--:R-:W-:-:S03]  /*6cb50*/  F2FP.SATFINITE.E4M3.F32.PACK_AB_MERGE_C R34, R34, R37, RZ ;  /* 0x000000252222723e */ /* 0x008fc600048070ff */
[----:B------:R-:W-:Y:S01]  /*6cb60*/  STL [R1+0x14c8], R36 ;  /* 0x0014c82401007387 */ /* 0x000fe20000100800 */
[----:B------:R-:W-:Y:S01]  /*6cb70*/  VIADD R60, R25, UR27 ;  /* 0x0000001b193c7c36 */ /* 0x000fe20008000000 */
[----:B------:R-:W3:Y:S02]  /*6cb80*/  LDCU UR27, c[0x0][0x3b8] ;  /* 0x00007700ff1b77ac */ /* 0x000ee40008000800 */
[----:B------:R-:W-:Y:S01]  /*6cb90*/  STL [R1+0x14fc], R34 ;  /* 0x0014fc2201007387 */ /* 0x000fe20000100800 */
[----:B------:R-:W-:-:S03]  /*6cba0*/  F2FP.SATFINITE.E4M3.F32.PACK_AB_MERGE_C R17, R17, R24, RZ ;  /* 0x000000181111723e */ /* 0x000fc600048070ff */
[----:B------:R-:W3:Y:S04]  /*6cbb0*/  LDL.LU R61, [R1+0x5b0] ;  /* 0x0005b000013d7983 */ /* 0x000ee80000300800 */
[----:B------:R0:W-:Y:S04]  /*6cbc0*/  STL [R1+0x14f8], R17 ;  /* 0x0014f81101007387 */ /* 0x0001e80000100800 */
[----:B------:R-:W3:Y:S04]  /*6cbd0*/  LDL.LU R58, [R1+0x5b4] ;  /* 0x0005b400013a7983 */ /* 0x000ee80000300800 */
[----:B------:R-:W3:Y:S04]  /*6cbe0*/  LDL.LU R46, [R1+0x5b8] ;  /* 0x0005b800012e7983 */ /* 0x000ee80000300800 */
[----:B------:R-:W3:Y:S04]  /*6cbf0*/  LDL.LU R37, [R1+0x5bc] ;  /* 0x0005bc0001257983 */ /* 0x000ee80000300800 */
[----:B------:R-:W3:Y:S04]  /*6cc00*/  LDL.LU R52, [R1+0x5a0] ;  /* 0x0005a00001347983 */ /* 0x000ee80000300800 */
[----:B0-----:R-:W3:Y:S01]  /*6cc10*/  LDL.LU R17, [R1+0x5a4] ;  /* 0x0005a40001117983 */ /* 0x001ee20000300800 */
[----:B----4-:R-:W-:-:S03]  /*6cc20*/  F2FP.SATFINITE.E4M3.F32.PACK_AB_MERGE_C R0, R0, R20, RZ ;  /* 0x000000140000723e */ /* 0x010fc600048070ff */
[----:B------:R-:W-:Y:S04]  /*6cc30*/  STL [R1+0x276c], R60 ;  /* 0x00276c3c01007387 */ /* 0x000fe80000100800 */
[----:B------:R0:W-:Y:S02]  /*6cc40*/  STL [R1+0x25e8], R0 ;  /* 0x0025e80001007387 */ /* 0x0001e40000100800 */
[----:B0-----:R-:W-:-:S05]  /*6cc50*/  F2FP.SATFINITE.E4M3.F32.PACK_AB_MERGE_C R0, R10, R18, RZ ;  /* 0x000000120a00723e */ /* 0x001fca00048070ff */
[----:B------:R0:W-:Y:S04]  /*6cc60*/  STL [R1+0x1524], R0 ;  /* 0x0015240001007387 */ /* 0x0001e80000100800 */
[----:B------:R-:W4:Y:S04]  /*6cc70*/  LDL.LU R42, [R1+0x5a8] ;  /* 0x0005a800012a7983 */ /* 0x000f280000300800 */
[----:B------:R-:W4:Y:S01]  /*6cc80*/  LDL.LU R43, [R1+0x5ac] ;  /* 0x0005ac00012b7983 */ /* 0x000f220000300800 */
[----:B------:R-:W-:-:S03]  /*6cc90*/  IMAD.MOV.U32 R10, RZ, RZ, R56 ;  /* 0x000000ffff0a7224 */ /* 0x000fc600078e0038 */
[----:B------:R-:W4:Y:S01]  /*6cca0*/  LDL.LU R36, [R1+0x590] ;  /* 0x0005900001247983 */ /* 0x000f220000300800 */
[----:B0-----:R-:W-:-:S03]  /*6ccb0*/  F2FP.SATFINITE.E4M3.F32.PACK_AB_MERGE_C R0, R11, R15, RZ ;  /* 0x0000000f0b00723e */ /* 0x001fc600048070ff */
[----:B------:R-:W4:Y:S04]  /*6ccc0*/  LDL.LU R34, [R1+0x594] ;  /* 0x0005940001227983 */ /* 0x000f280000300800 */
[----:B------:R-:W4:Y:S04]  /*6ccd0*/  LDL.LU R24, [R1+0x598] ;  /* 0x0005980001187983 */ /* 0x000f280000300800 */
[----:B------:R-:W4:Y:S04]  /*6cce0*/  LDL.LU R56, [R1+0x59c] ;  /* 0x00059c0001387983 */ /* 0x000f280000300800 */
[----:B------:R-:W4:Y:S04]  /*6ccf0*/  LDL.LU R20, [R1+0x580] ;  /* 0x0005800001147983 */ /* 0x000f280000300800 */
[----:B------:R-:W-:Y:S04]  /*6cd00*/  STL [R1+0x1558], R0 ;  /* 0x0015580001007387 */ /* 0x000fe80000100800 */
[----:B------:R-:W4:Y:S04]  /*6cd10*/  LDL.LU R18, [R1+0x584] ;  /* 0x0005840001127983 */ /* 0x000f280000300800 */
[----:B------:R-:W4:Y:S04]  /*6cd20*/  LDL.LU R15, [R1+0x588] ;  /* 0x00058800010f7983 */ /* 0x000f280000300800 */
[----:B------:R-:W4:Y:S01]  /*6cd30*/  LDL.LU R11, [R1+0x58c] ;  /* 0x00058c00010b7983 */ /* 0x000f220000300800 */
[----:B------:R-:W-:Y:S01]  /*6cd40*/  VIADD R38, R60, UR28 ;  /* 0x0000001c3c267c36 */ /* 0x000fe20008000000 */
[----:B------:R-:W0:Y:S03]  /*6cd50*/  LDCU UR28, c[0x0][0x3b8] ;  /* 0x00007700ff1c77ac */ /* 0x000e260008000800 */
[----:B------:R-:W-:Y:S01]  /*6cd60*/  VIADD R39, R38, UR29 ;  /* 0x0000001d26277c36 */ /* 0x000fe20008000000 */
[----:B------:R-:W0:Y:S01]  /*6cd70*/  LDCU UR29, c[0x0][0x3b8] ;  /* 0x00007700ff1d77ac */ /* 0x000e220008000800 */
[----:B--2---:R-:W-:-:S05]  /*6cd80*/  F2FP.SATFINITE.E4M3.F32.PACK_AB_MERGE_C R2, R47, R2, RZ ;  /* 0x000000022f02723e */ /* 0x004fca00048070ff */
[----:B------:R3:W-:Y:S01]  /*6cd90*/  STL [R1+0x25dc], R2 ;  /* 0x0025dc0201007387 */ /* 0x0007e20000100800 */
[----:B------:R-:W-:Y:S01]  /*6cda0*/  VIADD R47, R39, UR30 ;  /* 0x0000001e272f7c36 */ /* 0x000fe20008000000 */
[----:B------:R-:W2:Y:S02]  /*6cdb0*/  LDCU UR30, c[0x0][0x3b8] ;  /* 0x00007700ff1e77ac */ /* 0x000ea40008000800 */
[----:B------:R-:W-:Y:S01]  /*6cdc0*/  STL.64 [R1+0x27b8], R38 ;  /* 0x0027b82601007387 */ /* 0x000fe20000100a00 */
[----:B---3--:R-:W-:Y:S02]  /*6cdd0*/  F2FP.SATFINITE.E4M3.F32.PACK_AB_MERGE_C R2, R58, R61, RZ ;  /* 0x0000003d3a02723e */ /* 0x008fe400048070ff */
[----:B------:R-:W-:-:S03]  /*6cde0*/  F2FP.SATFINITE.E4M3.F32.PACK_AB_MERGE_C R0, R37, R46, RZ ;  /* 0x0000002e2500723e */ /* 0x000fc600048070ff */
[----:B------:R-:W-:Y:S04]  /*6cdf0*/  STL [R1+0x1578], R2 ;  /* 0x0015780201007387 */ /* 0x000fe80000100800 */
[----:B------:R3:W-:Y:S04]  /*6ce00*/  STL [R1+0x1588], R0 ;  /* 0x0015880001007387 */ /* 0x0007e80000100800 */
[----:B------:R-:W-:Y:S04]  /*6ce10*/  STL [R1+0x2768], R47 ;  /* 0x0027682f01007387 */ /* 0x000fe80000100800 */
[----:B------:R-:W2:Y:S01]  /*6ce20*/  LDL.LU R58, [R1+0x570] ;  /* 0x00057000013a7983 */ /* 0x000ea20000300800 */
[----:B---3--:R-:W-:-:S03]  /*6ce30*/  F2FP.SATFINITE.E4M3.F32.PACK_AB_MERGE_C R0, R17, R52, RZ ;  /* 0x000000341100723e */ /* 0x008fc600048070ff */
[----:B------:R-:W2:Y:S04]  /*6ce40*/  LDL.LU R46, [R1+0x574] ;  /* 0x00057400012e7983 */ /* 0x000ea80000300800 */
[----:B------:R4:W-:Y:S04]  /*6ce50*/  STL [R1+0x15a8], R0 ;  /* 0x0015a80001007387 */ /* 0x0009e80000100800 */
[----:B------:R-:W3:Y:S04]  /*6ce60*/  LDL.LU R52, [R1+0x578] ;  /* 0x0005780001347983 */ /* 0x000ee80000300800 */
[----:B------:R-:W3:Y:S01]  /*6ce70*/  LDL.LU R17, [R1+0x57c] ;  /* 0x00057c0001117983 */ /* 0x000ee20000300800 */
[----:B----4-:R-:W-:-:S05]  /*6ce80*/  F2FP.SATFINITE.E4M3.F32.PACK_AB_MERGE_C R0, R43, R42, RZ ;  /* 0x0000002a2b00723e */ /* 0x010fca00048070ff */
[----:B------:R4:W-:Y:S01]  /*6ce90*/  STL [R1+0x15b0], R0 ;  /* 0x0015b00001007387 */ /* 0x0009e20000100800 */
[----:B------:R-:W-:-:S03]  /*6cea0*/  F2FP.SATFINITE.E4M3.F32.PACK_AB_MERGE_C R2, R34, R36, RZ ;  /* 0x000000242202723e */ /* 0x000fc600048070ff */
[----:B------:R-:W3:Y:S04]  /*6ceb0*/  LDL.LU R42, [R1+0x560] ;  /* 0x00056000012a7983 */ /* 0x000ee80000300800 */
[----:B------:R0:W-:Y:S01]  /*6cec0*/  STL [R1+0x1598], R2 ;  /* 0x0015980201007387 */ /* 0x0001e20000100800 */
[----:B----4-:R-:W-:-:S03]  /*6ced0*/  F2FP.SATFINITE.E4M3.F32.PACK_AB_MERGE_C R0, R56, R24, RZ ;  /* 0x000000183800723e */ /* 0x010fc600048070ff */
[----:B------:R-:W4:Y:S04]  /*6cee0*/  LDL.LU R43, [R1+0x564] ;  /* 0x00056400012b7983 */ /* 0x000f280000300800 */
[----:B------:R1:W-:Y:S04]  /*6cef0*/  STL [R1+0x159c], R0 ;  /* 0x00159c0001007387 */ /* 0x0003e80000100800 */
[----:B------:R-:W4:Y:S01]  /*6cf00*/  LDL.LU R34, [R1+0x568] ;  /* 0x0005680001227983 */ /* 0x000f220000300800 */
[----:B0-----:R-:W-:-:S03]  /*6cf10*/  F2FP.SATFINITE.E4M3.F32.PACK_AB_MERGE_C R2, R18, R20, RZ ;  /* 0x000000141202723e */ /* 0x001fc600048070ff */
[----:B------:R-:W4:Y:S04]  /*6cf20*/  LDL.LU R56, [R1+0x56c] ;  /* 0x00056c0001387983 */ /* 0x000f280000300800 */
[----:B------:R-:W4:Y:S01]  /*6cf30*/  LDL.LU R60, [R1+0x550] ;  /* 0x00055000013c7983 */ /* 0x000f220000300800 */
[----:B-1----:R-:W-:-:S03]  /*6cf40*/  F2FP.SATFINITE.E4M3.F32.PACK_AB_MERGE_C R0, R11, R15, RZ ;  /* 0x0000000f0b00723e */ /* 0x002fc600048070ff */
[----:B------:R-:W-:Y:S04]  /*6cf50*/  STL [R1+0x1568], R2 ;  /* 0x0015680201007387 */ /* 0x000fe80000100800 */
[----:B------:R-:W4:Y:S04]  /*6cf60*/  LDL.LU R40, [R1+0x554] ;  /* 0x0005540001287983 */ /* 0x000f280000300800 */
[----:B------:R2:W-:Y:S04]  /*6cf70*/  STL [R1+0x1590], R0 ;  /* 0x0015900001007387 */ /* 0x0005e80000100800 */
[----:B------:R-:W4:Y:S04]  /*6cf80*/  LDL.LU R41, [R1+0x558] ;  /* 0x0005580001297983 */ /* 0x000f280000300800 */
[----:B------:R-:W4:Y:S04]  /*6cf90*/  LDL.LU R61, [R1+0x55c] ;  /* 0x00055c00013d7983 */ /* 0x000f280000300800 */
[----:B------:R-:W4:Y:S04]  /*6cfa0*/  LDL.LU R36, [R1+0x540] ;  /* 0x0005400001247983 */ /* 0x000f280000300800 */
[----:B------:R-:W4:Y:S01]  /*6cfb0*/  LDL.LU R18, [R1+0x544] ;  /* 0x0005440001127983 */ /* 0x000f220000300800 */
[----:B------:R-:W-:-:S02]  /*6cfc0*/  IMAD.MOV.U32 R15, RZ, RZ, R49 ;  /* 0x000000ffff0f7224 */ /* 0x000fc400078e0031 */
[----:B------:R-:W-:Y:S02]  /*6cfd0*/  IMAD.MOV.U32 R11, RZ, RZ, R51 ;  /* 0x000000ffff0b7224 */ /* 0x000fe400078e0033 */
[----:B------:R-:W-:Y:S01]  /*6cfe0*/  IMAD.MOV.U32 R49, RZ, RZ, R53 ;  /* 0x000000ffff317224 */ /* 0x000fe200078e0035 */
[----:B------:R-:W4:Y:S04]  /*6cff0*/  LDL.LU R51, [R1+0x548] ;  /* 0x0005480001337983 */ /* 0x000f280000300800 */
[----:B------:R-:W4:Y:S01]  /*6d000*/  LDL.LU R53, [R1+0x54c] ;  /* 0x00054c0001357983 */ /* 0x000f220000300800 */
[----:B--2---:R-:W-:-:S05]  /*6d010*/  F2FP.SATFINITE.E4M3.F32.PACK_AB_MERGE_C R0, R46, R58, RZ ;  /* 0x0000003a2e00723e */ /* 0x004fca00048070ff */
[----:B------:R-:W-:Y:S04]  /*6d020*/  STL [R1+0x153c], R0 ;  /* 0x00153c0001007387 */ /* 0x000fe80000100800 */
[----:B------:R-:W2:Y:S01]  /*6d030*/  LDL.LU R58, [R1+0x530] ;  /* 0x00053000013a7983 */ /* 0x000ea20000300800 */
[----:B---3--:R-:W-:-:S03]  /*6d040*/  F2FP.SATFINITE.E4M3.F32.PACK_AB_MERGE_C R2, R17, R52, RZ ;  /* 0x000000341102723e */ /* 0x008fc600048070ff */
[----:B------:R-:W2:Y:S04]  /*6d050*/  LDL.LU R46, [R1+0x534] ;  /* 0x00053400012e7983 */ /* 0x000ea80000300800 */
[----:B------:R-:W3:Y:S04]  /*6d060*/  LDL.LU R52, [R1+0x538] ;  /* 0x0005380001347983 */ /* 0x000ee80000300800 */
[----:B------:R-:W3:Y:S04]  /*6d070*/  LDL.LU R17, [R1+0x53c] ;  /* 0x00053c0001117983 */ /* 0x000ee80000300800 */
[----:B------:R4:W-:Y:S02]  /*6d080*/  STL [R1+0x25e0], R2 ;  /* 0x0025e00201007387 */ /* 0x0009e40000100800 */
[----:B----4-:R-:W-:-:S02]  /*6d090*/  F2FP.SATFINITE.E4M3.F32.PACK_AB_MERGE_C R2, R43, R42, RZ ;  /* 0x0000002a2b02723e */ /* 0x010fc400048070ff */
[----:B------:R-:W4:Y:S04]  /*6d0a0*/  LDL.LU R42, [R1+0x520] ;  /* 0x00052000012a7983 */ /* 0x000f280000300800 */
[----:B------:R-:W-:Y:S04]  /*6d0b0*/  STL [R1+0x1518], R2 ;  /* 0x0015180201007387 */ /* 0x000fe80000100800 */
[----:B------:R-:W4:Y:S01]  /*6d0c0*/  LDL.LU R43, [R1+0x524] ;  /* 0x00052400012b7983 */ /* 0x000f220000300800 */
[----:B------:R-:W-:-:S05]  /*6d0d0*/  F2FP.SATFINITE.E4M3.F32.PACK_AB_MERGE_C R0, R56, R34, RZ ;  /* 0x000000223800723e */ /* 0x000fca00048070ff */
[----:B------:R0:W-:Y:S04]  /*6d0e0*/  STL [R1+0x152c], R0 ;  /* 0x00152c0001007387 */ /* 0x0001e80000100800 */
[----:B------:R-:W4:Y:S01]  /*6d0f0*/  LDL.LU R34, [R1+0x528] ;  /* 0x0005280001227983 */ /* 0x000f220000300800 */
[----:B------:R-:W-:-:S03]  /*6d100*/  F2FP.SATFINITE.E4M3.F32.PACK_AB_MERGE_C R39, R40, R60, RZ ;  /* 0x0000003c2827723e */ /* 0x000fc600048070ff */
[----:B------:R-:W4:Y:S04]  /*6d110*/  LDL.LU R56, [R1+0x52c] ;  /* 0x00052c0001387983 */ /* 0x000f280000300800 */
[----:B------:R-:W-:Y:S01]  /*6d120*/  STL [R1+0x14d0], R39 ;  /* 0x0014d02701007387 */ /* 0x000fe20000100800 */
[----:B0-----:R-:W-:-:S05]  /*6d130*/  F2FP.SATFINITE.E4M3.F32.PACK_AB_MERGE_C R0, R61, R41, RZ ;  /* 0x000000293d00723e */ /* 0x001fca00048070ff */
[----:B------:R-:W-:Y:S01]  /*6d140*/  STL [R1+0x25ec], R0 ;  /* 0x0025ec0001007387 */ /* 0x000fe20000100800 */
[----:B------:R-:W-:-:S03]  /*6d150*/  F2FP.SATFINITE.E4M3.F32.PACK_AB_MERGE_C R18, R18, R36, RZ ;  /* 0x000000241212723e */ /* 0x000fc600048070ff */
[----:B------:R-:W4:Y:S04]  /*6d160*/  LDL.LU R36, [R1+0x510] ;  /* 0x0005100001247983 */ /* 0x000f280000300800 */
[----:B------:R0:W-:Y:S04]  /*6d170*/  STL [R1+0x14c0], R18 ;  /* 0x0014c01201007387 */ /* 0x0001e80000100800 */
[----:B0-----:R-:W4:Y:S01]  /*6d180*/  LDL.LU R18, [R1+0x514] ;  /* 0x0005140001127983 */ /* 0x001f220000300800 */
[----:B------:R-:W-:Y:S01]  /*6d190*/  VIADD R37, R47, UR31 ;  /* 0x0000001f2f257c36 */ /* 0x000fe20008000000 */
[----:B------:R-:W-:Y:S01]  /*6d1a0*/  F2FP.SATFINITE.E4M3.F32.PACK_AB_MERGE_C R0, R53, R51, RZ ;  /* 0x000000333500723e */ /* 0x000fe200048070ff */
[----:B------:R-:W0:Y:S01]  /*6d1b0*/  LDCU UR31, c[0x0][0x3b8] ;  /* 0x00007700ff1f77ac */ /* 0x000e220008000800 */
[----:B------:R-:W4:Y:S01]  /*6d1c0*/  LDL.LU R51, [R1+0x518] ;  /* 0x0005180001337983 */ /* 0x000f220000300800 */
[----:B------:R-:W-:Y:S01]  /*6d1d0*/  VIADD R47, R37, UR32 ;  /* 0x00000020252f7c36 */ /* 0x000fe20008000000 */
[----:B------:R-:W1:Y:S02]  /*6d1e0*/  LDCU UR32, c[0x0][0x3b8] ;  /* 0x00007700ff2077ac */ /* 0x000e640008000800 */
[----:B------:R-:W4:Y:S01]  /*6d1f0*/  LDL.LU R53, [R1+0x51c] ;  /* 0x00051c0001357983 */ /* 0x000f220000300800 */
[----:B------:R-:W-:Y:S01]  /*6d200*/  VIADD R24, R47, UR33 ;  /* 0x000000212f187c36 */ /* 0x000fe20008000000 */
[----:B------:R-:W0:Y:S03]  /*6d210*/  LDCU UR33, c[0x0][0x3b8] ;  /* 0x00007700ff2177ac */ /* 0x000e260008000800 */
[----:B------:R-:W-:Y:S01]  /*6d220*/  VIADD R20, R24, UR34 ;  /* 0x0000002218147c36 */ /* 0x000fe20008000000 */
[----:B------:R2:W-:Y:S01]  /*6d230*/  STL [R1+0x25f8], R0 ;  /* 0x0025f80001007387 */ /* 0x0005e20000100800 */
        /* <DEDUP_REMOVED lines=9> */
[----:B--2---:R-:W-:-:S05]  /*6d2d0*/  F2FP.SATFINITE.E4M3.F32.PACK_AB_MERGE_C R0, R46, R58, RZ ;  /* 0x0000003a2e00723e */ /* 0x004fca00048070ff */
[----:B------:R-:W-:Y:S01]  /*6d2e0*/  STL [R1+0x25fc], R0 ;  /* 0x0025fc0001007387 */ /* 0x000fe20000100800 */
[----:B---3--:R-:W-:-:S03]  /*6d2f0*/  F2FP.SATFINITE.E4M3.F32.PACK_AB_MERGE_C R52, R17, R52, RZ ;  /* 0x000000341134723e */ /* 0x008fc600048070ff */
[----:B------:R-:W2:Y:S04]  /*6d300*/  LDL.LU R39, [R1+0x508] ;  /* 0x0005080001277983 */ /* 0x000ea80000300800 */
[----:B------:R-:W2:Y:S04]  /*6d310*/  LDL.LU R61, [R1+0x50c] ;  /* 0x00050c00013d7983 */ /* 0x000ea80000300800 */
[----:B------:R4:W-:Y:S01]  /*6d320*/  STL [R1+0x2600], R52 ;  /* 0x0026003401007387 */ /* 0x0009e20000100800 */
[----:B------:R-:W-:Y:S02]  /*6d330*/  IMAD.MOV.U32 R17, RZ, RZ, R50 ;  /* 0x000000ffff117224 */ /* 0x000fe400078e0032 */
[----:B------:R-:W-:Y:S01]  /*6d340*/  VIADD R50, R40, UR43 ;  /* 0x0000002b28327c36 */ /* 0x000fe20008000000 */
[----:B------:R-:W3:Y:S01]  /*6d350*/  LDCU UR43, c[0x0][0x3b8] ;  /* 0x00007700ff2b77ac */ /* 0x000ee20008000800 */
[----:B----4-:R-:W-:-:S02]  /*6d360*/  F2FP.SATFINITE.E4M3.F32.PACK_AB_MERGE_C R52, R43, R42, RZ ;  /* 0x0000002a2b34723e */ /* 0x010fc400048070ff */
[----:B------:R-:W-:Y:S01]  /*6d370*/  VIADD R43, R50, UR42 ;  /* 0x0000002a322b7c36 */ /* 0x000fe20008000000 */
[----:B------:R-:W4:Y:S02]  /*6d380*/  LDCU UR42, c[0x0][0x3b8] ;  /* 0x00007700ff2a77ac */ /* 0x000f240008000800 */
[----:B------:R-:W-:Y:S04]  /*6d390*/  STL [R1+0x2608], R52 ;  /* 0x0026083401007387 */ /* 0x000fe80000100800 */
[----:B------:R-:W2:Y:S04]  /*6d3a0*/  LDL.LU R60, [R1+0x4f0] ;  /* 0x0004f000013c7983 */ /* 0x000ea80000300800 */
[----:B------:R-:W2:Y:S01]  /*6d3b0*/  LDL.LU R42, [R1+0x4f4] ;  /* 0x0004f400012a7983 */ /* 0x000ea20000300800 */
[----:B------:R-:W-:-:S03]  /*6d3c0*/  F2FP.SATFINITE.E4M3.F32.PACK_AB_MERGE_C R0, R56, R34, RZ ;  /* 0x000000223800723e */ /* 0x000fc600048070ff */
[----:B------:R-:W2:Y:S04]  /*6d3d0*/  LDL.LU R34, [R1+0x4f8] ;  /* 0x0004f80001227983 */ /* 0x000ea80000300800 */
[----:B------:R-:W2:Y:S04]  /*6d3e0*/  LDL.LU R56, [R1+0x4fc] ;  /* 0x0004fc0001387983 */ /* 0x000ea80000300800 */
[----:B------:R0:W-:Y:S04]  /*6d3f0*/  STL [R1+0x260c], R0 ;  /* 0x00260c0001007387 */ /* 0x0001e80000100800 */
[----:B0-----:R-:W3:Y:S04]  /*6d400*/  LDL.LU R0, [R1+0x504] ;  /* 0x0005040001007983 */ /* 0x001ee80000300800 */
[----:B------:R-:W-:Y:S04]  /*6d410*/  STL [R1+0x2764], R50 ;  /* 0x0027643201007387 */ /* 0x000fe80000100800 */
[----:B------:R-:W-:Y:S01]  /*6d420*/  STL [R1+0x40], R43 ;  /* 0x0000402b01007387 */ /* 0x000fe20000100800 */
[----:B------:R-:W-:-:S05]  /*6d430*/  F2FP.SATFINITE.E4M3.F32.PACK_AB_MERGE_C R52, R18, R36, RZ ;  /* 0x000000241234723e */ /* 0x000fca00048070ff */
[----:B------:R0:W-:Y:S04]  /*6d440*/  STL [R1+0x2610], R52 ;  /* 0x0026103401007387 */ /* 0x0001e80000100800 */
[----:B0-----:R-:W3:Y:S01]  /*6d450*/  LDL.LU R52, [R1+0x500] ;  /* 0x0005000001347983 */ /* 0x001ee20000300800 */
[----:B------:R-:W-:-:S03]  /*6d460*/  F2FP.SATFINITE.E4M3.F32.PACK_AB_MERGE_C R51, R53, R51, RZ ;  /* 0x000000333533723e */ /* 0x000fc600048070ff */
[----:B------:R-:W4:Y:S04]  /*6d470*/  LDL.LU R58, [R1+0x4e0] ;  /* 0x0004e000013a7983 */ /* 0x000f280000300800 */
[----:B------:R-:W4:Y:S01]  /*6d480*/  LDL.LU R53, [R1+0x4e4] ;  /* 0x0004e40001357983 */ /* 0x000f220000300800 */
[----:B------:R-:W-:Y:S01]  /*6d490*/  VIADD R46, R43, UR40 ;  /* 0x000000282b2e7c36 */ /* 0x000fe20008000000 */
[----:B------:R-:W0:Y:S02]  /*6d4a0*/  LDCU UR40, c[0x0][0x3b8] ;  /* 0x00007700ff2877ac */ /* 0x000e240008000800 */
[----:B------:R-:W4:Y:S04]  /*6d4b0*/  LDL.LU R36, [R1+0x4e8] ;  /* 0x0004e80001247983 */ /* 0x000f280000300800 */
[----:B------:R-:W4:Y:S04]  /*6d4c0*/  LDL.LU R18, [R1+0x4ec] ;  /* 0x0004ec0001127983 */ /* 0x000f280000300800 */
[----:B------:R2:W-:Y:S04]  /*6d4d0*/  STL [R1+0x2614], R51 ;  /* 0x0026143301007387 */ /* 0x0005e80000100800 */
[----:B------:R-:W4:Y:S04]  /*6d4e0*/  LDL.LU R50, [R1+0x4d0] ;  /* 0x0004d00001327983 */ /* 0x000f280000300800 */
[----:B------:R-:W4:Y:S01]  /*6d4f0*/  LDL.LU R43, [R1+0x4d4] ;  /* 0x0004d400012b7983 */ /* 0x000f220000300800 */
[----:B--2---:R-:W-:-:S02]  /*6d500*/  F2FP.SATFINITE.E4M3.F32.PACK_AB_MERGE_C R51, R56, R34, RZ ;  /* 0x000000223833723e */ /* 0x004fc400048070ff */
[----:B---3--:R-:W-:Y:S02]  /*6d510*/  F2FP.SATFINITE.E4M3.F32.PACK_AB_MERGE_C R52, R0, R52, RZ ;  /* 0x000000340034723e */ /* 0x008fe400048070ff */
[----:B------:R-:W-:-:S03]  /*6d520*/  F2FP.SATFINITE.E4M3.F32.PACK_AB_MERGE_C R0, R61, R39, RZ ;  /* 0x000000273d00723e */ /* 0x000fc600048070ff */
[----:B------:R2:W-:Y:S04]  /*6d530*/  STL [R1+0x2618], R52 ;  /* 0x0026183401007387 */ /* 0x0005e80000100800 */
[----:B------:R3:W-:Y:S01]  /*6d540*/  STL [R1+0x261c], R0 ;  /* 0x00261c0001007387 */ /* 0x0007e20000100800 */
[----:B--2---:R-:W-:-:S05]  /*6d550*/  F2FP.SATFINITE.E4M3.F32.PACK_AB_MERGE_C R52, R42, R60, RZ ;  /* 0x0000003c2a34723e */ /* 0x004fca00048070ff */
[----:B------:R-:W-:Y:S04]  /*6d560*/  STL [R1+0x2624], R52 ;  /* 0x0026243401007387 */ /* 0x000fe80000100800 */
[----:B------:R-:W2:Y:S04]  /*6d570*/  LDL.LU R39, [R1+0x4d8] ;  /* 0x0004d80001277983 */ /* 0x000ea80000300800 */
[----:B------:R-:W2:Y:S01]  /*6d580*/  LDL.LU R56, [R1+0x4dc] ;  /* 0x0004dc0001387983 */ /* 0x000ea20000300800 */
[----:B------:R-:W-:Y:S01]  /*6d590*/  VIADD R61, R46, UR49 ;  /* 0x000000312e3d7c36 */ /* 0x000fe20008000000 */
[----:B----4-:R-:W-:Y:S01]  /*6d5a0*/  F2FP.SATFINITE.E4M3.F32.PACK_AB_MERGE_C R53, R53, R58, RZ ;  /* 0x0000003a3535723e */ /* 0x010fe200048070ff */
[----:B------:R-:W-:Y:S01]  /*6d5b0*/  IMAD.MOV.U32 R42, RZ, RZ, R49 ;  /* 0x000000ffff2a7224 */ /* 0x000fe200078e0031 */
[----:B------:R-:W4:Y:S01]  /*6d5c0*/  LDL.LU R60, [R1+0x4c0] ;  /* 0x0004c000013c7983 */ /* 0x000f220000300800 */
[----:B------:R-:W-:Y:S01]  /*6d5d0*/  VIADD R34, R61, UR26 ;  /* 0x0000001a3d227c36 */ /* 0x000fe20008000000 */
[----:B---3--:R-:W-:Y:S01]  /*6d5e0*/  F2FP.SATFINITE.E4M3.F32.PACK_AB_MERGE_C R0, R18, R36, RZ ;  /* 0x000000241200723e */ /* 0x008fe200048070ff */
[----:B------:R-:W3:Y:S01]  /*6d5f0*/  LDCU UR49, c[0x0][0x3b8] ;  /* 0x00007700ff3177ac */ /* 0x000ee20008000800 */
[----:B------:R-:W4:Y:S01]  /*6d600*/  LDL.LU R49, [R1+0x4c4] ;  /* 0x0004c40001317983 */ /* 0x000f220000300800 */
[----:B------:R-:W0:Y:S03]  /*6d610*/  LDCU UR26, c[0x0][0x3b8] ;  /* 0x00007700ff1a77ac */ /* 0x000e260008000800 */
[----:B------:R1:W-:Y:S04]  /*6d620*/  STL [R1+0x2628], R51 ;  /* 0x0026283301007387 */ /* 0x0003e80000100800 */
[----:B------:R3:W-:Y:S01]  /*6d630*/  STL [R1+0x2774], R61 ;  /* 0x0027743d01007387 */ /* 0x0007e20000100800 */
[----:B------:R-:W-:-:S03]  /*6d640*/  IMAD.MOV.U32 R18, RZ, RZ, R17 ;  /* 0x000000ffff127224 */ /* 0x000fc600078e0011 */
[----:B------:R-:W-:Y:S01]  /*6d650*/  STL [R1+0x262c], R53 ;  /* 0x00262c3501007387 */ /* 0x000fe20000100800 */
[----:B-1----:R-:W-:-:S03]  /*6d660*/  F2FP.SATFINITE.E4M3.F32.PACK_AB_MERGE_C R51, R43, R50, RZ ;  /* 0x000000322b33723e */ /* 0x002fc600048070ff */
[----:B------:R-:W4:Y:S01]  /*6d670*/  LDL.LU R36, [R1+0x4c8] ;  /* 0x0004c80001247983 */ /* 0x000f220000300800 */
[----:B---3--:R-:W-:Y:S01]  /*6d680*/  VIADD R61, R34, UR35 ;  /* 0x00000023223d7c36 */ /* 0x008fe20008000000 */
[----:B------:R-:W1:Y:S02]  /*6d690*/  LDCU UR35, c[0x0][0x3b8] ;  /* 0x00007700ff2377ac */ /* 0x000e640008000800 */
[----:B------:R-:W3:Y:S01]  /*6d6a0*/  LDL.LU R17, [R1+0x4cc] ;  /* 0x0004cc0001117983 */ /* 0x000ee20000300800 */
[----:B------:R-:W-:-:S03]  /*6d6b0*/  VIADD R43, R61, UR55 ;  /* 0x000000373d2b7c36 */ /* 0x000fc60008000000 */
[----:B------:R-:W3:Y:S04]  /*6d6c0*/  LDL.LU R58, [R1+0x4b4] ;  /* 0x0004b400013a7983 */ /* 0x000ee80000300800 */
[----:B------:R-:W-:Y:S04]  /*6d6d0*/  STL [R1+0x2630], R0 ;  /* 0x0026300001007387 */ /* 0x000fe80000100800 */
[----:B------:R0:W-:Y:S04]  /*6d6e0*/  STL [R1+0x2634], R51 ;  /* 0x0026343301007387 */ /* 0x0001e80000100800 */
[----:B------:R-:W-:Y:S01]  /*6d6f0*/  STL [R1+0x14], R43 ;  /* 0x0000142b01007387 */ /* 0x000fe20000100800 */
[----:B--2---:R-:W-:Y:S01]  /*6d700*/  F2FP.SATFINITE.E4M3.F32.PACK_AB_MERGE_C R52, R56, R39, RZ ;  /* 0x000000273834723e */ /* 0x004fe200048070ff */
[----:B------:R-:W-:-:S02]  /*6d710*/  IMAD.MOV.U32 R39, RZ, RZ, R15 ;  /* 0x000000ffff277224 */ /* 0x000fc400078e000f */
[----:B------:R-:W2:Y:S01]  /*6d720*/  LDL.LU R56, [R1+0x4b8] ;  /* 0x0004b80001387983 */ /* 0x000ea20000300800 */
[----:B------:R-:W-:-:S03]  /*6d730*/  IMAD.MOV.U32 R15, RZ, RZ, R9 ;  /* 0x000000ffff0f7224 */ /* 0x000fc600078e0009 */
[----:B0-----:R-:W2:Y:S04]  /*6d740*/  LDL.LU R51, [R1+0x4bc] ;  /* 0x0004bc0001337983 */ /* 0x001ea80000300800 */
[----:B------:R-:W2:Y:S04]  /*6d750*/  LDL.LU R50, [R1+0x4a4] ;  /* 0x0004a40001327983 */ /* 0x000ea80000300800 */
[----:B------:R-:W2:Y:S04]  /*6d760*/  LDL.LU R9, [R1+0x4ac] ;  /* 0x0004ac0001097983 */ /* 0x000ea80000300800 */
[----:B------:R0:W-:Y:S04]  /*6d770*/  STL [R1+0x2638], R52 ;  /* 0x0026383401007387 */ /* 0x0001e80000100800 */
[----:B0-----:R-:W2:Y:S01]  /*6d780*/  LDL.LU R52, [R1+0x4b0] ;  /* 0x0004b00001347983 */ /* 0x001ea20000300800 */
[----:B----4-:R-:W-:Y:S01]  /*6d790*/  F2FP.SATFINITE.E4M3.F32.PACK_AB_MERGE_C R0, R49, R60, RZ ;  /* 0x0000003c3100723e */ /* 0x010fe200048070ff */
[----:B------:R-:W-:Y:S01]  /*6d7a0*/  VIADD R60, R43, UR54 ;  /* 0x000000362b3c7c36 */ /* 0x000fe20008000000 */
[----:B---3--:R-:W-:-:S03]  /*6d7b0*/  F2FP.SATFINITE.E4M3.F32.PACK_AB_MERGE_C R53, R17, R36, RZ ;  /* 0x000000241135723e */ /* 0x008fc600048070ff */
[----:B------:R0:W-:Y:S01]  /*6d7c0*/  STL [R1+0x263c], R0 ;  /* 0x00263c0001007387 */ /* 0x0001e20000100800 */
[----:B------:R-:W-:Y:S01]  /*6d7d0*/  IMAD.MOV.U32 R17, RZ, RZ, R57 ;  /* 0x000000ffff117224 */ /* 0x000fe200078e0039 */
[----:B------:R-:W3:Y:S01]  /*6d7e0*/  LDCU.64 UR54, c[0x0][0x398] ;  /* 0x00007300ff3677ac */ /* 0x000ee20008000a00 */
[----:B------:R-:W-:Y:S02]  /*6d7f0*/  IMAD.MOV.U32 R36, RZ, RZ, R18 ;  /* 0x000000ffff247224 */ /* 0x000fe400078e0012 */
[----:B------:R-:W-:Y:S01]  /*6d800*/  IMAD.MOV.U32 R18, RZ, RZ, R10 ;  /* 0x000000ffff127224 */ /* 0x000fe200078e000a */
[----:B0-----:R-:W4:Y:S04]  /*6d810*/  LDL.LU R0, [R1+0x4a8] ;  /* 0x0004a80001007983 */ /* 0x001f280000300800 */
[----:B------:R-:W3:Y:S04]  /*6d820*/  LDL.LU R49, [R1+0x494] ;  /* 0x0004940001317983 */ /* 0x000ee80000300800 */
[----:B------:R-:W3:Y:S04]  /*6d830*/  LDL.LU R43, [R1+0x498] ;  /* 0x00049800012b7983 */ /* 0x000ee80000300800 */
[----:B------:R-:W3:Y:S04]  /*6d840*/  LDL.LU R57, [R1+0x49c] ;  /* 0x00049c0001397983 */ /* 0x000ee80000300800 */
[----:B------:R-:W3:Y:S04]  /*6d850*/  LDL.LU R8, [R1+0x488] ;  /* 0x0004880001087983 */ /* 0x000ee80000300800 */
[----:B------:R-:W3:Y:S04]  /*6d860*/  LDL.LU R10, [R1+0x48c] ;  /* 0x00048c00010a7983 */ /* 0x000ee80000300800 */
[----:B------:R0:W-:Y:S04]  /*6d870*/  STL [R1+0x2640], R53 ;  /* 0x0026403501007387 */ /* 0x0001e80000100800 */
[----:B0-----:R-:W3:Y:S01]  /*6d880*/  LDL.LU R53, [R1+0x4a0] ;  /* 0x0004a00001357983 */ /* 0x001ee20000300800 */
[----:B--2---:R-:W-:-:S02]  /*6d890*/  F2FP.SATFINITE.E4M3.F32.PACK_AB_MERGE_C R51, R51, R56, RZ ;  /* 0x000000383333723e */ /* 0x004fc400048070ff */
[----:B------:R-:W-:Y:S01]  /*6d8a0*/  F2FP.SATFINITE.E4M3.F32.PACK_AB_MERGE_C R52, R58, R52, RZ ;  /* 0x000000343a34723e */ /* 0x000fe200048070ff */
[----:B------:R-:W-:Y:S01]  /*6d8b0*/  VIADD R58, R60, UR65 ;  /* 0x000000413c3a7c36 */ /* 0x000fe20008000000 */
[----:B------:R-:W0:Y:S03]  /*6d8c0*/  LDCU UR65, c[0x0][0x3b8] ;  /* 0x00007700ff4177ac */ /* 0x000e260008000800 */
[----:B------:R2:W-:Y:S04]  /*6d8d0*/  STL [R1+0x2648], R52 ;  /* 0x0026483401007387 */ /* 0x0005e80000100800 */
[----:B--2---:R-:W2:Y:S04]  /*6d8e0*/  LDL.LU R52, [R1+0x490] ;  /* 0x0004900001347983 */ /* 0x004ea80000300800 */
[----:B------:R0:W-:Y:S04]  /*6d8f0*/  STL [R1+0x2778], R60 ;  /* 0x0027783c01007387 */ /* 0x0001e80000100800 */
[----:B0-----:R-:W2:Y:S04]  /*6d900*/  LDL.LU R60, [R1+0x484] ;  /* 0x00048400013c7983 */ /* 0x001ea80000300800 */
[----:B------:R-:W2:Y:S04]  /*6d910*/  LDL.LU R56, [R1+0x2810] ;  /* 0x0028100001387983 */ /* 0x000ea80000300800 */
[----:B------:R0:W-:Y:S04]  /*6d920*/  STL [R1+0x264c], R51 ;  /* 0x00264c3301007387 */ /* 0x0001e80000100800 */
[----:B0-----:R-:W2:Y:S01]  /*6d930*/  LDL.LU R51, [R1+0x480] ;  /* 0x0004800001337983 */ /* 0x001ea20000300800 */
[----:B----4-:R-:W-:-:S02]  /*6d940*/  F2FP.SATFINITE.E4M3.F32.PACK_AB_MERGE_C R0, R9, R0, RZ ;  /* 0x000000000900723e */ /* 0x010fc400048070ff */
[----:B---3--:R-:W-:Y:S02]  /*6d950*/  F2FP.SATFINITE.E4M3.F32.PACK_AB_MERGE_C R53, R50, R53, RZ ;  /* 0x000000353235723e */ /* 0x008fe400048070ff */
[----:B------:R-:W-:-:S03]  /*6d960*/  F2FP.SATFINITE.E4M3.F32.PACK_AB_MERGE_C R57, R57, R43, RZ ;  /* 0x0000002b3939723e */ /* 0x000fc600048070ff */
[----:B------:R-:W-:Y:S04]  /*6d970*/  STL [R1+0x2650], R53 ;  /* 0x0026503501007387 */ /* 0x000fe80000100800 */
[----:B------:R-:W3:Y:S04]  /*6d980*/  LDL.LU R9, [R1+0x474] ;  /* 0x0004740001097983 */ /* 0x000ee80000300800 */
[----:B------:R-:W-:Y:S01]  /*6d990*/  STL [R1+0x2654], R0 ;  /* 0x0026540001007387 */ /* 0x000fe20000100800 */
[----:B--2---:R-:W-:-:S05]  /*6d9a0*/  F2FP.SATFINITE.E4M3.F32.PACK_AB_MERGE_C R52, R49, R52, RZ ;  /* 0x000000343134723e */ /* 0x004fca00048070ff */
[----:B------:R0:W-:Y:S04]  /*6d9b0*/  STL [R1+0x2658], R52 ;  /* 0x0026583401007387 */ /* 0x0001e80000100800 */
[----:B0-----:R-:W3:Y:S04]  /*6d9c0*/  LDL.LU R52, [R1+0x470] ;  /* 0x0004700001347983 */ /* 0x001ee80000300800 */
[----:B------:R-:W2:Y:S04]  /*6d9d0*/  LDL.LU R0, [R1+0x478] ;  /* 0x0004780001007983 */ /* 0x000ea80000300800 */
[----:B------:R-:W2:Y:S04]  /*6d9e0*/  LDL.LU R43, [R1+0x47c] ;  /* 0x00047c00012b7983 */ /* 0x000ea80000300800 */
[----:B------:R0:W-:Y:S01]  /*6d9f0*/  STL [R1+0x265c], R57 ;  /* 0x00265c3901007387 */ /* 0x0001e20000100800 */
[----:B------:R-:W-:-:S02]  /*6da00*/  F2FP.SATFINITE.E4M3.F32.PACK_AB_MERGE_C R53, R60, R51, RZ ;  /* 0x000000333c35723e */ /* 0x000fc400048070ff */
[----:B------:R-:W-:-:S03]  /*6da10*/  F2FP.SATFINITE.E4M3.F32.PACK_AB_MERGE_C R51, R10, R8, RZ ;  /* 0x000000080a33723e */ /* 0x000fc600048070ff */
[----:B------:R-:W-:Y:S04]  /*6da20*/  STL [R1+0x266c], R53 ;  /* 0x00266c3501007387 */ /* 0x000fe80000100800 */
[----:B------:R4:W-:Y:S04]  /*6da30*/  STL.64 [R1+0x2798], R58 ;  /* 0x0027983a01007387 */ /* 0x0009e80000100a00 */
[----:B0-----:R-:W2:Y:S04]  /*6da40*/  LDL.LU R57, [R1+0x460] ;  /* 0x0004600001397983 */ /* 0x001ea80000300800 */
[----:B------:R-:W2:Y:S01]  /*6da50*/  LDL.LU R10, [R1+0x464] ;  /* 0x00046400010a7983 */ /* 0x000ea20000300800 */
[----:B------:R-:W-:-:S02]  /*6da60*/  IMAD.MOV.U32 R60, RZ, RZ, R21 ;  /* 0x000000ffff3c7224 */ /* 0x000fc400078e0015 */
[----:B------:R-:W-:Y:S01]  /*6da70*/  IMAD.MOV.U32 R21, RZ, RZ, R11 ;  /* 0x000000ffff157224 */ /* 0x000fe200078e000b */
[----:B------:R0:W-:Y:S04]  /*6da80*/  STL [R1+0x2670], R51 ;  /* 0x0026703301007387 */ /* 0x0001e80000100800 */
[----:B------:R-:W2:Y:S04]  /*6da90*/  LDL.LU R11, [R1+0x98] ;  /* 0x00009800010b7983 */ /* 0x000ea80000300800 */
[----:B----4-:R-:W4:Y:S01]  /*6daa0*/  LDL.LU R59, [R1+0x84] ;  /* 0x00008400013b7983 */ /* 0x010f220000300800 */
[----:B0-----:R-:W-:-:S05]  /*6dab0*/  IMAD.MOV.U32 R51, RZ, RZ, R39 ;  /* 0x000000ffff337224 */ /* 0x001fca00078e0027 */
[C---:B------:R-:W-:Y:S01]  /*6dac0*/  ISETP.LT.AND P0, PT, R51.reuse, UR55, !P0 ;  /* 0x0000003733007c0c */ /* 0x040fe2000c701270 */
[C---:B------:R-:W-:Y:S01]  /*6dad0*/  VIADD R8, R51.reuse, 0x58 ;  /* 0x0000005833087836 */ /* 0x040fe20000000000 */
[----:B------:R-:W0:Y:S01]  /*6dae0*/  LDCU UR55, c[0x0][0x3b8] ;  /* 0x00007700ff3777ac */ /* 0x000e220008000800 */
[----:B------:R-:W-:Y:S02]  /*6daf0*/  IMAD.MOV.U32 R39, RZ, RZ, R42 ;  /* 0x000000ffff277224 */ /* 0x000fe400078e002a */
[----:B------:R-:W4:Y:S01]  /*6db00*/  LDL.LU R42, [R1+0x3c] ;  /* 0x00003c00012a7983 */ /* 0x000f220000300800 */
[----:B------:R-:W-:Y:S01]  /*6db10*/  ISETP.GE.AND P4, PT, R8, UR7, PT ;  /* 0x0000000708007c0c */ /* 0x000fe2000bf86270 */
[----:B------:R-:W-:Y:S01]  /*6db20*/  VIADD R8, R51, 0x56 ;  /* 0x0000005633087836 */ /* 0x000fe20000000000 */
[----:B------:R-:W0:Y:S05]  /*6db30*/  LDCU UR7, c[0x0][0x3b8] ;  /* 0x00007700ff0777ac */ /* 0x000e2a0008000800 */
[----:B------:R-:W-:Y:S01]  /*6db40*/  @P0 LOP3.LUT R55, R55, 0x10000000, RZ, 0xfc, !PT ;  /* 0x1000000037370812 */ /* 0x000fe200078efcff */
[----:B------:R-:W-:Y:S01]  /*6db50*/  VIADD R50, R58, UR67 ;  /* 0x000000433a327c36 */ /* 0x000fe20008000000 */
[----:B------:R-:W-:Y:S01]  /*6db60*/  ISETP.GE.AND P0, PT, R8, UR70, PT ;  /* 0x0000004608007c0c */ /* 0x000fe2000bf06270 */
[----:B------:R-:W0:Y:S02]  /*6db70*/  LDCU UR67, c[0x0][0x3b8] ;  /* 0x00007700ff4377ac */ /* 0x000e240008000800 */
[----:B------:R-:W-:Y:S01]  /*6db80*/  VIADD R49, R50, UR68 ;  /* 0x0000004432317c36 */ /* 0x000fe20008000000 */
[----:B------:R-:W0:Y:S01]  /*6db90*/  LDCU UR68, c[0x0][0x3b8] ;  /* 0x00007700ff4477ac */ /* 0x000e220008000800 */
[----:B------:R-:W0:Y:S01]  /*6dba0*/  LDCU UR70, c[0x0][0x3b8] ;  /* 0x00007700ff4677ac */ /* 0x000e220008000800 */
[----:B---3--:R-:W-:Y:S01]  /*6dbb0*/  F2FP.SATFINITE.E4M3.F32.PACK_AB_MERGE_C R52, R9, R52, RZ ;  /* 0x000000340934723e */ /* 0x008fe200048070ff */
[----:B------:R-:W-:-:S04]  /*6dbc0*/  VIADD R9, R51, 0x57 ;  /* 0x0000005733097836 */ /* 0x000fc80000000000 */
[----:B------:R3:W-:Y:S01]  /*6dbd0*/  STL [R1+0x2674], R52 ;  /* 0x0026743401007387 */ /* 0x0007e20000100800 */
[----:B--2---:R-:W-:-:S03]  /*6dbe0*/  F2FP.SATFINITE.E4M3.F32.PACK_AB_MERGE_C R0, R43, R0, RZ ;  /* 0x000000002b00723e */ /* 0x004fc600048070ff */
[----:B------:R-:W-:Y:S01]  /*6dbf0*/  STL.64 [R1+0x2680], R54 ;  /* 0x0026803601007387 */ /* 0x000fe20000100a00 */
[----:B------:R-:W-:Y:S01]  /*6dc00*/  ISETP.GE.AND P2, PT, R9, UR69, PT ;  /* 0x0000004509007c0c */ /* 0x000fe2000bf46270 */
[----:B------:R-:W2:Y:S02]  /*6dc10*/  LDCU UR69, c[0x0][0x3b8] ;  /* 0x00007700ff4577ac */ /* 0x000ea40008000800 */
[----:B------:R-:W2:Y:S04]  /*6dc20*/  LDL.LU R43, [R1+0xc] ;  /* 0x00000c00012b7983 */ /* 0x000ea80000300800 */
[----:B------:R-:W-:Y:S01]  /*6dc30*/  STL [R1+0x2678], R0 ;  /* 0x0026780001007387 */ /* 0x000fe20000100800 */
[----:B------:R-:W-:-:S05]  /*6dc40*/  F2FP.SATFINITE.E4M3.F32.PACK_AB_MERGE_C R57, R10, R57, RZ ;  /* 0x000000390a39723e */ /* 0x000fca00048070ff */
[----:B------:R0:W-:Y:S01]  /*6dc50*/  STL.64 [R1+0x2688], R56 ;  /* 0x0026883801007387 */ /* 0x0001e20000100a00 */
[----:B------:R-:W-:Y:S02]  /*6dc60*/  SHF.R.S32.HI R9, RZ, 0x1f, R11 ;  /* 0x0000001fff097819 */ /* 0x000fe4000001140b */
[----:B---3--:R-:W-:Y:S02]  /*6dc70*/  IADD3 R52, P5, PT, R11, R6, RZ ;  /* 0x000000060b347210 */ /* 0x008fe40007fbe0ff */
[----:B----4-:R-:W-:Y:S02]  /*6dc80*/  SHF.R.S32.HI R8, RZ, 0x1f, R59 ;  /* 0x0000001fff087819 */ /* 0x010fe4000001143b */
[-C--:B------:R-:W-:Y:S02]  /*6dc90*/  IADD3 R10, P1, PT, R59, R4.reuse, RZ ;  /* 0x000000043b0a7210 */ /* 0x080fe40007f3e0ff */
[----:B0-----:R-:W-:Y:S01]  /*6dca0*/  IADD3 R56, P3, PT, R11, R4, RZ ;  /* 0x000000040b387210 */ /* 0x001fe20007f7e0ff */
[----:B------:R-:W-:-:S02]  /*6dcb0*/  IMAD.X R53, R9, 0x1, R7, P5 ;  /* 0x0000000109357824 */ /* 0x000fc400028e0607 */
[--C-:B------:R-:W-:Y:S02]  /*6dcc0*/  IMAD.X R11, R8, 0x1, R5.reuse, P1 ;  /* 0x00000001080b7824 */ /* 0x100fe400008e0605 */
[----:B------:R-:W-:Y:S01]  /*6dcd0*/  IMAD.X R57, R9, 0x1, R5, P3 ;  /* 0x0000000109397824 */ /* 0x000fe200018e0605 */
[----:B------:R-:W-:Y:S04]  /*6dce0*/  STL.64 [R1+0x27c8], R48 ;  /* 0x0027c83001007387 */ /* 0x000fe80000100a00 */
[----:B------:R-:W-:Y:S04]  /*6dcf0*/  STL.64 [R1+0x1360], R56 ;  /* 0x0013603801007387 */ /* 0x000fe80000100a00 */
[----:B------:R-:W-:Y:S04]  /*6dd00*/  STL.64 [R1+0x1358], R52 ;  /* 0x0013583401007387 */ /* 0x000fe80000100a00 */
[----:B------:R0:W-:Y:S04]  /*6dd10*/  STL.64 [R1+0x1350], R10 ;  /* 0x0013500a01007387 */ /* 0x0001e80000100a00 */
[----:B0-----:R-:W3:Y:S01]  /*6dd20*/  LDL.LU.64 R10, [R1+0x2808] ;  /* 0x00280800010a7983 */ /* 0x001ee20000300a00 */
[----:B------:R-:W-:-:S02]  /*6dd30*/  IADD3 R58, P3, PT, R59, R6, RZ ;  /* 0x000000063b3a7210 */ /* 0x000fc40007f7e0ff */
[----:B------:R-:W-:Y:S02]  /*6dd40*/  SHF.R.S32.HI R9, RZ, 0x1f, R42 ;  /* 0x0000001fff097819 */ /* 0x000fe4000001142a */
[----:B------:R-:W-:Y:S01]  /*6dd50*/  IADD3 R56, P5, PT, R42, R4, RZ ;  /* 0x000000042a387210 */ /* 0x000fe20007fbe0ff */
[----:B------:R-:W-:-:S04]  /*6dd60*/  IMAD.X R59, R8, 0x1, R7, P3 ;  /* 0x00000001083b7824 */ /* 0x000fc800018e0607 */
[----:B------:R-:W-:Y:S01]  /*6dd70*/  IMAD.X R57, R9, 0x1, R5, P5 ;  /* 0x0000000109397824 */ /* 0x000fe200028e0605 */
[----:B------:R0:W-:Y:S04]  /*6dd80*/  STL.64 [R1+0x1348], R58 ;  /* 0x0013483a01007387 */ /* 0x0001e80000100a00 */
[----:B------:R4:W-:Y:S01]  /*6dd90*/  STL.64 [R1+0x1340], R56 ;  /* 0x0013403801007387 */ /* 0x0009e20000100a00 */
[----:B0-----:R-:W-:-:S05]  /*6dda0*/  IADD3 R58, P1, PT, R42, R6, RZ ;  /* 0x000000062a3a7210 */ /* 0x001fca0007f3e0ff */
[----:B------:R-:W-:-:S05]  /*6ddb0*/  IMAD.X R59, R9, 0x1, R7, P1 ;  /* 0x00000001093b7824 */ /* 0x000fca00008e0607 */
[----:B------:R0:W-:Y:S01]  /*6ddc0*/  STL.64 [R1+0x1338], R58 ;  /* 0x0013383a01007387 */ /* 0x0001e20000100a00 */
[----:B------:R-:W-:Y:S01]  /*6ddd0*/  IMAD.MOV.U32 R52, RZ, RZ, R14 ;  /* 0x000000ffff347224 */ /* 0x000fe200078e000e */
[----:B--2---:R-:W-:Y:S02]  /*6dde0*/  SHF.R.S32.HI R8, RZ, 0x1f, R43 ;  /* 0x0000001fff087819 */ /* 0x004fe4000001142b */
[C---:B----4-:R-:W-:Y:S02]  /*6ddf0*/  IADD3 R56, P3, PT, R43.reuse, R4, RZ ;  /* 0x000000042b387210 */ /* 0x050fe40007f7e0ff */
[----:B------:R-:W-:-:S03]  /*6de00*/  IADD3 R42, P5, PT, R43, R6, RZ ;  /* 0x000000062b2a7210 */ /* 0x000fc60007fbe0ff */
[C---:B------:R-:W-:Y:S02]  /*6de10*/  IMAD.X R57, R8.reuse, 0x1, R5, P3 ;  /* 0x0000000108397824 */ /* 0x040fe400018e0605 */
[----:B------:R-:W-:-:S03]  /*6de20*/  IMAD.X R43, R8, 0x1, R7, P5 ;  /* 0x00000001082b7824 */ /* 0x000fc600028e0607 */
[----:B------:R2:W-:Y:S04]  /*6de30*/  STL.64 [R1+0x1330], R56 ;  /* 0x0013303801007387 */ /* 0x0005e80000100a00 */
[----:B------:R4:W-:Y:S01]  /*6de40*/  STL.64 [R1+0x1328], R42 ;  /* 0x0013282a01007387 */ /* 0x0009e20000100a00 */
[----:B---3--:R-:W-:Y:S02]  /*6de50*/  SHF.R.S32.HI R8, RZ, 0x1f, R10 ;  /* 0x0000001fff087819 */ /* 0x008fe4000001140a */
[C---:B0-----:R-:W-:Y:S02]  /*6de60*/  IADD3 R58, P3, PT, R10.reuse, R4, RZ ;  /* 0x000000040a3a7210 */ /* 0x041fe40007f7e0ff */
[----:B--2---:R-:W-:Y:S02]  /*6de70*/  IADD3 R56, P5, PT, R10, R6, RZ ;  /* 0x000000060a387210 */ /* 0x004fe40007fbe0ff */
[----:B------:R-:W-:Y:S01]  /*6de80*/  SHF.R.S32.HI R9, RZ, 0x1f, R11 ;  /* 0x0000001fff097819 */ /* 0x000fe2000001140b */
[----:B------:R-:W-:Y:S01]  /*6de90*/  IMAD.X R59, R8, 0x1, R5, P3 ;  /* 0x00000001083b7824 */ /* 0x000fe200018e0605 */
[----:B----4-:R-:W-:-:S02]  /*6dea0*/  IADD3 R42, P1, PT, R11, R4, RZ ;  /* 0x000000040b2a7210 */ /* 0x010fc40007f3e0ff */
[----:B------:R-:W-:Y:S01]  /*6deb0*/  IADD3 R14, P3, PT, R11, R6, RZ ;  /* 0x000000060b0e7210 */ /* 0x000fe20007f7e0ff */
[----:B------:R-:W-:Y:S01]  /*6dec0*/  IMAD.X R57, R8, 0x1, R7, P5 ;  /* 0x0000000108397824 */ /* 0x000fe200028e0607 */
[----:B------:R0:W-:Y:S01]  /*6ded0*/  STL.64 [R1+0x1320], R58 ;  /* 0x0013203a01007387 */ /* 0x0001e20000100a00 */
[----:B------:R-:W-:-:S03]  /*6dee0*/  IMAD.X R43, R9, 0x1, R5, P1 ;  /* 0x00000001092b7824 */ /* 0x000fc600008e0605 */
[----:B------:R-:W-:Y:S01]  /*6def0*/  STL.64 [R1+0x1318], R56 ;  /* 0x0013183801007387 */ /* 0x000fe20000100a00 */
[----:B0-----:R-:W-:Y:S02]  /*6df00*/  IMAD.MOV.U32 R58, RZ, RZ, R15 ;  /* 0x000000ffff3a7224 */ /* 0x001fe400078e000f */
[----:B------:R-:W-:Y:S01]  /*6df10*/  IMAD.X R15, R9, 0x1, R7, P3 ;  /* 0x00000001090f7824 */ /* 0x000fe200018e0607 */
[----:B------:R-:W-:Y:S04]  /*6df20*/  STL.64 [R1+0x1310], R42 ;  /* 0x0013102a01007387 */ /* 0x000fe80000100a00 */
[----:B------:R0:W-:Y:S04]  /*6df30*/  STL.64 [R1+0x1308], R14 ;  /* 0x0013080e01007387 */ /* 0x0001e80000100a00 */
[----:B0-----:R-:W2:Y:S01]  /*6df40*/  LDL.LU.64 R14, [R1+0x2800] ;  /* 0x00280000010e7983 */ /* 0x001ea20000300a00 */
[----:B------:R-:W-:Y:S01]  /*6df50*/  IMAD.MOV.U32 R53, RZ, RZ, R60 ;  /* 0x000000ffff357224 */ /* 0x000fe200078e003c */
[----:B------:R-:W-:-:S03]  /*6df60*/  SHF.R.S32.HI R8, RZ, 0x1f, R12 ;  /* 0x0000001fff087819 */ /* 0x000fc6000001140c */
[----:B------:R-:W-:Y:S02]  /*6df70*/  IMAD.MOV.U32 R59, RZ, RZ, R53 ;  /* 0x000000ffff3b7224 */ /* 0x000fe400078e0035 */
[----:B------:R-:W-:Y:S02]  /*6df80*/  IMAD.MOV.U32 R53, RZ, RZ, R40 ;  /* 0x000000ffff357224 */ /* 0x000fe400078e0028 */
[----:B------:R-:W-:Y:S01]  /*6df90*/  IMAD.MOV.U32 R40, RZ, RZ, R16 ;  /* 0x000000ffff287224 */ /* 0x000fe200078e0010 */
[C---:B------:R-:W-:Y:S01]  /*6dfa0*/  IADD3 R16, P5, PT, R12.reuse, R6, RZ ;  /* 0x000000060c107210 */ /* 0x040fe20007fbe0ff */
[----:B------:R-:W-:Y:S01]  /*6dfb0*/  IMAD.MOV.U32 R42, RZ, RZ, R36 ;  /* 0x000000ffff2a7224 */ /* 0x000fe200078e0024 */
[----:B------:R-:W-:Y:S01]  /*6dfc0*/  IADD3 R56, P1, PT, R12, R4, RZ ;  /* 0x000000040c387210 */ /* 0x000fe20007f3e0ff */
[----:B------:R-:W-:Y:S02]  /*6dfd0*/  IMAD.MOV.U32 R36, RZ, RZ, R17 ;  /* 0x000000ffff247224 */ /* 0x000fe400078e0011 */
[----:B------:R-:W-:-:S02]  /*6dfe0*/  IMAD.X R17, R8, 0x1, R7, P5 ;  /* 0x0000000108117824 */ /* 0x000fc400028e0607 */
[----:B------:R-:W-:Y:S01]  /*6dff0*/  IMAD.X R57, R8, 0x1, R5, P1 ;  /* 0x0000000108397824 */ /* 0x000fe200008e0605 */
[----:B------:R-:W-:Y:S02]  /*6e000*/  SHF.R.S32.HI R8, RZ, 0x1f, R13 ;  /* 0x0000001fff087819 */ /* 0x000fe4000001140d */
[----:B------:R0:W-:Y:S01]  /*6e010*/  STL.64 [R1+0x12f8], R16 ;  /* 0x0012f81001007387 */ /* 0x0001e20000100a00 */
[C---:B------:R-:W-:Y:S02]  /*6e020*/  IADD3 R12, P5, PT, R13.reuse, R6, RZ ;  /* 0x000000060d0c7210 */ /* 0x040fe40007fbe0ff */
[----:B0-----:R-:W-:Y:S01]  /*6e030*/  IADD3 R16, P3, PT, R13, R4, RZ ;  /* 0x000000040d107210 */ /* 0x001fe20007f7e0ff */
[----:B------:R-:W-:Y:S04]  /*6e040*/  STL.64 [R1+0x1300], R56 ;  /* 0x0013003801007387 */ /* 0x000fe80000100a00 */
[----:B------:R-:W-:-:S05]  /*6e050*/  IMAD.X R17, R8, 0x1, R5, P3 ;  /* 0x0000000108117824 */ /* 0x000fca00018e0605 */
[----:B------:R0:W-:Y:S01]  /*6e060*/  STL.64 [R1+0x12f0], R16 ;  /* 0x0012f01001007387 */ /* 0x0001e20000100a00 */
[----:B------:R-:W-:Y:S02]  /*6e070*/  IMAD.MOV.U32 R43, RZ, RZ, R18 ;  /* 0x000000ffff2b7224 */ /* 0x000fe400078e0012 */
[----:B------:R-:W-:Y:S01]  /*6e080*/  IMAD.X R13, R8, 0x1, R7, P5 ;  /* 0x00000001080d7824 */ /* 0x000fe200028e0607 */
[----:B0-----:R-:W3:Y:S01]  /*6e090*/  LDL.LU.64 R16, [R1+0x27f8] ;  /* 0x0027f80001107983 */ /* 0x001ee20000300a00 */
[----:B------:R-:W-:Y:S02]  /*6e0a0*/  IMAD.MOV.U32 R54, RZ, RZ, R2 ;  /* 0x000000ffff367224 */ /* 0x000fe400078e0002 */
[----:B------:R-:W-:Y:S01]  /*6e0b0*/  IMAD.MOV.U32 R2, RZ, RZ, R26 ;  /* 0x000000ffff027224 */ /* 0x000fe200078e001a */
[----:B------:R0:W-:Y:S01]  /*6e0c0*/  STL.64 [R1+0x12e8], R12 ;  /* 0x0012e80c01007387 */ /* 0x0001e20000100a00 */
[----:B--2---:R-:W-:Y:S02]  /*6e0d0*/  SHF.R.S32.HI R9, RZ, 0x1f, R14 ;  /* 0x0000001fff097819 */ /* 0x004fe4000001140e */
[----:B------:R-:W-:-:S02]  /*6e0e0*/  IADD3 R56, P1, PT, R14, R4, RZ ;  /* 0x000000040e387210 */ /* 0x000fc40007f3e0ff */
[----:B------:R-:W-:-:S03]  /*6e0f0*/  IADD3 R18, P3, PT, R14, R6, RZ ;  /* 0x000000060e127210 */ /* 0x000fc60007f7e0ff */
[----:B------:R-:W-:Y:S01]  /*6e100*/  IMAD.X R57, R9, 0x1, R5, P1 ;  /* 0x0000000109397824 */ /* 0x000fe200008e0605 */
[----:B------:R-:W-:Y:S01]  /*6e110*/  SHF.R.S32.HI R8, RZ, 0x1f, R15 ;  /* 0x0000001fff087819 */ /* 0x000fe2000001140f */
[----:B------:R2:W-:Y:S01]  /*6e120*/  STL [R1+0x12d8], R18 ;  /* 0x0012d81201007387 */ /* 0x0005e20000100800 */
[C---:B------:R-:W-:Y:S01]  /*6e130*/  IADD3 R26, P1, PT, R15.reuse, R4, RZ ;  /* 0x000000040f1a7210 */ /* 0x040fe20007f3e0ff */
[----:B------:R-:W-:Y:S01]  /*6e140*/  IMAD.MOV.U32 R14, RZ, RZ, R18 ;  /* 0x000000ffff0e7224 */ /* 0x000fe200078e0012 */
[----:B0-----:R-:W-:Y:S01]  /*6e150*/  IADD3 R12, P5, PT, R15, R6, RZ ;  /* 0x000000060f0c7210 */ /* 0x001fe20007fbe0ff */
[----:B------:R0:W-:Y:S01]  /*6e160*/  STL.64 [R1+0x12e0], R56 ;  /* 0x0012e03801007387 */ /* 0x0001e20000100a00 */
[----:B------:R-:W-:-:S03]  /*6e170*/  IMAD.MOV.U32 R15, RZ, RZ, R19 ;  /* 0x000000ffff0f7224 */ /* 0x000fc600078e0013 */
[----:B--2---:R-:W2:Y:S01]  /*6e180*/  LDL.LU.64 R18, [R1+0x27f0] ;  /* 0x0027f00001127983 */ /* 0x004ea20000300a00 */
[----:B------:R-:W-:Y:S01]  /*6e190*/  VIADD R0, R49, UR72 ;  /* 0x0000004831007c36 */ /* 0x000fe20008000000 */
[----:B------:R-:W4:Y:S01]  /*6e1a0*/  LDCU UR72, c[0x0][0x3b8] ;  /* 0x00007700ff4877ac */ /* 0x000f220008000800 */
[----:B------:R-:W-:Y:S02]  /*6e1b0*/  IMAD.X R15, R9, 0x1, R7, P3 ;  /* 0x00000001090f7824 */ /* 0x000fe400018e0607 */
[----:B------:R-:W-:Y:S02]  /*6e1c0*/  IMAD.MOV.U32 R48, RZ, RZ, R0 ;  /* 0x000000ffff307224 */ /* 0x000fe400078e0000 */
[----:B------:R-:W-:Y:S02]  /*6e1d0*/  IMAD.MOV.U32 R0, RZ, RZ, R58 ;  /* 0x000000ffff007224 */ /* 0x000fe400078e003a */
[----:B------:R-:W-:Y:S02]  /*6e1e0*/  IMAD.MOV.U32 R58, RZ, RZ, R27 ;  /* 0x000000ffff3a7224 */ /* 0x000fe400078e001b */
[C---:B------:R-:W-:Y:S01]  /*6e1f0*/  IMAD.X R27, R8.reuse, 0x1, R5, P1 ;  /* 0x00000001081b7824 */ /* 0x040fe200008e0605 */
[----:B------:R-:W-:Y:S01]  /*6e200*/  STL [R1+0x12dc], R15 ;  /* 0x0012dc0f01007387 */ /* 0x000fe20000100800 */
[----:B------:R-:W-:-:S03]  /*6e210*/  IMAD.X R13, R8, 0x1, R7, P5 ;  /* 0x00000001080d7824 */ /* 0x000fc600028e0607 */
[----:B------:R1:W-:Y:S01]  /*6e220*/  STL.64 [R1+0x12d0], R26 ;  /* 0x0012d01a01007387 */ /* 0x0003e20000100a00 */
[----:B0-----:R-:W-:-:S03]  /*6e230*/  IMAD.MOV.U32 R57, RZ, RZ, R52 ;  /* 0x000000ffff397224 */ /* 0x001fc600078e0034 */
[----:B------:R0:W-:Y:S01]  /*6e240*/  STL.64 [R1+0x12c8], R12 ;  /* 0x0012c80c01007387 */ /* 0x0001e20000100a00 */
[----:B------:R-:W-:Y:S02]  /*6e250*/  IMAD.MOV.U32 R52, RZ, RZ, R40 ;  /* 0x000000ffff347224 */ /* 0x000fe400078e0028 */
[----:B------:R-:W-:Y:S01]  /*6e260*/  IMAD.MOV.U32 R40, RZ, RZ, R36 ;  /* 0x000000ffff287224 */ /* 0x000fe200078e0024 */
[----:B---3--:R-:W-:Y:S02]  /*6e270*/  SHF.R.S32.HI R8, RZ, 0x1f, R16 ;  /* 0x0000001fff087819 */ /* 0x008fe40000011410 */
[C---:B-1----:R-:W-:Y:S02]  /*6e280*/  IADD3 R26, P3, PT, R16.reuse, R4, RZ ;  /* 0x00000004101a7210 */ /* 0x042fe40007f7e0ff */
[----:B------:R-:W-:-:S03]  /*6e290*/  IADD3 R14, P5, PT, R16, R6, RZ ;  /* 0x00000006100e7210 */ /* 0x000fc60007fbe0ff */
[C---:B------:R-:W-:Y:S01]  /*6e2a0*/  IMAD.X R27, R8.reuse, 0x1, R5, P3 ;  /* 0x00000001081b7824 */ /* 0x040fe200018e0605 */
[----:B------:R-:W-:Y:S02]  /*6e2b0*/  SHF.R.S32.HI R9, RZ, 0x1f, R17 ;  /* 0x0000001fff097819 */ /* 0x000fe40000011411 */
[----:B0-----:R-:W-:Y:S01]  /*6e2c0*/  IADD3 R12, P1, PT, R17, R4, RZ ;  /* 0x00000004110c7210 */ /* 0x001fe20007f3e0ff */
[----:B------:R-:W-:Y:S01]  /*6e2d0*/  IMAD.MOV.U32 R10, RZ, RZ, R0 ;  /* 0x000000ffff0a7224 */ /* 0x000fe200078e0000 */
[----:B------:R0:W-:Y:S01]  /*6e2e0*/  STL.64 [R1+0x12c0], R26 ;  /* 0x0012c01a01007387 */ /* 0x0001e20000100a00 */
[----:B------:R-:W-:Y:S02]  /*6e2f0*/  IMAD.X R15, R8, 0x1, R7, P5 ;  /* 0x00000001080f7824 */ /* 0x000fe400028e0607 */
[----:B------:R-:W-:Y:S02]  /*6e300*/  IMAD.X R13, R9, 0x1, R5, P1 ;  /* 0x00000001090d7824 */ /* 0x000fe400008e0605 */
[----:B------:R-:W-:-:S02]  /*6e310*/  IMAD.MOV.U32 R0, RZ, RZ, R20 ;  /* 0x000000ffff007224 */ /* 0x000fc400078e0014 */
[----:B------:R-:W-:Y:S02]  /*6e320*/  IMAD.MOV.U32 R56, RZ, RZ, R51 ;  /* 0x000000ffff387224 */ /* 0x000fe400078e0033 */
[----:B------:R-:W-:Y:S01]  /*6e330*/  IMAD.MOV.U32 R51, RZ, RZ, R2 ;  /* 0x000000ffff337224 */ /* 0x000fe200078e0002 */
[----:B0-----:R-:W-:Y:S01]  /*6e340*/  IADD3 R26, P3, PT, R17, R6, RZ ;  /* 0x00000006111a7210 */ /* 0x001fe20007f7e0ff */
[----:B------:R-:W-:Y:S02]  /*6e350*/  IMAD.MOV.U32 R2, RZ, RZ, R40 ;  /* 0x000000ffff027224 */ /* 0x000fe400078e0028 */
[----:B------:R-:W-:Y:S02]  /*6e360*/  IMAD.MOV.U32 R40, RZ, RZ, R35 ;  /* 0x000000ffff287224 */ /* 0x000fe400078e0023 */
[----:B------:R-:W-:Y:S02]  /*6e370*/  IMAD.X R27, R9, 0x1, R7, P3 ;  /* 0x00000001091b7824 */ /* 0x000fe400018e0607 */
[----:B------:R-:W-:Y:S01]  /*6e380*/  IMAD.MOV.U32 R35, RZ, RZ, R21 ;  /* 0x000000ffff237224 */ /* 0x000fe200078e0015 */
[----:B------:R-:W-:Y:S04]  /*6e390*/  STL.64 [R1+0x12b8], R14 ;  /* 0x0012b80e01007387 */ /* 0x000fe80000100a00 */
[----:B------:R-:W-:Y:S04]  /*6e3a0*/  STL.64 [R1+0x12b0], R12 ;  /* 0x0012b00c01007387 */ /* 0x000fe80000100a00 */
[----:B------:R0:W-:Y:S04]  /*6e3b0*/  STL.64 [R1+0x12a8], R26 ;  /* 0x0012a81a01007387 */ /* 0x0001e80000100a00 */
[----:B0-----:R-:W3:Y:S01]  /*6e3c0*/  LDL.LU.64 R26, [R1+0x27e8] ;  /* 0x0027e800011a7983 */ /* 0x001ee20000300a00 */
[----:B--2---:R-:W-:-:S02]  /*6e3d0*/  SHF.R.S32.HI R8, RZ, 0x1f, R18 ;  /* 0x0000001fff087819 */ /* 0x004fc40000011412 */
[----:B------:R-:W-:-:S05]  /*6e3e0*/  IADD3 R20, P1, PT, R18, R4, RZ ;  /* 0x0000000412147210 */ /* 0x000fca0007f3e0ff */
[----:B------:R-:W-:-:S05]  /*6e3f0*/  IMAD.X R21, R8, 0x1, R5, P1 ;  /* 0x0000000108157824 */ /* 0x000fca00008e0605 */
[----:B------:R0:W-:Y:S04]  /*6e400*/  STL.64 [R1+0x12a0], R20 ;  /* 0x0012a01401007387 */ /* 0x0001e80000100a00 */
[----:B0-----:R-:W2:Y:S01]  /*6e410*/  LDL.LU.64 R20, [R1+0x27e0] ;  /* 0x0027e00001147983 */ /* 0x001ea20000300a00 */
[----:B------:R-:W-:Y:S01]  /*6e420*/  IADD3 R14, P5, PT, R18, R6, RZ ;  /* 0x00000006120e7210 */ /* 0x000fe20007fbe0ff */
[----:B------:R-:W-:Y:S01]  /*6e430*/  IMAD.MOV.U32 R12, RZ, RZ, R57 ;  /* 0x000000ffff0c7224 */ /* 0x000fe200078e0039 */
[----:B------:R-:W-:-:S03]  /*6e440*/  IADD3 R16, P3, PT, R19, R4, RZ ;  /* 0x0000000413107210 */ /* 0x000fc60007f7e0ff */
[----:B------:R-:W-:Y:S02]  /*6e450*/  IMAD.X R15, R8, 0x1, R7, P5 ;  /* 0x00000001080f7824 */ /* 0x000fe400028e0607 */
[----:B------:R-:W-:Y:S01]  /*6e460*/  IMAD.MOV.U32 R57, RZ, RZ, R47 ;  /* 0x000000ffff397224 */ /* 0x000fe200078e002f */
[----:B------:R-:W-:Y:S01]  /*6e470*/  SHF.R.S32.HI R8, RZ, 0x1f, R19 ;  /* 0x0000001fff087819 */ /* 0x000fe20000011413 */
[----:B------:R-:W-:Y:S01]  /*6e480*/  IMAD.MOV.U32 R13, RZ, RZ, R10 ;  /* 0x000000ffff0d7224 */ /* 0x000fe200078e000a */
[----:B------:R0:W-:Y:S01]  /*6e490*/  STL.64 [R1+0x1298], R14 ;  /* 0x0012980e01007387 */ /* 0x0001e20000100a00 */
[----:B------:R-:W-:Y:S02]  /*6e4a0*/  IMAD.MOV.U32 R18, RZ, RZ, R16 ;  /* 0x000000ffff127224 */ /* 0x000fe400078e0010 */
[----:B------:R-:W-:Y:S01]  /*6e4b0*/  IMAD.MOV.U32 R10, RZ, RZ, R57 ;  /* 0x000000ffff0a7224 */ /* 0x000fe200078e0039 */
[----:B------:R1:W-:Y:S01]  /*6e4c0*/  STL [R1+0x1290], R16 ;  /* 0x0012901001007387 */ /* 0x0003e20000100800 */
[----:B------:R-:W-:-:S02]  /*6e4d0*/  IMAD.MOV.U32 R57, RZ, RZ, R0 ;  /* 0x000000ffff397224 */ /* 0x000fc400078e0000 */
[----:B------:R-:W-:Y:S01]  /*6e4e0*/  IMAD.MOV.U32 R0, RZ, RZ, R53 ;  /* 0x000000ffff007224 */ /* 0x000fe200078e0035 */
[----:B0-----:R-:W-:Y:S01]  /*6e4f0*/  IADD3 R14, P5, PT, R19, R6, RZ ;  /* 0x00000006130e7210 */ /* 0x001fe20007fbe0ff */
[----:B------:R-:W-:Y:S02]  /*6e500*/  IMAD.MOV.U32 R19, RZ, RZ, R17 ;  /* 0x000000ffff137224 */ /* 0x000fe400078e0011 */
[C---:B------:R-:W-:Y:S02]  /*6e510*/  IMAD.X R19, R8.reuse, 0x1, R5, P3 ;  /* 0x0000000108137824 */ /* 0x040fe400018e0605 */
[----:B------:R-:W-:Y:S02]  /*6e520*/  IMAD.MOV.U32 R53, RZ, RZ, R39 ;  /* 0x000000ffff357224 */ /* 0x000fe400078e0027 */
[----:B------:R-:W-:Y:S02]  /*6e530*/  IMAD.X R15, R8, 0x1, R7, P5 ;  /* 0x00000001080f7824 */ /* 0x000fe400028e0607 */
[----:B------:R-:W-:Y:S01]  /*6e540*/  IMAD.MOV.U32 R39, RZ, RZ, R22 ;  /* 0x000000ffff277224 */ /* 0x000fe200078e0016 */
[----:B------:R-:W-:Y:S04]  /*6e550*/  STL [R1+0x1294], R19 ;  /* 0x0012941301007387 */ /* 0x000fe80000100800 */
[----:B------:R-:W-:Y:S01]  /*6e560*/  STL.64 [R1+0x1288], R14 ;  /* 0x0012880e01007387 */ /* 0x000fe20000100a00 */
[----:B--2---:R-:W-:-:S02]  /*6e570*/  SHF.R.S32.HI R9, RZ, 0x1f, R20 ;  /* 0x0000001fff097819 */ /* 0x004fc40000011414 */
[C---:B-1----:R-:W-:Y:S02]  /*6e580*/  IADD3 R16, P1, PT, R20.reuse, R4, RZ ;  /* 0x0000000414107210 */ /* 0x042fe40007f3e0ff */
[----:B------:R-:W-:-:S03]  /*6e590*/  IADD3 R22, P3, PT, R20, R6, RZ ;  /* 0x0000000614167210 */ /* 0x000fc60007f7e0ff */
[----:B------:R-:W-:Y:S02]  /*6e5a0*/  IMAD.X R17, R9, 0x1, R5, P1 ;  /* 0x0000000109117824 */ /* 0x000fe400008e0605 */
[----:B------:R-:W-:Y:S01]  /*6e5b0*/  STL [R1+0x1278], R22 ;  /* 0x0012781601007387 */ /* 0x000fe20000100800 */
[----:B------:R-:W-:Y:S01]  /*6e5c0*/  SHF.R.S32.HI R8, RZ, 0x1f, R21 ;  /* 0x0000001fff087819 */ /* 0x000fe20000011415 */
[----:B------:R-:W-:Y:S01]  /*6e5d0*/  IMAD.MOV.U32 R20, RZ, RZ, R22 ;  /* 0x000000ffff147224 */ /* 0x000fe200078e0016 */
[C---:B------:R-:W-:Y:S01]  /*6e5e0*/  IADD3 R18, P1, PT, R21.reuse, R4, RZ ;  /* 0x0000000415127210 */ /* 0x040fe20007f3e0ff */
[----:B------:R0:W-:Y:S02]  /*6e5f0*/  STL.64 [R1+0x1280], R16 ;  /* 0x0012801001007387 */ /* 0x0001e40000100a00 */
[----:B0-----:R-:W-:Y:S01]  /*6e600*/  IADD3 R16, P5, PT, R21, R6, RZ ;  /* 0x0000000615107210 */ /* 0x001fe20007fbe0ff */
[----:B------:R-:W-:Y:S02]  /*6e610*/  IMAD.MOV.U32 R21, RZ, RZ, R23 ;  /* 0x000000ffff157224 */ /* 0x000fe400078e0017 */
[----:B------:R-:W2:Y:S01]  /*6e620*/  LDL.LU.64 R22, [R1+0x27d8] ;  /* 0x0027d80001167983 */ /* 0x000ea20000300a00 */
[----:B------:R-:W-:-:S02]  /*6e630*/  IMAD.MOV.U32 R60, RZ, RZ, R41 ;  /* 0x000000ffff3c7224 */ /* 0x000fc400078e0029 */
[----:B------:R-:W-:Y:S02]  /*6e640*/  IMAD.X R21, R9, 0x1, R7, P3 ;  /* 0x0000000109157824 */ /* 0x000fe400018e0607 */
[----:B------:R-:W-:Y:S02]  /*6e650*/  IMAD.MOV.U32 R41, RZ, RZ, R45 ;  /* 0x000000ffff297224 */ /* 0x000fe400078e002d */
[----:B------:R-:W-:Y:S02]  /*6e660*/  IMAD.X R19, R8, 0x1, R5, P1 ;  /* 0x0000000108137824 */ /* 0x000fe400008e0605 */
[----:B----4-:R-:W-:Y:S02]  /*6e670*/  VIADD R45, R48, UR72 ;  /* 0x00000048302d7c36 */ /* 0x010fe40008000000 */
[----:B------:R-:W-:Y:S02]  /*6e680*/  IMAD.MOV.U32 R14, RZ, RZ, R48 ;  /* 0x000000ffff0e7224 */ /* 0x000fe400078e0030 */
[----:B------:R-:W-:Y:S01]  /*6e690*/  IMAD.X R17, R8, 0x1, R7, P5 ;  /* 0x0000000108117824 */ /* 0x000fe200028e0607 */
[----:B------:R-:W-:Y:S01]  /*6e6a0*/  STL [R1+0x127c], R21 ;  /* 0x00127c1501007387 */ /* 0x000fe20000100800 */
[----:B------:R-:W-:Y:S01]  /*6e6b0*/  IMAD.MOV.U32 R48, RZ, RZ, R56 ;  /* 0x000000ffff307224 */ /* 0x000fe200078e0038 */
[----:B------:R-:W0:Y:S01]  /*6e6c0*/  LDCU UR72, c[0x0][0x3b8] ;  /* 0x00007700ff4877ac */ /* 0x000e220008000800 */
[----:B------:R-:W-:Y:S01]  /*6e6d0*/  IMAD.MOV.U32 R56, RZ, RZ, R54 ;  /* 0x000000ffff387224 */ /* 0x000fe200078e0036 */
[----:B------:R-:W-:Y:S01]  /*6e6e0*/  STL.64 [R1+0x1270], R18 ;  /* 0x0012701201007387 */ /* 0x000fe20000100a00 */
[----:B------:R-:W-:-:S02]  /*6e6f0*/  IMAD.MOV.U32 R54, RZ, RZ, R60 ;  /* 0x000000ffff367224 */ /* 0x000fc400078e003c */
[----:B------:R-:W-:Y:S01]  /*6e700*/  IMAD.MOV.U32 R15, RZ, RZ, R0 ;  /* 0x000000ffff0f7224 */ /* 0x000fe200078e0000 */
[----:B------:R1:W-:Y:S01]  /*6e710*/  STL.64 [R1+0x1268], R16 ;  /* 0x0012681001007387 */ /* 0x0003e20000100a00 */
[----:B------:R-:W-:Y:S02]  /*6e720*/  IMAD.MOV.U32 R0, RZ, RZ, R24 ;  /* 0x000000ffff007224 */ /* 0x000fe400078e0018 */
[----:B-1----:R-:W-:Y:S02]  /*6e730*/  IMAD.MOV.U32 R16, RZ, RZ, R10 ;  /* 0x000000ffff107224 */ /* 0x002fe400078e000a */
[----:B------:R-:W-:Y:S02]  /*6e740*/  IMAD.MOV.U32 R10, RZ, RZ, R54 ;  /* 0x000000ffff0a7224 */ /* 0x000fe400078e0036 */
[----:B------:R-:W-:Y:S02]  /*6e750*/  IMAD.MOV.U32 R54, RZ, RZ, R53 ;  /* 0x000000ffff367224 */ /* 0x000fe400078e0035 */
[----:B------:R-:W-:Y:S01]  /*6e760*/  IMAD.MOV.U32 R53, RZ, RZ, R25 ;  /* 0x000000ffff357224 */ /* 0x000fe200078e0019 */
[----:B--2---:R-:W-:-:S02]  /*6e770*/  SHF.R.S32.HI R8, RZ, 0x1f, R22 ;  /* 0x0000001fff087819 */ /* 0x004fc40000011416 */
[----:B------:R-:W-:-:S05]  /*6e780*/  IADD3 R24, P3, PT, R22, R4, RZ ;  /* 0x0000000416187210 */ /* 0x000fca0007f7e0ff */
[----:B------:R-:W-:-:S05]  /*6e790*/  IMAD.X R25, R8, 0x1, R5, P3 ;  /* 0x0000000108197824 */ /* 0x000fca00018e0605 */
[----:B------:R1:W-:Y:S04]  /*6e7a0*/  STL.64 [R1+0x1260], R24 ;  /* 0x0012601801007387 */ /* 0x0003e80000100a00 */
[----:B-1----:R-:W2:Y:S01]  /*6e7b0*/  LDL.LU.64 R24, [R1+0x27d0] ;  /* 0x0027d00001187983 */ /* 0x002ea20000300a00 */
[----:B------:R-:W-:Y:S02]  /*6e7c0*/  IADD3 R20, P5, PT, R22, R6, RZ ;  /* 0x0000000616147210 */ /* 0x000fe40007fbe0ff */
[----:B------:R-:W-:Y:S02]  /*6e7d0*/  SHF.R.S32.HI R9, RZ, 0x1f, R23 ;  /* 0x0000001fff097819 */ /* 0x000fe40000011417 */
[C---:B------:R-:W-:Y:S01]  /*6e7e0*/  IADD3 R18, P1, PT, R23.reuse, R4, RZ ;  /* 0x0000000417127210 */ /* 0x040fe20007f3e0ff */
[----:B------:R-:W-:Y:S01]  /*6e7f0*/  IMAD.X R21, R8, 0x1, R7, P5 ;  /* 0x0000000108157824 */ /* 0x000fe200028e0607 */
[----:B------:R-:W-:-:S03]  /*6e800*/  IADD3 R22, P3, PT, R23, R6, RZ ;  /* 0x0000000617167210 */ /* 0x000fc60007f7e0ff */
[C---:B------:R-:W-:Y:S01]  /*6e810*/  IMAD.X R19, R9.reuse, 0x1, R5, P1 ;  /* 0x0000000109137824 */ /* 0x040fe200008e0605 */
[----:B------:R1:W-:Y:S01]  /*6e820*/  STL.64 [R1+0x1258], R20 ;  /* 0x0012581401007387 */ /* 0x0003e20000100a00 */
[----:B------:R-:W-:-:S03]  /*6e830*/  IMAD.X R23, R9, 0x1, R7, P3 ;  /* 0x0000000109177824 */ /* 0x000fc600018e0607 */
[----:B------:R4:W-:Y:S04]  /*6e840*/  STL.64 [R1+0x1250], R18 ;  /* 0x0012501201007387 */ /* 0x0009e80000100a00 */
[----:B------:R0:W-:Y:S01]  /*6e850*/  STL.64 [R1+0x1248], R22 ;  /* 0x0012481601007387 */ /* 0x0001e20000100a00 */
[----:B---3--:R-:W-:Y:S02]  /*6e860*/  SHF.R.S32.HI R9, RZ, 0x1f, R26 ;  /* 0x0000001fff097819 */ /* 0x008fe4000001141a */
[----:B--2---:R-:W-:Y:S02]  /*6e870*/  SHF.R.S32.HI R8, RZ, 0x1f, R24 ;  /* 0x0000001fff087819 */ /* 0x004fe40000011418 */
[C---:B-1----:R-:W-:Y:S02]  /*6e880*/  IADD3 R20, P1, PT, R24.reuse, R4, RZ ;  /* 0x0000000418147210 */ /* 0x042fe40007f3e0ff */
[----:B----4-:R-:W-:-:S03]  /*6e890*/  IADD3 R18, P5, PT, R24, R6, RZ ;  /* 0x0000000618127210 */ /* 0x010fc60007fbe0ff */
[C---:B------:R-:W-:Y:S02]  /*6e8a0*/  IMAD.X R21, R8.reuse, 0x1, R5, P1 ;  /* 0x0000000108157824 */ /* 0x040fe400008e0605 */
[----:B------:R-:W-:Y:S01]  /*6e8b0*/  IMAD.X R19, R8, 0x1, R7, P5 ;  /* 0x0000000108137824 */ /* 0x000fe200028e0607 */
[----:B------:R-:W-:Y:S02]  /*6e8c0*/  SHF.R.S32.HI R8, RZ, 0x1f, R25 ;  /* 0x0000001fff087819 */ /* 0x000fe40000011419 */
[C---:B0-----:R-:W-:Y:S01]  /*6e8d0*/  IADD3 R22, P3, PT, R25.reuse, R4, RZ ;  /* 0x0000000419167210 */ /* 0x041fe20007f7e0ff */
[----:B------:R0:W-:Y:S04]  /*6e8e0*/  STL.64 [R1+0x1240], R20 ;  /* 0x0012401401007387 */ /* 0x0001e80000100a00 */
[----:B------:R1:W-:Y:S01]  /*6e8f0*/  STL.64 [R1+0x1238], R18 ;  /* 0x0012381201007387 */ /* 0x0003e20000100a00 */
[----:B------:R-:W-:Y:S01]  /*6e900*/  IMAD.X R23, R8, 0x1, R5, P3 ;  /* 0x0000000108177824 */ /* 0x000fe200018e0605 */
[----:B0-----:R-:W-:-:S02]  /*6e910*/  IADD3 R20, P5, PT, R25, R6, RZ ;  /* 0x0000000619147210 */ /* 0x001fc40007fbe0ff */
[----:B-1----:R-:W-:-:S03]  /*6e920*/  IADD3 R18, P1, PT, R26, R4, RZ ;  /* 0x000000041a127210 */ /* 0x002fc60007f3e0ff */
[----:B------:R-:W-:Y:S01]  /*6e930*/  IMAD.X R21, R8, 0x1, R7, P5 ;  /* 0x0000000108157824 */ /* 0x000fe200028e0607 */
[----:B------:R-:W-:Y:S01]  /*6e940*/  IADD3 R24, P3, PT, R26, R6, RZ ;  /* 0x000000061a187210 */ /* 0x000fe20007f7e0ff */
[----:B------:R0:W-:Y:S01]  /*6e950*/  STL.64 [R1+0x1230], R22 ;  /* 0x0012301601007387 */ /* 0x0001e20000100a00 */
[C---:B------:R-:W-:Y:S01]  /*6e960*/  IMAD.X R19, R9.reuse, 0x1, R5, P1 ;  /* 0x0000000109137824 */ /* 0x040fe200008e0605 */
[----:B------:R-:W-:Y:S02]  /*6e970*/  SHF.R.S32.HI R8, RZ, 0x1f, R27 ;  /* 0x0000001fff087819 */ /* 0x000fe4000001141b */
[----:B------:R-:W-:Y:S01]  /*6e980*/  STL.64 [R1+0x1228], R20 ;  /* 0x0012281401007387 */ /* 0x000fe20000100a00 */
[----:B------:R-:W-:-:S03]  /*6e990*/  IMAD.X R25, R9, 0x1, R7, P3 ;  /* 0x0000000109197824 */ /* 0x000fc600018e0607 */
[----:B------:R1:W-:Y:S01]  /*6e9a0*/  STL.64 [R1+0x1220], R18 ;  /* 0x0012201201007387 */ /* 0x0003e20000100a00 */
[----:B0-----:R-:W-:-:S03]  /*6e9b0*/  IADD3 R22, P1, PT, R27, R4, RZ ;  /* 0x000000041b167210 */ /* 0x001fc60007f3e0ff */
[----:B------:R0:W-:Y:S02]  /*6e9c0*/  STL.64 [R1+0x1218], R24 ;  /* 0x0012181801007387 */ /* 0x0001e40000100a00 */
[----:B------:R-:W-:Y:S01]  /*6e9d0*/  IMAD.X R23, R8, 0x1, R5, P1 ;  /* 0x0000000108177824 */ /* 0x000fe200008e0605 */
[----:B-1----:R-:W-:-:S04]  /*6e9e0*/  IADD3 R18, P5, PT, R27, R6, RZ ;  /* 0x000000061b127210 */ /* 0x002fc80007fbe0ff */
[----:B------:R1:W-:Y:S01]  /*6e9f0*/  STL.64 [R1+0x1210], R22 ;  /* 0x0012101601007387 */ /* 0x0003e20000100a00 */
[----:B------:R-:W-:Y:S01]  /*6ea00*/  IMAD.X R19, R8, 0x1, R7, P5 ;  /* 0x0000000108137824 */ /* 0x000fe200028e0607 */
[----:B------:R-:W-:Y:S02]  /*6ea10*/  SHF.R.S32.HI R8, RZ, 0x1f, R28 ;  /* 0x0000001fff087819 */ /* 0x000fe4000001141c */
[C---:B0-----:R-:W-:Y:S02]  /*6ea20*/  IADD3 R24, P3, PT, R28.reuse, R4, RZ ;  /* 0x000000041c187210 */ /* 0x041fe40007f7e0ff */
[----:B------:R0:W-:Y:S01]  /*6ea30*/  STL.64 [R1+0x1208], R18 ;  /* 0x0012081201007387 */ /* 0x0001e20000100a00 */
[----:B-1----:R-:W-:Y:S02]  /*6ea40*/  IADD3 R22, P5, PT, R28, R6, RZ ;  /* 0x000000061c167210 */ /* 0x002fe40007fbe0ff */
[----:B------:R-:W-:Y:S01]  /*6ea50*/  IMAD.X R25, R8, 0x1, R5, P3 ;  /* 0x0000000108197824 */ /* 0x000fe200018e0605 */
[----:B------:R-:W-:-:S02]  /*6ea60*/  SHF.R.S32.HI R9, RZ, 0x1f, R29 ;  /* 0x0000001fff097819 */ /* 0x000fc4000001141d */
[----:B------:R-:W-:Y:S01]  /*6ea70*/  IMAD.X R23, R8, 0x1, R7, P5 ;  /* 0x0000000108177824 */ /* 0x000fe200028e0607 */
[C---:B0-----:R-:W-:Y:S01]  /*6ea80*/  IADD3 R18, P1, PT, R29.reuse, R4, RZ ;  /* 0x000000041d127210 */ /* 0x041fe20007f3e0ff */
[----:B------:R0:W-:Y:S01]  /*6ea90*/  STL.64 [R1+0x1200], R24 ;  /* 0x0012001801007387 */ /* 0x0001e20000100a00 */
[----:B------:R-:W-:Y:S02]  /*6eaa0*/  IADD3 R26, P3, PT, R29, R6, RZ ;  /* 0x000000061d1a7210 */ /* 0x000fe40007f7e0ff */
[----:B------:R-:W-:Y:S01]  /*6eab0*/  SHF.R.S32.HI R8, RZ, 0x1f, R30 ;  /* 0x0000001fff087819 */ /* 0x000fe2000001141e */
[C---:B------:R-:W-:Y:S01]  /*6eac0*/  IMAD.X R19, R9.reuse, 0x1, R5, P1 ;  /* 0x0000000109137824 */ /* 0x040fe200008e0605 */
[----:B------:R1:W-:Y:S01]  /*6ead0*/  STL.64 [R1+0x11f8], R22 ;  /* 0x0011f81601007387 */ /* 0x0003e20000100a00 */
[----:B------:R-:W-:Y:S01]  /*6eae0*/  IMAD.X R27, R9, 0x1, R7, P3 ;  /* 0x00000001091b7824 */ /* 0x000fe200018e0607 */
[C---:B0-----:R-:W-:Y:S02]  /*6eaf0*/  IADD3 R24, P1, PT, R30.reuse, R4, RZ ;  /* 0x000000041e187210 */ /* 0x041fe40007f3e0ff */
[----:B-1----:R-:W-:-:S03]  /*6eb00*/  IADD3 R22, P5, PT, R30, R6, RZ ;  /* 0x000000061e167210 */ /* 0x002fc60007fbe0ff */
[C---:B------:R-:W-:Y:S01]  /*6eb10*/  IMAD.X R25, R8.reuse, 0x1, R5, P1 ;  /* 0x0000000108197824 */ /* 0x040fe200008e0605 */
[----:B------:R0:W-:Y:S01]  /*6eb20*/  STL.64 [R1+0x11f0], R18 ;  /* 0x0011f01201007387 */ /* 0x0001e20000100a00 */
[----:B------:R-:W-:-:S03]  /*6eb30*/  IMAD.X R23, R8, 0x1, R7, P5 ;  /* 0x0000000108177824 */ /* 0x000fc600028e0607 */
[----:B------:R1:W-:Y:S01]  /*6eb40*/  STL.64 [R1+0x11e8], R26 ;  /* 0x0011e81a01007387 */ /* 0x0003e20000100a00 */
[----:B------:R-:W-:Y:S02]  /*6eb50*/  SHF.R.S32.HI R8, RZ, 0x1f, R31 ;  /* 0x0000001fff087819 */ /* 0x000fe4000001141f */
[----:B------:R-:W-:Y:S01]  /*6eb60*/  SHF.R.S32.HI R9, RZ, 0x1f, R32 ;  /* 0x0000001fff097819 */ /* 0x000fe20000011420 */
[----:B0-----:R-:W2:Y:S04]  /*6eb70*/  LDL.LU R18, [R1+0x830] ;  /* 0x0008300001127983 */ /* 0x001ea80000300800 */
[----:B------:R0:W-:Y:S01]  /*6eb80*/  STL.64 [R1+0x11e0], R24 ;  /* 0x0011e01801007387 */ /* 0x0001e20000100a00 */
[----:B-1----:R-:W-:-:S03]  /*6eb90*/  IADD3 R26, P3, PT, R31, R4, RZ ;  /* 0x000000041f1a7210 */ /* 0x002fc60007f7e0ff */
[----:B------:R1:W-:Y:S02]  /*6eba0*/  STL.64 [R1+0x11d8], R22 ;  /* 0x0011d81601007387 */ /* 0x0003e40000100a00 */
[----:B------:R-:W-:Y:S01]  /*6ebb0*/  IMAD.X R27, R8, 0x1, R5, P3 ;  /* 0x00000001081b7824 */ /* 0x000fe200018e0605 */
[----:B0-----:R-:W-:Y:S02]  /*6ebc0*/  IADD3 R24, P5, PT, R31, R6, RZ ;  /* 0x000000061f187210 */ /* 0x001fe40007fbe0ff */
[----:B-1----:R-:W-:-:S03]  /*6ebd0*/  IADD3 R22, P1, PT, R32, R4, RZ ;  /* 0x0000000420167210 */ /* 0x002fc60007f3e0ff */
[----:B------:R-:W-:Y:S01]  /*6ebe0*/  IMAD.X R25, R8, 0x1, R7, P5 ;  /* 0x0000000108197824 */ /* 0x000fe200028e0607 */
[----:B------:R-:W-:Y:S01]  /*6ebf0*/  STL.64 [R1+0x11d0], R26 ;  /* 0x0011d01a01007387 */ /* 0x000fe20000100a00 */
[----:B------:R-:W-:-:S03]  /*6ec00*/  IMAD.X R23, R9, 0x1, R5, P1 ;  /* 0x0000000109177824 */ /* 0x000fc600008e0605 */
[----:B------:R-:W-:Y:S04]  /*6ec10*/  STL.64 [R1+0x11c8], R24 ;  /* 0x0011c81801007387 */ /* 0x000fe80000100a00 */
[----:B------:R0:W-:Y:S04]  /*6ec20*/  STL.64 [R1+0x11c0], R22 ;  /* 0x0011c01601007387 */ /* 0x0001e80000100a00 */
[----:B0-----:R-:W3:Y:S04]  /*6ec30*/  LDL.LU R22, [R1+0x834] ;  /* 0x0008340001167983 */ /* 0x001ee80000300800 */
[----:B------:R-:W4:Y:S01]  /*6ec40*/  LDL.LU R24, [R1+0x840] ;  /* 0x0008400001187983 */ /* 0x000f220000300800 */
[----:B------:R-:W-:-:S03]  /*6ec50*/  IADD3 R30, P3, PT, R32, R6, RZ ;  /* 0x00000006201e7210 */ /* 0x000fc60007f7e0ff */
[----:B------:R-:W4:Y:S02]  /*6ec60*/  LDL.LU R21, [R1+0x844] ;  /* 0x0008440001157983 */ /* 0x000f240000300800 */
[----:B------:R-:W-:-:S05]  /*6ec70*/  IMAD.X R31, R9, 0x1, R7, P3 ;  /* 0x00000001091f7824 */ /* 0x000fca00018e0607 */
[----:B------:R-:W-:Y:S01]  /*6ec80*/  STL.64 [R1+0x11b8], R30 ;  /* 0x0011b81e01007387 */ /* 0x000fe20000100a00 */
[----:B--2---:R-:W-:Y:S02]  /*6ec90*/  SHF.R.S32.HI R8, RZ, 0x1f, R18 ;  /* 0x0000001fff087819 */ /* 0x004fe40000011412 */
[C---:B------:R-:W-:Y:S02]  /*6eca0*/  IADD3 R28, P1, PT, R18.reuse, R4, RZ ;  /* 0x00000004121c7210 */ /* 0x040fe40007f3e0ff */
[----:B------:R-:W-:-:S03]  /*6ecb0*/  IADD3 R26, P5, PT, R18, R6, RZ ;  /* 0x00000006121a7210 */ /* 0x000fc60007fbe0ff */
[C---:B------:R-:W-:Y:S02]  /*6ecc0*/  IMAD.X R29, R8.reuse, 0x1, R5, P1 ;  /* 0x00000001081d7824 */ /* 0x040fe400008e0605 */
[----:B------:R-:W-:-:S03]  /*6ecd0*/  IMAD.X R27, R8, 0x1, R7, P5 ;  /* 0x00000001081b7824 */ /* 0x000fc600028e0607 */
[----:B------:R0:W-:Y:S04]  /*6ece0*/  STL.64 [R1+0x11b0], R28 ;  /* 0x0011b01c01007387 */ /* 0x0001e80000100a00 */
[----:B------:R1:W-:Y:S01]  /*6ecf0*/  STL.64 [R1+0x11a8], R26 ;  /* 0x0011a81a01007387 */ /* 0x0003e20000100a00 */
[----:B---3--:R-:W-:Y:S02]  /*6ed00*/  SHF.R.S32.HI R8, RZ, 0x1f, R22 ;  /* 0x0000001fff087819 */ /* 0x008fe40000011416 */
[C---:B0-----:R-:W-:Y:S02]  /*6ed10*/  IADD3 R28, P3, PT, R22.reuse, R4, RZ ;  /* 0x00000004161c7210 */ /* 0x041fe40007f7e0ff */
[----:B-1----:R-:W-:Y:S02]  /*6ed20*/  IADD3 R26, P5, PT, R22, R6, RZ ;  /* 0x00000006161a7210 */ /* 0x002fe40007fbe0ff */
[----:B----4-:R-:W-:-:S02]  /*6ed30*/  SHF.R.S32.HI R9, RZ, 0x1f, R24 ;  /* 0x0000001fff097819 */ /* 0x010fc40000011418 */
[----:B------:R-:W-:Y:S01]  /*6ed40*/  IADD3 R22, P1, PT, R24, R4, RZ ;  /* 0x0000000418167210 */ /* 0x000fe20007f3e0ff */
[C---:B------:R-:W-:Y:S02]  /*6ed50*/  IMAD.X R29, R8.reuse, 0x1, R5, P3 ;  /* 0x00000001081d7824 */ /* 0x040fe400018e0605 */
[----:B------:R-:W-:Y:S02]  /*6ed60*/  IMAD.X R27, R8, 0x1, R7, P5 ;  /* 0x00000001081b7824 */ /* 0x000fe400028e0607 */
[----:B------:R-:W-:Y:S01]  /*6ed70*/  IMAD.X R23, R9, 0x1, R5, P1 ;  /* 0x0000000109177824 */ /* 0x000fe200008e0605 */
[----:B------:R-:W-:Y:S01]  /*6ed80*/  STL.64 [R1+0x11a0], R28 ;  /* 0x0011a01c01007387 */ /* 0x000fe20000100a00 */
[----:B------:R-:W-:-:S03]  /*6ed90*/  IADD3 R30, P3, PT, R24, R6, RZ ;  /* 0x00000006181e7210 */ /* 0x000fc60007f7e0ff */
[----:B------:R-:W-:Y:S04]  /*6eda0*/  STL.64 [R1+0x1198], R26 ;  /* 0x0011981a01007387 */ /* 0x000fe80000100a00 */
[----:B------:R0:W-:Y:S04]  /*6edb0*/  STL.64 [R1+0x1190], R22 ;  /* 0x0011901601007387 */ /* 0x0001e80000100a00 */
[----:B------:R-:W2:Y:S04]  /*6edc0*/  LDL.LU R24, [R1+0x848] ;  /* 0x0008480001187983 */ /* 0x000ea80000300800 */
[----:B0-----:R-:W3:Y:S01]  /*6edd0*/  LDL.LU R23, [R1+0x84c] ;  /* 0x00084c0001177983 */ /* 0x001ee20000300800 */
[----:B------:R-:W-:-:S02]  /*6ede0*/  VIADD R11, R45, UR53 ;  /* 0x000000352d0b7c36 */ /* 0x000fc40008000000 */
[----:B------:R-:W-:Y:S01]  /*6edf0*/  IMAD.MOV.U32 R17, RZ, RZ, R16 ;  /* 0x000000ffff117224 */ /* 0x000fe200078e0010 */
[----:B------:R-:W-:Y:S01]  /*6ee00*/  SHF.R.S32.HI R8, RZ, 0x1f, R21 ;  /* 0x0000001fff087819 */ /* 0x000fe20000011415 */
[----:B------:R-:W-:Y:S01]  /*6ee10*/  VIADD R36, R11, UR73 ;  /* 0x000000490b247c36 */ /* 0x000fe20008000000 */
[C---:B------:R-:W-:Y:S01]  /*6ee20*/  IADD3 R28, P1, PT, R21.reuse, R4, RZ ;  /* 0x00000004151c7210 */ /* 0x040fe20007f3e0ff */
[----:B------:R-:W-:Y:S01]  /*6ee30*/  IMAD.MOV.U32 R16, RZ, RZ, R15 ;  /* 0x000000ffff107224 */ /* 0x000fe200078e000f */
[----:B------:R-:W-:Y:S01]  /*6ee40*/  IADD3 R26, P5, PT, R21, R6, RZ ;  /* 0x00000006151a7210 */ /* 0x000fe20007fbe0ff */
[----:B------:R-:W-:Y:S01]  /*6ee50*/  VIADD R47, R36, UR74 ;  /* 0x0000004a242f7c36 */ /* 0x000fe20008000000 */
[----:B------:R-:W0:Y:S01]  /*6ee60*/  LDCU UR73, c[0x0][0x3b8] ;  /* 0x00007700ff4977ac */ /* 0x000e220008000800 */
[----:B------:R-:W-:Y:S02]  /*6ee70*/  IMAD.MOV.U32 R15, RZ, RZ, R10 ;  /* 0x000000ffff0f7224 */ /* 0x000fe400078e000a */
[----:B------:R-:W-:Y:S01]  /*6ee80*/  VIADD R60, R47, UR75 ;  /* 0x0000004b2f3c7c36 */ /* 0x000fe20008000000 */
[----:B------:R-:W1:Y:S01]  /*6ee90*/  LDCU UR74, c[0x0][0x3b8] ;  /* 0x00007700ff4a77ac */ /* 0x000e620008000800 */
[----:B------:R-:W-:-:S02]  /*6eea0*/  IMAD.MOV.U32 R10, RZ, RZ, R0 ;  /* 0x000000ffff0a7224 */ /* 0x000fc400078e0000 */
[----:B------:R-:W-:Y:S01]  /*6eeb0*/  VIADD R0, R60, UR64 ;  /* 0x000000403c007c36 */ /* 0x000fe20008000000 */
[----:B------:R-:W4:Y:S03]  /*6eec0*/  LDCU UR64, c[0x0][0x3b8] ;  /* 0x00007700ff4077ac */ /* 0x000f260008000800 */
[----:B------:R-:W-:Y:S01]  /*6eed0*/  VIADD R20, R0, UR24 ;  /* 0x0000001800147c36 */ /* 0x000fe20008000000 */
[----:B------:R-:W0:Y:S03]  /*6eee0*/  LDCU UR24, c[0x0][0x3b8] ;  /* 0x00007700ff1877ac */ /* 0x000e260008000800 */
[----:B------:R-:W-:Y:S01]  /*6eef0*/  VIADD R19, R20, UR25 ;  /* 0x0000001914137c36 */ /* 0x000fe20008000000 */
[----:B------:R-:W0:Y:S01]  /*6ef00*/  LDCU UR25, c[0x0][0x3b8] ;  /* 0x00007700ff1977ac */ /* 0x000e220008000800 */
[----:B------:R-:W-:-:S02]  /*6ef10*/  IMAD.X R31, R9, 0x1, R7, P3 ;  /* 0x00000001091f7824 */ /* 0x000fc400018e0607 */
[----:B------:R-:W-:Y:S01]  /*6ef20*/  VIADD R18, R19, UR22 ;  /* 0x0000001613127c36 */ /* 0x000fe20008000000 */
[----:B------:R-:W0:Y:S01]  /*6ef30*/  LDCU UR22, c[0x0][0x3b8] ;  /* 0x00007700ff1677ac */ /* 0x000e220008000800 */
[C---:B------:R-:W-:Y:S02]  /*6ef40*/  IMAD.X R29, R8.reuse, 0x1, R5, P1 ;  /* 0x00000001081d7824 */ /* 0x040fe400008e0605 */
[----:B------:R-:W-:Y:S01]  /*6ef50*/  IMAD.X R27, R8, 0x1, R7, P5 ;  /* 0x00000001081b7824 */ /* 0x000fe200028e0607 */
[----:B------:R-:W-:Y:S01]  /*6ef60*/  STL.64 [R1+0x2740], R18 ;  /* 0x0027401201007387 */ /* 0x000fe20000100a00 */
[----:B------:R-:W0:Y:S03]  /*6ef70*/  LDCU UR53, c[0x0][0x39c] ;  /* 0x00007380ff3577ac */ /* 0x000e260008000800 */
[----:B------:R-:W4:Y:S01]  /*6ef80*/  LDL.LU R22, [R1+0x850] ;  /* 0x0008500001167983 */ /* 0x000f220000300800 */
[----:B------:R-:W-:-:S03]  /*6ef90*/  IMAD.MOV.U32 R21, RZ, RZ, R17 ;  /* 0x000000ffff157224 */ /* 0x000fc600078e0011 */
[----:B------:R-:W-:Y:S01]  /*6efa0*/  STL.64 [R1+0x1188], R30 ;  /* 0x0011881e01007387 */ /* 0x000fe20000100a00 */
[----:B------:R-:W-:Y:S01]  /*6efb0*/  VIADD R17, R18, UR23 ;  /* 0x0000001712117c36 */ /* 0x000fe20008000000 */
[----:B------:R-:W0:Y:S02]  /*6efc0*/  LDCU UR23, c[0x0][0x3b8] ;  /* 0x00007700ff1777ac */ /* 0x000e240008000800 */
[----:B------:R-:W-:Y:S04]  /*6efd0*/  STL.64 [R1+0x1180], R28 ;  /* 0x0011801c01007387 */ /* 0x000fe80000100a00 */
[----:B------:R0:W-:Y:S01]  /*6efe0*/  STL.64 [R1+0x1178], R26 ;  /* 0x0011781a01007387 */ /* 0x0001e20000100a00 */
[----:B--2---:R-:W-:Y:S02]  /*6eff0*/  SHF.R.S32.HI R8, RZ, 0x1f, R24 ;  /* 0x0000001fff087819 */ /* 0x004fe40000011418 */
[----:B0-----:R-:W-:-:S02]  /*6f000*/  IADD3 R26, P3, PT, R24, R4, RZ ;  /* 0x00000004181a7210 */ /* 0x001fc40007f7e0ff */
[----:B------:R-:W-:Y:S02]  /*6f010*/  IADD3 R24, P5, PT, R24, R6, RZ ;  /* 0x0000000618187210 */ /* 0x000fe40007fbe0ff */
[----:B---3--:R-:W-:Y:S02]  /*6f020*/  SHF.R.S32.HI R9, RZ, 0x1f, R23 ;  /* 0x0000001fff097819 */ /* 0x008fe40000011417 */
[----:B------:R-:W-:Y:S01]  /*6f030*/  IADD3 R18, P1, PT, R23, R4, RZ ;  /* 0x0000000417127210 */ /* 0x000fe20007f3e0ff */
[C---:B------:R-:W-:Y:S02]  /*6f040*/  IMAD.X R27, R8.reuse, 0x1, R5, P3 ;  /* 0x00000001081b7824 */ /* 0x040fe400018e0605 */
[----:B------:R-:W-:Y:S02]  /*6f050*/  IMAD.X R25, R8, 0x1, R7, P5 ;  /* 0x0000000108197824 */ /* 0x000fe400028e0607 */
[----:B------:R-:W-:Y:S01]  /*6f060*/  IMAD.X R19, R9, 0x1, R5, P1 ;  /* 0x0000000109137824 */ /* 0x000fe200008e0605 */
[----:B------:R-:W-:Y:S04]  /*6f070*/  STL.64 [R1+0x1170], R26 ;  /* 0x0011701a01007387 */ /* 0x000fe80000100a00 */
[----:B------:R0:W-:Y:S04]  /*6f080*/  STL.64 [R1+0x1168], R24 ;  /* 0x0011681801007387 */ /* 0x0001e80000100a00 */
[----:B------:R2:W-:Y:S04]  /*6f090*/  STL.64 [R1+0x1160], R18 ;  /* 0x0011601201007387 */ /* 0x0005e80000100a00 */
[----:B0-----:R-:W3:Y:S04]  /*6f0a0*/  LDL.LU R25, [R1+0x854] ;  /* 0x0008540001197983 */ /* 0x001ee80000300800 */
[----:B------:R-:W3:Y:S01]  /*6f0b0*/  LDL.LU R24, [R1+0x858] ;  /* 0x0008580001187983 */ /* 0x000ee20000300800 */
[----:B------:R-:W-:-:S03]  /*6f0c0*/  IADD3 R28, P3, PT, R23, R6, RZ ;  /* 0x00000006171c7210 */ /* 0x000fc60007f7e0ff */
[----:B------:R-:W3:Y:S02]  /*6f0d0*/  LDL.LU R23, [R1+0x85c] ;  /* 0x00085c0001177983 */ /* 0x000ee40000300800 */
[----:B------:R-:W-:Y:S01]  /*6f0e0*/  IMAD.X R29, R9, 0x1, R7, P3 ;  /* 0x00000001091d7824 */ /* 0x000fe200018e0607 */
[----:B----4-:R-:W-:Y:S02]  /*6f0f0*/  SHF.R.S32.HI R8, RZ, 0x1f, R22 ;  /* 0x0000001fff087819 */ /* 0x010fe40000011416 */
[C---:B------:R-:W-:Y:S02]  /*6f100*/  IADD3 R26, P1, PT, R22.reuse, R4, RZ ;  /* 0x00000004161a7210 */ /* 0x040fe40007f3e0ff */
[----:B--2---:R-:W-:-:S03]  /*6f110*/  IADD3 R18, P5, PT, R22, R6, RZ ;  /* 0x0000000616127210 */ /* 0x004fc60007fbe0ff */
[C---:B------:R-:W-:Y:S02]  /*6f120*/  IMAD.X R27, R8.reuse, 0x1, R5, P1 ;  /* 0x00000001081b7824 */ /* 0x040fe400008e0605 */
[----:B------:R-:W-:Y:S01]  /*6f130*/  IMAD.X R19, R8, 0x1, R7, P5 ;  /* 0x0000000108137824 */ /* 0x000fe200028e0607 */
[----:B------:R0:W-:Y:S04]  /*6f140*/  STL.64 [R1+0x1158], R28 ;  /* 0x0011581c01007387 */ /* 0x0001e80000100a00 */
[----:B------:R2:W-:Y:S04]  /*6f150*/  STL.64 [R1+0x1150], R26 ;  /* 0x0011501a01007387 */ /* 0x0005e80000100a00 */
[----:B------:R4:W-:Y:S01]  /*6f160*/  STL.64 [R1+0x1148], R18 ;  /* 0x0011481201007387 */ /* 0x0009e20000100a00 */
[----:B---3--:R-:W-:-:S02]  /*6f170*/  SHF.R.S32.HI R8, RZ, 0x1f, R25 ;  /* 0x0000001fff087819 */ /* 0x008fc40000011419 */
[C---:B0-----:R-:W-:Y:S02]  /*6f180*/  IADD3 R28, P3, PT, R25.reuse, R4, RZ ;  /* 0x00000004191c7210 */ /* 0x041fe40007f7e0ff */
[----:B--2---:R-:W-:Y:S02]  /*6f190*/  IADD3 R26, P5, PT, R25, R6, RZ ;  /* 0x00000006191a7210 */ /* 0x004fe40007fbe0ff */
[----:B------:R-:W-:Y:S02]  /*6f1a0*/  SHF.R.S32.HI R9, RZ, 0x1f, R24 ;  /* 0x0000001fff097819 */ /* 0x000fe40000011418 */
[----:B----4-:R-:W-:Y:S01]  /*6f1b0*/  IADD3 R18, P1, PT, R24, R4, RZ ;  /* 0x0000000418127210 */ /* 0x010fe20007f3e0ff */
[C---:B------:R-:W-:Y:S02]  /*6f1c0*/  IMAD.X R29, R8.reuse, 0x1, R5, P3 ;  /* 0x00000001081d7824 */ /* 0x040fe400018e0605 */
[----:B------:R-:W-:Y:S02]  /*6f1d0*/  IMAD.X R27, R8, 0x1, R7, P5 ;  /* 0x00000001081b7824 */ /* 0x000fe400028e0607 */
[----:B------:R-:W-:Y:S01]  /*6f1e0*/  IMAD.X R19, R9, 0x1, R5, P1 ;  /* 0x0000000109137824 */ /* 0x000fe200008e0605 */
[----:B------:R0:W-:Y:S04]  /*6f1f0*/  STL.64 [R1+0x1140], R28 ;  /* 0x0011401c01007387 */ /* 0x0001e80000100a00 */
[----:B------:R2:W-:Y:S04]  /*6f200*/  STL.64 [R1+0x1138], R26 ;  /* 0x0011381a01007387 */ /* 0x0005e80000100a00 */
[----:B------:R3:W-:Y:S01]  /*6f210*/  STL.64 [R1+0x1130], R18 ;  /* 0x0011301201007387 */ /* 0x0007e20000100a00 */
[----:B0-----:R-:W-:-:S03]  /*6f220*/  IADD3 R28, P3, PT, R24, R6, RZ ;  /* 0x00000006181c7210 */ /* 0x001fc60007f7e0ff */
[----:B------:R-:W4:Y:S04]  /*6f230*/  LDL.LU R24, [R1+0x860] ;  /* 0x0008600001187983 */ /* 0x000f280000300800 */
[----:B------:R-:W4:Y:S01]  /*6f240*/  LDL.LU R25, [R1+0x864] ;  /* 0x0008640001197983 */ /* 0x000f220000300800 */
[----:B------:R-:W-:Y:S02]  /*6f250*/  SHF.R.S32.HI R8, RZ, 0x1f, R23 ;  /* 0x0000001fff087819 */ /* 0x000fe40000011417 */
[C---:B--2---:R-:W-:Y:S01]  /*6f260*/  IADD3 R26, P1, PT, R23.reuse, R4, RZ ;  /* 0x00000004171a7210 */ /* 0x044fe20007f3e0ff */
[----:B------:R-:W-:Y:S01]  /*6f270*/  IMAD.MOV.U32 R22, RZ, RZ, R16 ;  /* 0x000000ffff167224 */ /* 0x000fe200078e0010 */
[----:B---3--:R-:W-:Y:S01]  /*6f280*/  IADD3 R18, P5, PT, R23, R6, RZ ;  /* 0x0000000617127210 */ /* 0x008fe20007fbe0ff */
[----:B------:R-:W-:Y:S01]  /*6f290*/  VIADD R16, R17, UR20 ;  /* 0x0000001411107c36 */ /* 0x000fe20008000000 */
[----:B------:R-:W0:Y:S01]  /*6f2a0*/  LDCU UR20, c[0x0][0x3b8] ;  /* 0x00007700ff1477ac */ /* 0x000e220008000800 */
[----:B------:R-:W-:-:S02]  /*6f2b0*/  IMAD.X R29, R9, 0x1, R7, P3 ;  /* 0x00000001091d7824 */ /* 0x000fc400018e0607 */
[C---:B------:R-:W-:Y:S02]  /*6f2c0*/  IMAD.X R27, R8.reuse, 0x1, R5, P1 ;  /* 0x00000001081b7824 */ /* 0x040fe400008e0605 */
[----:B------:R-:W-:Y:S01]  /*6f2d0*/  IMAD.X R19, R8, 0x1, R7, P5 ;  /* 0x0000000108137824 */ /* 0x000fe200028e0607 */
[----:B------:R-:W-:Y:S01]  /*6f2e0*/  STL.64 [R1+0x2738], R16 ;  /* 0x0027381001007387 */ /* 0x000fe20000100a00 */
[----:B------:R-:W-:-:S03]  /*6f2f0*/  IMAD.MOV.U32 R23, RZ, RZ, R22 ;  /* 0x000000ffff177224 */ /* 0x000fc600078e0016 */
[----:B------:R-:W-:Y:S01]  /*6f300*/  STL.64 [R1+0x1128], R28 ;  /* 0x0011281c01007387 */ /* 0x000fe20000100a00 */
[----:B------:R-:W-:-:S03]  /*6f310*/  IMAD.MOV.U32 R22, RZ, RZ, R15 ;  /* 0x000000ffff167224 */ /* 0x000fc600078e000f */
[----:B------:R2:W-:Y:S01]  /*6f320*/  STL.64 [R1+0x1120], R26 ;  /* 0x0011201a01007387 */ /* 0x0005e20000100a00 */
[----:B------:R-:W-:Y:S01]  /*6f330*/  VIADD R15, R16, UR21 ;  /* 0x00000015100f7c36 */ /* 0x000fe20008000000 */
[----:B------:R-:W3:Y:S02]  /*6f340*/  LDCU UR21, c[0x0][0x3b8] ;  /* 0x00007700ff1577ac */ /* 0x000ee40008000800 */
[----:B------:R0:W-:Y:S01]  /*6f350*/  STL.64 [R1+0x1118], R18 ;  /* 0x0011181201007387 */ /* 0x0001e20000100a00 */
[----:B----4-:R-:W-:Y:S02]  /*6f360*/  SHF.R.S32.HI R8, RZ, 0x1f, R24 ;  /* 0x0000001fff087819 */ /* 0x010fe40000011418 */
[C---:B--2---:R-:W-:Y:S02]  /*6f370*/  IADD3 R26, P3, PT, R24.reuse, R4, RZ ;  /* 0x00000004181a7210 */ /* 0x044fe40007f7e0ff */
[----:B0-----:R-:W-:Y:S02]  /*6f380*/  IADD3 R18, P5, PT, R24, R6, RZ ;  /* 0x0000000618127210 */ /* 0x001fe40007fbe0ff */
[----:B------:R-:W2:Y:S01]  /*6f390*/  LDL.LU R24, [R1+0x868] ;  /* 0x0008680001187983 */ /* 0x000ea20000300800 */
[----:B------:R-:W-:Y:S01]  /*6f3a0*/  SHF.R.S32.HI R9, RZ, 0x1f, R25 ;  /* 0x0000001fff097819 */ /* 0x000fe20000011419 */
[C---:B------:R-:W-:Y:S01]  /*6f3b0*/  IMAD.X R27, R8.reuse, 0x1, R5, P3 ;  /* 0x00000001081b7824 */ /* 0x040fe200018e0605 */
[C---:B------:R-:W-:Y:S01]  /*6f3c0*/  IADD3 R16, P1, PT, R25.reuse, R4, RZ ;  /* 0x0000000419107210 */ /* 0x040fe20007f3e0ff */
[----:B------:R-:W-:Y:S01]  /*6f3d0*/  IMAD.X R19, R8, 0x1, R7, P5 ;  /* 0x0000000108137824 */ /* 0x000fe200028e0607 */
[----:B------:R-:W-:-:S02]  /*6f3e0*/  IADD3 R28, P3, PT, R25, R6, RZ ;  /* 0x00000006191c7210 */ /* 0x000fc40007f7e0ff */
[----:B------:R0:W-:Y:S01]  /*6f3f0*/  STL.64 [R1+0x1110], R26 ;  /* 0x0011101a01007387 */ /* 0x0001e20000100a00 */
[----:B------:R-:W-:-:S03]  /*6f400*/  IMAD.X R17, R9, 0x1, R5, P1 ;  /* 0x0000000109117824 */ /* 0x000fc600008e0605 */
[----:B------:R4:W-:Y:S04]  /*6f410*/  STL.64 [R1+0x1108], R18 ;  /* 0x0011081201007387 */ /* 0x0009e80000100a00 */
[----:B------:R-:W3:Y:S04]  /*6f420*/  LDL.LU R25, [R1+0x86c] ;  /* 0x00086c0001197983 */ /* 0x000ee80000300800 */
[----:B------:R1:W-:Y:S04]  /*6f430*/  STL.64 [R1+0x1100], R16 ;  /* 0x0011001001007387 */ /* 0x0003e80000100a00 */
[----:B0-----:R-:W3:Y:S01]  /*6f440*/  LDL.LU R26, [R1+0x870] ;  /* 0x00087000011a7983 */ /* 0x001ee20000300800 */
[----:B------:R-:W-:-:S05]  /*6f450*/  IMAD.X R29, R9, 0x1, R7, P3 ;  /* 0x00000001091d7824 */ /* 0x000fca00018e0607 */
[----:B------:R0:W-:Y:S01]  /*6f460*/  STL.64 [R1+0x10f8], R28 ;  /* 0x0010f81c01007387 */ /* 0x0001e20000100a00 */
[----:B--2---:R-:W-:Y:S02]  /*6f470*/  SHF.R.S32.HI R8, RZ, 0x1f, R24 ;  /* 0x0000001fff087819 */ /* 0x004fe40000011418 */
[C---:B----4-:R-:W-:Y:S02]  /*6f480*/  IADD3 R18, P1, PT, R24.reuse, R4, RZ ;  /* 0x0000000418127210 */ /* 0x050fe40007f3e0ff */
[----:B-1----:R-:W-:-:S03]  /*6f490*/  IADD3 R16, P5, PT, R24, R6, RZ ;  /* 0x0000000618107210 */ /* 0x002fc60007fbe0ff */
[C---:B------:R-:W-:Y:S02]  /*6f4a0*/  IMAD.X R19, R8.reuse, 0x1, R5, P1 ;  /* 0x0000000108137824 */ /* 0x040fe400008e0605 */
[----:B------:R-:W-:-:S03]  /*6f4b0*/  IMAD.X R17, R8, 0x1, R7, P5 ;  /* 0x0000000108117824 */ /* 0x000fc600028e0607 */
[----:B------:R1:W-:Y:S01]  /*6f4c0*/  STL.64 [R1+0x10f0], R18 ;  /* 0x0010f01201007387 */ /* 0x0003e20000100a00 */
[----:B---3--:R-:W-:Y:S02]  /*6f4d0*/  SHF.R.S32.HI R8, RZ, 0x1f, R25 ;  /* 0x0000001fff087819 */ /* 0x008fe40000011419 */
[C---:B0-----:R-:W-:Y:S01]  /*6f4e0*/  IADD3 R28, P3, PT, R25.reuse, R4, RZ ;  /* 0x00000004191c7210 */ /* 0x041fe20007f7e0ff */
[----:B------:R0:W-:Y:S01]  /*6f4f0*/  STL.64 [R1+0x10e8], R16 ;  /* 0x0010e81001007387 */ /* 0x0001e20000100a00 */
[----:B------:R-:W-:Y:S01]  /*6f500*/  IMAD.MOV.U32 R24, RZ, RZ, R23 ;  /* 0x000000ffff187224 */ /* 0x000fe200078e0017 */
[----:B------:R-:W-:Y:S02]  /*6f510*/  SHF.R.S32.HI R9, RZ, 0x1f, R26 ;  /* 0x0000001fff097819 */ /* 0x000fe4000001141a */
[----:B-1----:R-:W-:Y:S02]  /*6f520*/  IADD3 R18, P5, PT, R25, R6, RZ ;  /* 0x0000000619127210 */ /* 0x002fe40007fbe0ff */
[----:B------:R-:W2:Y:S01]  /*6f530*/  LDL.LU R25, [R1+0x874] ;  /* 0x0008740001197983 */ /* 0x000ea20000300800 */
[----:B------:R-:W-:Y:S01]  /*6f540*/  IMAD.X R29, R8, 0x1, R5, P3 ;  /* 0x00000001081d7824 */ /* 0x000fe200018e0605 */
[----:B0-----:R-:W-:Y:S01]  /*6f550*/  IADD3 R16, P1, PT, R26, R4, RZ ;  /* 0x000000041a107210 */ /* 0x001fe20007f3e0ff */
[----:B------:R-:W-:-:S02]  /*6f560*/  IMAD.MOV.U32 R23, RZ, RZ, R22 ;  /* 0x000000ffff177224 */ /* 0x000fc400078e0016 */
[----:B------:R-:W-:Y:S02]  /*6f570*/  IMAD.X R19, R8, 0x1, R7, P5 ;  /* 0x0000000108137824 */ /* 0x000fe400028e0607 */
[----:B------:R-:W-:Y:S02]  /*6f580*/  IMAD.MOV.U32 R22, RZ, RZ, R14 ;  /* 0x000000ffff167224 */ /* 0x000fe400078e000e */
[----:B------:R-:W-:Y:S01]  /*6f590*/  IMAD.X R17, R9, 0x1, R5, P1 ;  /* 0x0000000109117824 */ /* 0x000fe200008e0605 */
[----:B------:R0:W-:Y:S01]  /*6f5a0*/  STL.64 [R1+0x10e0], R28 ;  /* 0x0010e01c01007387 */ /* 0x0001e20000100a00 */
[----:B------:R-:W-:Y:S01]  /*6f5b0*/  IADD3 R30, P3, PT, R26, R6, RZ ;  /* 0x000000061a1e7210 */ /* 0x000fe20007f7e0ff */
[----:B------:R-:W-:Y:S02]  /*6f5c0*/  IMAD.MOV.U32 R26, RZ, RZ, R22 ;  /* 0x000000ffff1a7224 */ /* 0x000fe400078e0016 */
[----:B------:R-:W-:Y:S01]  /*6f5d0*/  IMAD.MOV.U32 R22, RZ, RZ, R12 ;  /* 0x000000ffff167224 */ /* 0x000fe200078e000c */
[----:B0-----:R-:W3:Y:S04]  /*6f5e0*/  LDL.LU R28, [R1+0x888] ;  /* 0x00088800011c7983 */ /* 0x001ee80000300800 */
[----:B------:R0:W-:Y:S04]  /*6f5f0*/  STL.64 [R1+0x10d8], R18 ;  /* 0x0010d81201007387 */ /* 0x0001e80000100a00 */
[----:B------:R1:W-:Y:S04]  /*6f600*/  STL.64 [R1+0x10d0], R16 ;  /* 0x0010d01001007387 */ /* 0x0003e80000100a00 */
[----:B------:R-:W4:Y:S04]  /*6f610*/  LDL.LU R12, [R1+0x878] ;  /* 0x00087800010c7983 */ /* 0x000f280000300800 */
[----:B------:R-:W3:Y:S01]  /*6f620*/  LDL.LU R27, [R1+0x87c] ;  /* 0x00087c00011b7983 */ /* 0x000ee20000300800 */
[----:B------:R-:W-:Y:S01]  /*6f630*/  VIADD R14, R15, UR18 ;  /* 0x000000120f0e7c36 */ /* 0x000fe20008000000 */
[----:B------:R-:W0:Y:S01]  /*6f640*/  LDCU UR18, c[0x0][0x3b8] ;  /* 0x00007700ff1277ac */ /* 0x000e220008000800 */
[----:B------:R-:W-:-:S03]  /*6f650*/  IMAD.X R31, R9, 0x1, R7, P3 ;  /* 0x00000001091f7824 */ /* 0x000fc600018e0607 */
[----:B------:R-:W-:Y:S04]  /*6f660*/  STL.64 [R1+0x2730], R14 ;  /* 0x0027300e01007387 */ /* 0x000fe80000100a00 */
[----:B------:R-:W-:Y:S01]  /*6f670*/  STL.64 [R1+0x10c8], R30 ;  /* 0x0010c81e01007387 */ /* 0x000fe20000100a00 */
[----:B--2---:R-:W-:Y:S02]  /*6f680*/  SHF.R.S32.HI R8, RZ, 0x1f, R25 ;  /* 0x0000001fff087819 */ /* 0x004fe40000011419 */
[C---:B0-----:R-:W-:Y:S02]  /*6f690*/  IADD3 R18, P1, PT, R25.reuse, R4, RZ ;  /* 0x0000000419127210 */ /* 0x041fe40007f3e0ff */
[----:B-1----:R-:W-:-:S03]  /*6f6a0*/  IADD3 R16, P5, PT, R25, R6, RZ ;  /* 0x0000000619107210 */ /* 0x002fc60007fbe0ff */
[C---:B------:R-:W-:Y:S02]  /*6f6b0*/  IMAD.X R19, R8.reuse, 0x1, R5, P1 ;  /* 0x0000000108137824 */ /* 0x040fe400008e0605 */
[----:B------:R-:W-:Y:S02]  /*6f6c0*/  IMAD.X R17, R8, 0x1, R7, P5 ;  /* 0x0000000108117824 */ /* 0x000fe400028e0607 */
[----:B------:R-:W-:Y:S01]  /*6f6d0*/  IMAD.MOV.U32 R25, RZ, RZ, R13 ;  /* 0x000000ffff197224 */ /* 0x000fe200078e000d */
[----:B------:R0:W-:Y:S01]  /*6f6e0*/  STL.64 [R1+0x10c0], R18 ;  /* 0x0010c01201007387 */ /* 0x0001e20000100a00 */
[----:B------:R-:W-:Y:S01]  /*6f6f0*/  VIADD R13, R14, UR19 ;  /* 0x000000130e0d7c36 */ /* 0x000fe20008000000 */
[----:B------:R-:W1:Y:S02]  /*6f700*/  LDCU UR19, c[0x0][0x3b8] ;  /* 0x00007700ff1377ac */ /* 0x000e640008000800 */
[----:B------:R2:W-:Y:S01]  /*6f710*/  STL.64 [R1+0x10b8], R16 ;  /* 0x0010b81001007387 */ /* 0x0005e20000100a00 */
[----:B----4-:R-:W-:-:S02]  /*6f720*/  SHF.R.S32.HI R8, RZ, 0x1f, R12 ;  /* 0x0000001fff087819 */ /* 0x010fc4000001140c */
[C---:B0-----:R-:W-:Y:S02]  /*6f730*/  IADD3 R18, P3, PT, R12.reuse, R4, RZ ;  /* 0x000000040c127210 */ /* 0x041fe40007f7e0ff */
[----:B--2---:R-:W-:Y:S02]  /*6f740*/  IADD3 R16, P5, PT, R12, R6, RZ ;  /* 0x000000060c107210 */ /* 0x004fe40007fbe0ff */
[----:B---3--:R-:W-:Y:S01]  /*6f750*/  SHF.R.S32.HI R9, RZ, 0x1f, R27 ;  /* 0x0000001fff097819 */ /* 0x008fe2000001141b */
[----:B------:R-:W2:Y:S01]  /*6f760*/  LDL.LU R12, [R1+0x880] ;  /* 0x00088000010c7983 */ /* 0x000ea20000300800 */
[----:B------:R-:W-:Y:S01]  /*6f770*/  IADD3 R14, P1, PT, R27, R4, RZ ;  /* 0x000000041b0e7210 */ /* 0x000fe20007f3e0ff */
[C---:B------:R-:W-:Y:S02]  /*6f780*/  IMAD.X R19, R8.reuse, 0x1, R5, P3 ;  /* 0x0000000108137824 */ /* 0x040fe400018e0605 */
[----:B------:R-:W-:Y:S02]  /*6f790*/  IMAD.X R17, R8, 0x1, R7, P5 ;  /* 0x0000000108117824 */ /* 0x000fe400028e0607 */
[----:B------:R-:W-:Y:S01]  /*6f7a0*/  IMAD.X R15, R9, 0x1, R5, P1 ;  /* 0x00000001090f7824 */ /* 0x000fe200008e0605 */
[----:B------:R0:W-:Y:S04]  /*6f7b0*/  STL.64 [R1+0x10b0], R18 ;  /* 0x0010b01201007387 */ /* 0x0001e80000100a00 */
[----:B------:R3:W-:Y:S04]  /*6f7c0*/  STL.64 [R1+0x10a8], R16 ;  /* 0x0010a81001007387 */ /* 0x0007e80000100a00 */
[----:B------:R4:W-:Y:S01]  /*6f7d0*/  STL.64 [R1+0x10a0], R14 ;  /* 0x0010a00e01007387 */ /* 0x0009e20000100a00 */
[----:B0-----:R-:W-:-:S03]  /*6f7e0*/  IADD3 R18, P3, PT, R27, R6, RZ ;  /* 0x000000061b127210 */ /* 0x001fc60007f7e0ff */
[----:B------:R-:W4:Y:S02]  /*6f7f0*/  LDL.LU R27, [R1+0x884] ;  /* 0x00088400011b7983 */ /* 0x000f240000300800 */
[----:B------:R-:W-:Y:S01]  /*6f800*/  IMAD.X R19, R9, 0x1, R7, P3 ;  /* 0x0000000109137824 */ /* 0x000fe200018e0607 */
[----:B------:R-:W-:-:S04]  /*6f810*/  SHF.R.S32.HI R9, RZ, 0x1f, R28 ;  /* 0x0000001fff097819 */ /* 0x000fc8000001141c */
[----:B------:R0:W-:Y:S01]  /*6f820*/  STL.64 [R1+0x1098], R18 ;  /* 0x0010981201007387 */ /* 0x0001e20000100a00 */
[----:B--2---:R-:W-:Y:S02]  /*6f830*/  SHF.R.S32.HI R8, RZ, 0x1f, R12 ;  /* 0x0000001fff087819 */ /* 0x004fe4000001140c */
[C---:B---3--:R-:W-:Y:S02]  /*6f840*/  IADD3 R16, P1, PT, R12.reuse, R4, RZ ;  /* 0x000000040c107210 */ /* 0x048fe40007f3e0ff */
[----:B----4-:R-:W-:-:S03]  /*6f850*/  IADD3 R14, P5, PT, R12, R6, RZ ;  /* 0x000000060c0e7210 */ /* 0x010fc60007fbe0ff */
[C---:B------:R-:W-:Y:S02]  /*6f860*/  IMAD.X R17, R8.reuse, 0x1, R5, P1 ;  /* 0x0000000108117824 */ /* 0x040fe400008e0605 */
[----:B------:R-:W-:-:S03]  /*6f870*/  IMAD.X R15, R8, 0x1, R7, P5 ;  /* 0x00000001080f7824 */ /* 0x000fc600028e0607 */
[----:B------:R2:W-:Y:S04]  /*6f880*/  STL.64 [R1+0x1090], R16 ;  /* 0x0010901001007387 */ /* 0x0005e80000100a00 */
[----:B------:R3:W-:Y:S01]  /*6f890*/  STL.64 [R1+0x1088], R14 ;  /* 0x0010880e01007387 */ /* 0x0007e20000100a00 */
[----:B------:R-:W-:Y:S02]  /*6f8a0*/  SHF.R.S32.HI R8, RZ, 0x1f, R27 ;  /* 0x0000001fff087819 */ /* 0x000fe4000001141b */
[C---:B0-----:R-:W-:Y:S02]  /*6f8b0*/  IADD3 R18, P3, PT, R27.reuse, R4, RZ ;  /* 0x000000041b127210 */ /* 0x041fe40007f7e0ff */
[----:B--2---:R-:W-:Y:S02]  /*6f8c0*/  IADD3 R16, P5, PT, R27, R6, RZ ;  /* 0x000000061b107210 */ /* 0x004fe40007fbe0ff */
[----:B------:R-:W2:Y:S01]  /*6f8d0*/  LDL.LU R27, [R1+0x88c] ;  /* 0x00088c00011b7983 */ /* 0x000ea20000300800 */
[----:B---3--:R-:W-:Y:S01]  /*6f8e0*/  IADD3 R14, P1, PT, R28, R4, RZ ;  /* 0x000000041c0e7210 */ /* 0x008fe20007f3e0ff */
[----:B------:R-:W-:-:S02]  /*6f8f0*/  IMAD.X R19, R8, 0x1, R5, P3 ;  /* 0x0000000108137824 */ /* 0x000fc400018e0605 */
[----:B------:R-:W-:Y:S02]  /*6f900*/  IMAD.X R17, R8, 0x1, R7, P5 ;  /* 0x0000000108117824 */ /* 0x000fe400028e0607 */
[----:B------:R-:W-:Y:S01]  /*6f910*/  IMAD.X R15, R9, 0x1, R5, P1 ;  /* 0x00000001090f7824 */ /* 0x000fe200008e0605 */
[----:B------:R0:W-:Y:S04]  /*6f920*/  STL.64 [R1+0x1080], R18 ;  /* 0x0010801201007387 */ /* 0x0001e80000100a00 */
[----:B------:R3:W-:Y:S04]  /*6f930*/  STL.64 [R1+0x1078], R16 ;  /* 0x0010781001007387 */ /* 0x0007e80000100a00 */
[----:B------:R-:W4:Y:S01]  /*6f940*/  LDL.LU R31, [R1+0x8a8] ;  /* 0x0008a800011f7983 */ /* 0x000f220000300800 */
[----:B0-----:R-:W-:-:S03]  /*6f950*/  IADD3 R18, P3, PT, R28, R6, RZ ;  /* 0x000000061c127210 */ /* 0x001fc60007f7e0ff */
[----:B------:R0:W-:Y:S04]  /*6f960*/  STL.64 [R1+0x1070], R14 ;  /* 0x0010700e01007387 */ /* 0x0001e80000100a00 */
[----:B------:R-:W4:Y:S01]  /*6f970*/  LDL.LU R28, [R1+0x890] ;  /* 0x00089000011c7983 */ /* 0x000f220000300800 */
[----:B------:R-:W-:Y:S01]  /*6f980*/  VIADD R12, R13, UR16 ;  /* 0x000000100d0c7c36 */ /* 0x000fe20008000000 */
[----:B------:R-:W0:Y:S01]  /*6f990*/  LDCU UR16, c[0x0][0x3b8] ;  /* 0x00007700ff1077ac */ /* 0x000e220008000800 */
[----:B------:R-:W-:Y:S01]  /*6f9a0*/  IMAD.X R19, R9, 0x1, R7, P3 ;  /* 0x0000000109137824 */ /* 0x000fe200018e0607 */
[----:B------:R-:W4:Y:S04]  /*6f9b0*/  LDL.LU R29, [R1+0x894] ;  /* 0x00089400011d7983 */ /* 0x000f280000300800 */
[----:B------:R-:W-:Y:S04]  /*6f9c0*/  STL.64 [R1+0x2720], R12 ;  /* 0x0027200c01007387 */ /* 0x000fe80000100a00 */
[----:B------:R-:W-:Y:S01]  /*6f9d0*/  STL.64 [R1+0x1068], R18 ;  /* 0x0010681201007387 */ /* 0x000fe20000100a00 */
[----:B--2---:R-:W-:-:S02]  /*6f9e0*/  SHF.R.S32.HI R8, RZ, 0x1f, R27 ;  /* 0x0000001fff087819 */ /* 0x004fc4000001141b */
[C---:B---3--:R-:W-:Y:S02]  /*6f9f0*/  IADD3 R16, P1, PT, R27.reuse, R4, RZ ;  /* 0x000000041b107210 */ /* 0x048fe40007f3e0ff */
[----:B0-----:R-:W-:-:S03]  /*6fa00*/  IADD3 R14, P5, PT, R27, R6, RZ ;  /* 0x000000061b0e7210 */ /* 0x001fc60007fbe0ff */
[C---:B------:R-:W-:Y:S02]  /*6fa10*/  IMAD.X R17, R8.reuse, 0x1, R5, P1 ;  /* 0x0000000108117824 */ /* 0x040fe400008e0605 */
[----:B------:R-:W-:Y:S02]  /*6fa20*/  IMAD.X R15, R8, 0x1, R7, P5 ;  /* 0x00000001080f7824 */ /* 0x000fe400028e0607 */
[----:B------:R-:W-:Y:S01]  /*6fa30*/  IMAD.MOV.U32 R27, RZ, RZ, R26 ;  /* 0x000000ffff1b7224 */ /* 0x000fe200078e001a */
[----:B------:R0:W-:Y:S01]  /*6fa40*/  STL.64 [R1+0x1060], R16 ;  /* 0x0010601001007387 */ /* 0x0001e20000100a00 */
[----:B------:R-:W-:Y:S02]  /*6fa50*/  IMAD.MOV.U32 R26, RZ, RZ, R22 ;  /* 0x000000ffff1a7224 */ /* 0x000fe400078e0016 */
[----:B------:R-:W-:Y:S01]  /*6fa60*/  IMAD.MOV.U32 R22, RZ, RZ, R11 ;  /* 0x000000ffff167224 */ /* 0x000fe200078e000b */
[----:B------:R2:W-:Y:S01]  /*6fa70*/  STL.64 [R1+0x1058], R14 ;  /* 0x0010580e01007387 */ /* 0x0005e20000100a00 */
[----:B----4-:R-:W-:-:S02]  /*6fa80*/  SHF.R.S32.HI R8, RZ, 0x1f, R28 ;  /* 0x0000001fff087819 */ /* 0x010fc4000001141c */
[C---:B0-----:R-:W-:Y:S02]  /*6fa90*/  IADD3 R16, P3, PT, R28.reuse, R4, RZ ;  /* 0x000000041c107210 */ /* 0x041fe40007f7e0ff */
[----:B--2---:R-:W-:Y:S01]  /*6faa0*/  IADD3 R14, P5, PT, R28, R6, RZ ;  /* 0x000000061c0e7210 */ /* 0x004fe20007fbe0ff */
[----:B------:R-:W-:Y:S02]  /*6fab0*/  IMAD.MOV.U32 R28, RZ, RZ, R27 ;  /* 0x000000ffff1c7224 */ /* 0x000fe400078e001b */
[----:B------:R-:W-:Y:S02]  /*6fac0*/  IMAD.MOV.U32 R27, RZ, RZ, R22 ;  /* 0x000000ffff1b7224 */ /* 0x000fe400078e0016 */
[----:B------:R-:W-:Y:S02]  /*6fad0*/  IMAD.MOV.U32 R22, RZ, RZ, R21 ;  /* 0x000000ffff167224 */ /* 0x000fe400078e0015 */
[----:B------:R-:W2:Y:S01]  /*6fae0*/  LDL.LU R21, [R1+0x89c] ;  /* 0x00089c0001157983 */ /* 0x000ea20000300800 */
[----:B------:R-:W-:Y:S01]  /*6faf0*/  VIADD R11, R12, UR17 ;  /* 0x000000110c0b7c36 */ /* 0x000fe20008000000 */
[----:B------:R-:W-:Y:S01]  /*6fb00*/  SHF.R.S32.HI R9, RZ, 0x1f, R29 ;  /* 0x0000001fff097819 */ /* 0x000fe2000001141d */
[C---:B------:R-:W-:Y:S01]  /*6fb10*/  IMAD.X R17, R8.reuse, 0x1, R5, P3 ;  /* 0x0000000108117824 */ /* 0x040fe200018e0605 */
[----:B------:R-:W-:Y:S01]  /*6fb20*/  IADD3 R12, P1, PT, R29, R4, RZ ;  /* 0x000000041d0c7210 */ /* 0x000fe20007f3e0ff */
[----:B------:R-:W-:Y:S01]  /*6fb30*/  IMAD.X R15, R8, 0x1, R7, P5 ;  /* 0x00000001080f7824 */ /* 0x000fe200028e0607 */
[----:B------:R-:W0:Y:S03]  /*6fb40*/  LDCU UR17, c[0x0][0x3b8] ;  /* 0x00007700ff1177ac */ /* 0x000e260008000800 */
[----:B------:R-:W-:Y:S01]  /*6fb50*/  IMAD.X R13, R9, 0x1, R5, P1 ;  /* 0x00000001090d7824 */ /* 0x000fe200008e0605 */
[----:B------:R3:W-:Y:S04]  /*6fb60*/  STL.64 [R1+0x1050], R16 ;  /* 0x0010501001007387 */ /* 0x0007e80000100a00 */
[----:B------:R4:W-:Y:S04]  /*6fb70*/  STL.64 [R1+0x1048], R14 ;  /* 0x0010480e01007387 */ /* 0x0009e80000100a00 */
[----:B------:R0:W-:Y:S01]  /*6fb80*/  STL.64 [R1+0x1040], R12 ;  /* 0x0010400c01007387 */ /* 0x0001e20000100a00 */
[----:B---3--:R-:W-:Y:S01]  /*6fb90*/  IADD3 R16, P3, PT, R29, R6, RZ ;  /* 0x000000061d107210 */ /* 0x008fe20007f7e0ff */
[----:B------:R-:W-:-:S02]  /*6fba0*/  IMAD.MOV.U32 R29, RZ, RZ, R22 ;  /* 0x000000ffff1d7224 */ /* 0x000fc400078e0016 */
[----:B------:R-:W3:Y:S02]  /*6fbb0*/  LDL.LU R22, [R1+0x8a0] ;  /* 0x0008a00001167983 */ /* 0x000ee40000300800 */
[----:B------:R-:W-:-:S05]  /*6fbc0*/  IMAD.X R17, R9, 0x1, R7, P3 ;  /* 0x0000000109117824 */ /* 0x000fca00018e0607 */
[----:B------:R0:W-:Y:S01]  /*6fbd0*/  STL.64 [R1+0x1038], R16 ;  /* 0x0010381001007387 */ /* 0x0001e20000100a00 */
[----:B--2---:R-:W-:Y:S02]  /*6fbe0*/  SHF.R.S32.HI R8, RZ, 0x1f, R21 ;  /* 0x0000001fff087819 */ /* 0x004fe40000011415 */
[C---:B----4-:R-:W-:Y:S02]  /*6fbf0*/  IADD3 R14, P1, PT, R21.reuse, R4, RZ ;  /* 0x00000004150e7210 */ /* 0x050fe40007f3e0ff */
[----:B0-----:R-:W-:-:S03]  /*6fc00*/  IADD3 R12, P5, PT, R21, R6, RZ ;  /* 0x00000006150c7210 */ /* 0x001fc60007fbe0ff */
[C---:B------:R-:W-:Y:S02]  /*6fc10*/  IMAD.X R15, R8.reuse, 0x1, R5, P1 ;  /* 0x00000001080f7824 */ /* 0x040fe400008e0605 */
[----:B------:R-:W-:-:S03]  /*6fc20*/  IMAD.X R13, R8, 0x1, R7, P5 ;  /* 0x00000001080d7824 */ /* 0x000fc600028e0607 */
[----:B------:R0:W-:Y:S04]  /*6fc30*/  STL.64 [R1+0x1030], R14 ;  /* 0x0010300e01007387 */ /* 0x0001e80000100a00 */
[----:B------:R2:W-:Y:S04]  /*6fc40*/  STL.64 [R1+0x1028], R12 ;  /* 0x0010280c01007387 */ /* 0x0005e80000100a00 */
[----:B------:R-:W4:Y:S01]  /*6fc50*/  LDL.LU R30, [R1+0x8ac] ;  /* 0x0008ac00011e7983 */ /* 0x000f220000300800 */
[----:B------:R-:W-:Y:S01]  /*6fc60*/  IMAD.MOV.U32 R21, RZ, RZ, R10 ;  /* 0x000000ffff157224 */ /* 0x000fe200078e000a */
[----:B---3--:R-:W-:-:S02]  /*6fc70*/  SHF.R.S32.HI R8, RZ, 0x1f, R22 ;  /* 0x0000001fff087819 */ /* 0x008fc40000011416 */
[C---:B------:R-:W-:Y:S02]  /*6fc80*/  IADD3 R16, P3, PT, R22.reuse, R4, RZ ;  /* 0x0000000416107210 */ /* 0x040fe40007f7e0ff */
[----:B0-----:R-:W-:Y:S01]  /*6fc90*/  IADD3 R14, P5, PT, R22, R6, RZ ;  /* 0x00000006160e7210 */ /* 0x001fe20007fbe0ff */
[----:B------:R-:W-:Y:S01]  /*6fca0*/  IMAD.MOV.U32 R22, RZ, RZ, R21 ;  /* 0x000000ffff167224 */ /* 0x000fe200078e0015 */
[----:B------:R-:W-:Y:S02]  /*6fcb0*/  SHF.R.S32.HI R21, RZ, 0x1f, R31 ;  /* 0x0000001fff157819 */ /* 0x000fe4000001141f */
[----:B--2---:R-:W-:Y:S01]  /*6fcc0*/  IADD3 R12, P1, PT, R31, R4, RZ ;  /* 0x000000041f0c7210 */ /* 0x004fe20007f3e0ff */
[C---:B------:R-:W-:Y:S02]  /*6fcd0*/  IMAD.X R17, R8.reuse, 0x1, R5, P3 ;  /* 0x0000000108117824 */ /* 0x040fe400018e0605 */
[----:B------:R-:W-:Y:S02]  /*6fce0*/  IMAD.X R15, R8, 0x1, R7, P5 ;  /* 0x00000001080f7824 */ /* 0x000fe400028e0607 */
[----:B------:R-:W-:Y:S01]  /*6fcf0*/  IMAD.X R13, R21, 0x1, R5, P1 ;  /* 0x00000001150d7824 */ /* 0x000fe200008e0605 */
[----:B------:R0:W-:Y:S01]  /*6fd00*/  STL.64 [R1+0x1020], R16 ;  /* 0x0010201001007387 */ /* 0x0001e20000100a00 */
[----:B------:R-:W-:Y:S01]  /*6fd10*/  VIADD R10, R11, UR14 ;  /* 0x0000000e0b0a7c36 */ /* 0x000fe20008000000 */
[----:B------:R-:W2:Y:S02]  /*6fd20*/  LDCU UR14, c[0x0][0x3b8] ;  /* 0x00007700ff0e77ac */ /* 0x000ea40008000800 */
[----:B------:R3:W-:Y:S04]  /*6fd30*/  STL.64 [R1+0x1018], R14 ;  /* 0x0010180e01007387 */ /* 0x0007e80000100a00 */
[----:B------:R1:W-:Y:S01]  /*6fd40*/  STL.64 [R1+0x1010], R12 ;  /* 0x0010100c01007387 */ /* 0x0003e20000100a00 */
[----:B0-----:R-:W-:-:S05]  /*6fd50*/  IADD3 R16, P3, PT, R31, R6, RZ ;  /* 0x000000061f107210 */ /* 0x001fca0007f7e0ff */
[----:B------:R-:W-:Y:S01]  /*6fd60*/  IMAD.X R17, R21, 0x1, R7, P3 ;  /* 0x0000000115117824 */ /* 0x000fe200018e0607 */
[----:B----4-:R-:W-:Y:S02]  /*6fd70*/  SHF.R.S32.HI R8, RZ, 0x1f, R30 ;  /* 0x0000001fff087819 */ /* 0x010fe4000001141e */
[C---:B---3--:R-:W-:Y:S02]  /*6fd80*/  IADD3 R14, P1, PT, R30.reuse, R4, RZ ;  /* 0x000000041e0e7210 */ /* 0x048fe40007f3e0ff */
[----:B-1----:R-:W-:Y:S02]  /*6fd90*/  IADD3 R12, P5, PT, R30, R6, RZ ;  /* 0x000000061e0c7210 */ /* 0x002fe40007fbe0ff */
[----:B------:R-:W3:Y:S04]  /*6fda0*/  LDL.LU R30, [R1+0x8b0] ;  /* 0x0008b000011e7983 */ /* 0x000ee80000300800 */
[----:B------:R-:W-:Y:S04]  /*6fdb0*/  STL.64 [R1+0x2728], R10 ;  /* 0x0027280a01007387 */ /* 0x000fe80000100a00 */
[----:B------:R-:W4:Y:S01]  /*6fdc0*/  LDL.LU R32, [R1+0x8b4] ;  /* 0x0008b40001207983 */ /* 0x000f220000300800 */
[----:B------:R-:W-:-:S02]  /*6fdd0*/  IMAD.X R15, R8, 0x1, R5, P1 ;  /* 0x00000001080f7824 */ /* 0x000fc400008e0605 */
[----:B------:R-:W-:Y:S01]  /*6fde0*/  IMAD.X R13, R8, 0x1, R7, P5 ;  /* 0x00000001080d7824 */ /* 0x000fe200028e0607 */
[----:B------:R-:W-:Y:S04]  /*6fdf0*/  STL.64 [R1+0x1008], R16 ;  /* 0x0010081001007387 */ /* 0x000fe80000100a00 */
[----:B------:R0:W-:Y:S04]  /*6fe00*/  STL.64 [R1+0x1000], R14 ;  /* 0x0010000e01007387 */ /* 0x0001e80000100a00 */
[----:B------:R1:W-:Y:S04]  /*6fe10*/  STL.64 [R1+0xff8], R12 ;  /* 0x000ff80c01007387 */ /* 0x0003e80000100a00 */
[----:B------:R-:W2:Y:S01]  /*6fe20*/  LDL.LU R31, [R1+0x8b8] ;  /* 0x0008b800011f7983 */ /* 0x000ea20000300800 */
[----:B------:R-:W-:Y:S01]  /*6fe30*/  VIADD R9, R10, UR15 ;  /* 0x0000000f0a097c36 */ /* 0x000fe20008000000 */
[----:B------:R-:W0:Y:S01]  /*6fe40*/  LDCU UR15, c[0x0][0x3b8] ;  /* 0x00007700ff0f77ac */ /* 0x000e220008000800 */
[----:B---3--:R-:W-:-:S02]  /*6fe50*/  SHF.R.S32.HI R8, RZ, 0x1f, R30 ;  /* 0x0000001fff087819 */ /* 0x008fc4000001141e */
[C---:B0-----:R-:W-:Y:S02]  /*6fe60*/  IADD3 R14, P3, PT, R30.reuse, R4, RZ ;  /* 0x000000041e0e7210 */ /* 0x041fe40007f7e0ff */
[----:B-1----:R-:W-:Y:S01]  /*6fe70*/  IADD3 R12, P5, PT, R30, R6, RZ ;  /* 0x000000061e0c7210 */ /* 0x002fe20007fbe0ff */
[----:B------:R-:W-:Y:S02]  /*6fe80*/  IMAD.MOV.U32 R30, RZ, RZ, R24 ;  /* 0x000000ffff1e7224 */ /* 0x000fe400078e0018 */
[----:B------:R-:W-:Y:S01]  /*6fe90*/  IMAD.MOV.U32 R24, RZ, RZ, R22 ;  /* 0x000000ffff187224 */ /* 0x000fe200078e0016 */
[----:B----4-:R-:W-:Y:S02]  /*6fea0*/  SHF.R.S32.HI R22, RZ, 0x1f, R32 ;  /* 0x0000001fff167819 */ /* 0x010fe40000011420 */
[----:B------:R-:W-:Y:S01]  /*6feb0*/  IADD3 R10, P1, PT, R32, R4, RZ ;  /* 0x00000004200a7210 */ /* 0x000fe20007f3e0ff */
[C---:B------:R-:W-:Y:S02]  /*6fec0*/  IMAD.X R15, R8.reuse, 0x1, R5, P3 ;  /* 0x00000001080f7824 */ /* 0x040fe400018e0605 */
[----:B------:R-:W-:-:S02]  /*6fed0*/  IMAD.X R13, R8, 0x1, R7, P5 ;  /* 0x00000001080d7824 */ /* 0x000fc400028e0607 */
[----:B------:R-:W-:Y:S01]  /*6fee0*/  IMAD.X R11, R22, 0x1, R5, P1 ;  /* 0x00000001160b7824 */ /* 0x000fe200008e0605 */
[----:B------:R-:W-:Y:S04]  /*6fef0*/  STL.64 [R1+0xff0], R14 ;  /* 0x000ff00e01007387 */ /* 0x000fe80000100a00 */
[----:B------:R0:W-:Y:S04]  /*6ff00*/  STL.64 [R1+0xfe8], R12 ;  /* 0x000fe80c01007387 */ /* 0x0001e80000100a00 */
[----:B------:R1:W-:Y:S01]  /*6ff10*/  STL.64 [R1+0xfe0], R10 ;  /* 0x000fe00a01007387 */ /* 0x0003e20000100a00 */
[----:B--2---:R-:W-:-:S03]  /*6ff20*/  SHF.R.S32.HI R21, RZ, 0x1f, R31 ;  /* 0x0000001fff157819 */ /* 0x004fc6000001141f */
[----:B------:R-:W2:Y:S01]  /*6ff30*/  LDL.LU R18, [R1+0x8cc] ;  /* 0x0008cc0001127983 */ /* 0x000ea20000300800 */
[C---:B0-----:R-:W-:Y:S02]  /*6ff40*/  IADD3 R12, P1, PT, R31.reuse, R4, RZ ;  /* 0x000000041f0c7210 */ /* 0x041fe40007f3e0ff */
[-C--:B-1----:R-:W-:Y:S02]  /*6ff50*/  IADD3 R10, P5, PT, R31, R6.reuse, RZ ;  /* 0x000000061f0a7210 */ /* 0x082fe40007fbe0ff */
[----:B------:R-:W3:Y:S01]  /*6ff60*/  LDL.LU R31, [R1+0x8bc] ;  /* 0x0008bc00011f7983 */ /* 0x000ee20000300800 */
[----:B------:R-:W-:-:S05]  /*6ff70*/  IADD3 R14, P3, PT, R32, R6, RZ ;  /* 0x00000006200e7210 */ /* 0x000fca0007f7e0ff */
[----:B------:R-:W-:-:S05]  /*6ff80*/  IMAD.X R15, R22, 0x1, R7, P3 ;  /* 0x00000001160f7824 */ /* 0x000fca00018e0607 */
[----:B------:R0:W-:Y:S04]  /*6ff90*/  STL.64 [R1+0xfd8], R14 ;  /* 0x000fd80e01007387 */ /* 0x0001e80000100a00 */
[----:B------:R-:W4:Y:S01]  /*6ffa0*/  LDL.LU R32, [R1+0x8c0] ;  /* 0x0008c00001207983 */ /* 0x000f220000300800 */
[C---:B------:R-:W-:Y:S02]  /*6ffb0*/  IMAD.X R13, R21.reuse, 0x1, R5, P1 ;  /* 0x00000001150d7824 */ /* 0x040fe400008e0605 */
[----:B------:R-:W-:-:S03]  /*6ffc0*/  IMAD.X R11, R21, 0x1, R7, P5 ;  /* 0x00000001150b7824 */ /* 0x000fc600028e0607 */
[----:B------:R1:W-:Y:S04]  /*6ffd0*/  STL.64 [R1+0xfd0], R12 ;  /* 0x000fd00c01007387 */ /* 0x0003e80000100a00 */
[----:B------:R0:W-:Y:S01]  /*6ffe0*/  STL.64 [R1+0xfc8], R10 ;  /* 0x000fc80a01007387 */ /* 0x0001e20000100a00 */
[----:B---3--:R-:W-:Y:S02]  /*6fff0*/  SHF.R.S32.HI R21, RZ, 0x1f, R31 ;  /* 0x0000001fff157819 */ /* 0x008fe4000001141f */
[C---:B0-----:R-:W-:Y:S02]  /*70000*/  IADD3 R14, P3, PT, R31.reuse, R4, RZ ;  /* 0x000000041f0e7210 */ /* 0x041fe40007f7e0ff */
[----:B-1----:R-:W-:Y:S02]  /*70010*/  IADD3 R12, P5, PT, R31, R6, RZ ;  /* 0x000000061f0c7210 */ /* 0x002fe40007fbe0ff */
[----:B------:R-:W3:Y:S01]  /*70020*/  LDL.LU R31, [R1+0x8c4] ;  /* 0x0008c400011f7983 */ /* 0x000ee20000300800 */
[----:B------:R-:W-:-:S02]  /*70030*/  IMAD.X R15, R21, 0x1, R5, P3 ;  /* 0x00000001150f7824 */ /* 0x000fc400018e0605 */
[----:B------:R-:W-:Y:S01]  /*70040*/  IMAD.X R13, R21, 0x1, R7, P5 ;  /* 0x00000001150d7824 */ /* 0x000fe200028e0607 */
[----:B----4-:R-:W-:Y:S02]  /*70050*/  SHF.R.S32.HI R22, RZ, 0x1f, R32 ;  /* 0x0000001fff167819 */ /* 0x010fe40000011420 */
[----:B------:R-:W-:Y:S01]  /*70060*/  IADD3 R10, P1, PT, R32, R4, RZ ;  /* 0x00000004200a7210 */ /* 0x000fe20007f3e0ff */
[----:B------:R0:W-:Y:S04]  /*70070*/  STL.64 [R1+0xfc0], R14 ;  /* 0x000fc00e01007387 */ /* 0x0001e80000100a00 */
[----:B------:R-:W-:Y:S01]  /*70080*/  IMAD.X R11, R22, 0x1, R5, P1 ;  /* 0x00000001160b7824 */ /* 0x000fe200008e0605 */
[----:B------:R1:W-:Y:S04]  /*70090*/  STL.64 [R1+0xfb8], R12 ;  /* 0x000fb80c01007387 */ /* 0x0003e80000100a00 */
[----:B------:R4:W-:Y:S01]  /*700a0*/  STL.64 [R1+0xfb0], R10 ;  /* 0x000fb00a01007387 */ /* 0x0009e20000100a00 */
[----:B0-----:R-:W-:Y:S01]  /*700b0*/  IADD3 R14, P3, PT, R32, R6, RZ ;  /* 0x00000006200e7210 */ /* 0x001fe20007f7e0ff */
[----:B------:R-:W-:Y:S01]  /*700c0*/  VIADD R8, R9, UR12 ;  /* 0x0000000c09087c36 */ /* 0x000fe20008000000 */
[----:B------:R-:W0:Y:S03]  /*700d0*/  LDCU UR12, c[0x0][0x3b8] ;  /* 0x00007700ff0c77ac */ /* 0x000e260008000800 */
[----:B------:R-:W-:Y:S01]  /*700e0*/  IMAD.X R15, R22, 0x1, R7, P3 ;  /* 0x00000001160f7824 */ /* 0x000fe200018e0607 */
[----:B---3--:R-:W-:-:S02]  /*700f0*/  SHF.R.S32.HI R21, RZ, 0x1f, R31 ;  /* 0x0000001fff157819 */ /* 0x008fc4000001141f */
[C---:B-1----:R-:W-:Y:S02]  /*70100*/  IADD3 R12, P1, PT, R31.reuse, R4, RZ ;  /* 0x000000041f0c7210 */ /* 0x042fe40007f3e0ff */
[----:B----4-:R-:W-:Y:S01]  /*70110*/  IADD3 R10, P5, PT, R31, R6, RZ ;  /* 0x000000061f0a7210 */ /* 0x010fe20007fbe0ff */
[----:B------:R-:W-:Y:S02]  /*70120*/  IMAD.MOV.U32 R31, RZ, RZ, R24 ;  /* 0x000000ffff1f7224 */ /* 0x000fe400078e0018 */
[----:B------:R-:W3:Y:S01]  /*70130*/  LDL.LU R24, [R1+0x8c8] ;  /* 0x0008c80001187983 */ /* 0x000ee20000300800 */
[C---:B------:R-:W-:Y:S02]  /*70140*/  IMAD.X R13, R21.reuse, 0x1, R5, P1 ;  /* 0x00000001150d7824 */ /* 0x040fe400008e0605 */
[----:B------:R-:W-:Y:S01]  /*70150*/  IMAD.X R11, R21, 0x1, R7, P5 ;  /* 0x00000001150b7824 */ /* 0x000fe200028e0607 */
[----:B------:R2:W-:Y:S04]  /*70160*/  STL.64 [R1+0x2718], R8 ;  /* 0x0027180801007387 */ /* 0x0005e80000100a00 */
[----:B------:R-:W-:Y:S04]  /*70170*/  STL.64 [R1+0xfa8], R14 ;  /* 0x000fa80e01007387 */ /* 0x000fe80000100a00 */
[----:B------:R1:W-:Y:S04]  /*70180*/  STL.64 [R1+0xfa0], R12 ;  /* 0x000fa00c01007387 */ /* 0x0003e80000100a00 */
[----:B------:R4:W-:Y:S04]  /*70190*/  STL.64 [R1+0xf98], R10 ;  /* 0x000f980a01007387 */ /* 0x0009e80000100a00 */
[----:B------:R-:W4:Y:S01]  /*701a0*/  LDL.LU R19, [R1+0x8d4] ;  /* 0x0008d40001137983 */ /* 0x000f220000300800 */
[----:B------:R-:W-:-:S02]  /*701b0*/  IMAD.MOV.U32 R32, RZ, RZ, R30 ;  /* 0x000000ffff207224 */ /* 0x000fc400078e001e */
[----:B------:R-:W-:Y:S02]  /*701c0*/  IMAD.MOV.U32 R30, RZ, RZ, R23 ;  /* 0x000000ffff1e7224 */ /* 0x000fe400078e0017 */
[----:B------:R-:W-:Y:S01]  /*701d0*/  VIADD R23, R8, UR13 ;  /* 0x0000000d08177c36 */ /* 0x000fe20008000000 */
[-C--:B--2---:R-:W-:Y:S01]  /*701e0*/  IADD3 R8, P1, PT, R18, R4.reuse, RZ ;  /* 0x0000000412087210 */ /* 0x084fe20007f3e0ff */
[----:B------:R-:W2:Y:S01]  /*701f0*/  LDCU UR13, c[0x0][0x3b8] ;  /* 0x00007700ff0d77ac */ /* 0x000ea20008000800 */
[----:B---3--:R-:W-:Y:S02]  /*70200*/  SHF.R.S32.HI R21, RZ, 0x1f, R24 ;  /* 0x0000001fff157819 */ /* 0x008fe40000011418 */
[C---:B-1----:R-:W-:Y:S02]  /*70210*/  IADD3 R12, P3, PT, R24.reuse, R4, RZ ;  /* 0x00000004180c7210 */ /* 0x042fe40007f7e0ff */
[----:B----4-:R-:W-:Y:S02]  /*70220*/  IADD3 R10, P5, PT, R24, R6, RZ ;  /* 0x00000006180a7210 */ /* 0x010fe40007fbe0ff */
[----:B------:R-:W-:Y:S01]  /*70230*/  SHF.R.S32.HI R24, RZ, 0x1f, R18 ;  /* 0x0000001fff187819 */ /* 0x000fe20000011412 */
[----:B------:R-:W-:-:S02]  /*70240*/  IMAD.X R13, R21, 0x1, R5, P3 ;  /* 0x00000001150d7824 */ /* 0x000fc400018e0605 */
[----:B------:R-:W-:Y:S02]  /*70250*/  IMAD.X R11, R21, 0x1, R7, P5 ;  /* 0x00000001150b7824 */ /* 0x000fe400028e0607 */
[----:B------:R-:W-:Y:S01]  /*70260*/  IMAD.X R9, R24, 0x1, R5, P1 ;  /* 0x0000000118097824 */ /* 0x000fe200008e0605 */
[----:B------:R-:W-:Y:S04]  /*70270*/  STL.64 [R1+0xf90], R12 ;  /* 0x000f900c01007387 */ /* 0x000fe80000100a00 */
[----:B------:R1:W-:Y:S04]  /*70280*/  STL.64 [R1+0xf88], R10 ;  /* 0x000f880a01007387 */ /* 0x0003e80000100a00 */
[----:B------:R-:W3:Y:S01]  /*70290*/  LDL.LU R17, [R1+0x8dc] ;  /* 0x0008dc0001117983 */ /* 0x000ee20000300800 */
[----:B------:R-:W-:-:S03]  /*702a0*/  SHF.R.S32.HI R21, RZ, 0x1f, R19 ;  /* 0x0000001fff157819 */ /* 0x000fc60000011413 */
[----:B------:R4:W-:Y:S01]  /*702b0*/  STL.64 [R1+0xf80], R8 ;  /* 0x000f800801007387 */ /* 0x0009e20000100a00 */
[C---:B-1----:R-:W-:Y:S02]  /*702c0*/  IADD3 R10, P1, PT, R19.reuse, R4, RZ ;  /* 0x00000004130a7210 */ /* 0x042fe40007f3e0ff */
[-C--:B----4-:R-:W-:Y:S02]  /*702d0*/  IADD3 R8, P5, PT, R19, R6.reuse, RZ ;  /* 0x0000000613087210 */ /* 0x090fe40007fbe0ff */
[----:B------:R-:W4:Y:S01]  /*702e0*/  LDL.LU R19, [R1+0x8d8] ;  /* 0x0008d80001137983 */ /* 0x000f220000300800 */
[----:B------:R-:W-:-:S03]  /*702f0*/  IADD3 R12, P3, PT, R18, R6, RZ ;  /* 0x00000006120c7210 */ /* 0x000fc60007f7e0ff */
[----:B------:R-:W2:Y:S01]  /*70300*/  LDL.LU R16, [R1+0x8e0] ;  /* 0x0008e00001107983 */ /* 0x000ea20000300800 */
[C---:B------:R-:W-:Y:S02]  /*70310*/  IMAD.X R11, R21.reuse, 0x1, R5, P1 ;  /* 0x00000001150b7824 */ /* 0x040fe400008e0605 */
[--C-:B------:R-:W-:Y:S02]  /*70320*/  IMAD.X R13, R24, 0x1, R7.reuse, P3 ;  /* 0x00000001180d7824 */ /* 0x100fe400018e0607 */
[----:B------:R-:W-:-:S03]  /*70330*/  IMAD.X R9, R21, 0x1, R7, P5 ;  /* 0x0000000115097824 */ /* 0x000fc600028e0607 */
[----:B------:R1:W-:Y:S04]  /*70340*/  STL.64 [R1+0xf78], R12 ;  /* 0x000f780c01007387 */ /* 0x0003e80000100a00 */
[----:B------:R0:W-:Y:S04]  /*70350*/  STL.64 [R1+0xf70], R10 ;  /* 0x000f700a01007387 */ /* 0x0001e80000100a00 */
[----:B------:R2:W-:Y:S04]  /*70360*/  STL.64 [R1+0xf68], R8 ;  /* 0x000f680801007387 */ /* 0x0005e80000100a00 */
[----:B------:R-:W3:Y:S01]  /*70370*/  LDL.LU R18, [R1+0x8e4] ;  /* 0x0008e40001127983 */ /* 0x000ee20000300800 */
[----:B----4-:R-:W-:-:S02]  /*70380*/  SHF.R.S32.HI R21, RZ, 0x1f, R19 ;  /* 0x0000001fff157819 */ /* 0x010fc40000011413 */
[C---:B-1----:R-:W-:Y:S02]  /*70390*/  IADD3 R12, P3, PT, R19.reuse, R4, RZ ;  /* 0x00000004130c7210 */ /* 0x042fe40007f7e0ff */
[----:B0-----:R-:W-:Y:S01]  /*703a0*/  IADD3 R10, P5, PT, R19, R6, RZ ;  /* 0x00000006130a7210 */ /* 0x001fe20007fbe0ff */
[----:B------:R-:W-:Y:S02]  /*703b0*/  IMAD.MOV.U32 R19, RZ, RZ, R32 ;  /* 0x000000ffff137224 */ /* 0x000fe400078e0020 */
[----:B------:R-:W-:Y:S02]  /*703c0*/  IMAD.MOV.U32 R32, RZ, RZ, R31 ;  /* 0x000000ffff207224 */ /* 0x000fe400078e001f */
[----:B------:R-:W-:Y:S02]  /*703d0*/  IMAD.MOV.U32 R31, RZ, RZ, R30 ;  /* 0x000000ffff1f7224 */ /* 0x000fe400078e001e */
[----:B------:R-:W-:Y:S02]  /*703e0*/  IMAD.MOV.U32 R30, RZ, RZ, R28 ;  /* 0x000000ffff1e7224 */ /* 0x000fe400078e001c */
[----:B------:R-:W-:-:S02]  /*703f0*/  IMAD.MOV.U32 R28, RZ, RZ, R27 ;  /* 0x000000ffff1c7224 */ /* 0x000fc400078e001b */
[----:B------:R-:W-:Y:S01]  /*70400*/  IMAD.MOV.U32 R27, RZ, RZ, R26 ;  /* 0x000000ffff1b7224 */ /* 0x000fe200078e001a */
[----:B--2---:R-:W-:Y:S01]  /*70410*/  IADD3 R8, P1, PT, R16, R4, RZ ;  /* 0x0000000410087210 */ /* 0x004fe20007f3e0ff */
[----:B------:R-:W-:Y:S01]  /*70420*/  IMAD.MOV.U32 R26, RZ, RZ, R25 ;  /* 0x000000ffff1a7224 */ /* 0x000fe200078e0019 */
[----:B------:R-:W-:Y:S01]  /*70430*/  SHF.R.S32.HI R25, RZ, 0x1f, R16 ;  /* 0x0000001fff197819 */ /* 0x000fe20000011410 */
[C---:B------:R-:W-:Y:S02]  /*70440*/  IMAD.X R13, R21.reuse, 0x1, R5, P3 ;  /* 0x00000001150d7824 */ /* 0x040fe400018e0605 */
[----:B------:R-:W-:Y:S02]  /*70450*/  IMAD.X R11, R21, 0x1, R7, P5 ;  /* 0x00000001150b7824 */ /* 0x000fe400028e0607 */
[----:B------:R-:W-:Y:S01]  /*70460*/  IMAD.X R9, R25, 0x1, R5, P1 ;  /* 0x0000000119097824 */ /* 0x000fe200008e0605 */
[----:B------:R-:W-:Y:S01]  /*70470*/  STL.64 [R1+0xf60], R12 ;  /* 0x000f600c01007387 */ /* 0x000fe20000100a00 */
[----:B---3--:R-:W-:-:S03]  /*70480*/  SHF.R.S32.HI R24, RZ, 0x1f, R18 ;  /* 0x0000001fff187819 */ /* 0x008fc60000011412 */
[----:B------:R0:W-:Y:S04]  /*70490*/  STL.64 [R1+0xf58], R10 ;  /* 0x000f580a01007387 */ /* 0x0001e80000100a00 */
[----:B------:R1:W-:Y:S01]  /*704a0*/  STL.64 [R1+0xf50], R8 ;  /* 0x000f500801007387 */ /* 0x0003e20000100a00 */
[C---:B0-----:R-:W-:Y:S02]  /*704b0*/  IADD3 R10, P1, PT, R18.reuse, R4, RZ ;  /* 0x00000004120a7210 */ /* 0x041fe40007f3e0ff */
[-C--:B-1----:R-:W-:Y:S02]  /*704c0*/  IADD3 R8, P5, PT, R18, R6.reuse, RZ ;  /* 0x0000000612087210 */ /* 0x082fe40007fbe0ff */
[----:B------:R-:W2:Y:S01]  /*704d0*/  LDL.LU R18, [R1+0x8e8] ;  /* 0x0008e80001127983 */ /* 0x000ea20000300800 */
[----:B------:R-:W-:Y:S01]  /*704e0*/  IADD3 R12, P3, PT, R16, R6, RZ ;  /* 0x00000006100c7210 */ /* 0x000fe20007f7e0ff */
[----:B------:R-:W-:Y:S01]  /*704f0*/  VIADD R22, R23, UR10 ;  /* 0x0000000a17167c36 */ /* 0x000fe20008000000 */
[----:B------:R-:W0:Y:S01]  /*70500*/  LDCU UR10, c[0x0][0x3b8] ;  /* 0x00007700ff0a77ac */ /* 0x000e220008000800 */
[----:B------:R-:W-:-:S02]  /*70510*/  IMAD.X R11, R24, 0x1, R5, P1 ;  /* 0x00000001180b7824 */ /* 0x000fc400008e0605 */
[--C-:B------:R-:W-:Y:S02]  /*70520*/  IMAD.X R13, R25, 0x1, R7.reuse, P3 ;  /* 0x00000001190d7824 */ /* 0x100fe400018e0607 */
[----:B------:R-:W-:Y:S01]  /*70530*/  IMAD.X R9, R24, 0x1, R7, P5 ;  /* 0x0000000118097824 */ /* 0x000fe200028e0607 */
[----:B------:R-:W-:Y:S04]  /*70540*/  STL.64 [R1+0x2710], R22 ;  /* 0x0027101601007387 */ /* 0x000fe80000100a00 */
[----:B------:R1:W-:Y:S04]  /*70550*/  STL.64 [R1+0xf48], R12 ;  /* 0x000f480c01007387 */ /* 0x0003e80000100a00 */
[----:B------:R3:W-:Y:S04]  /*70560*/  STL.64 [R1+0xf40], R10 ;  /* 0x000f400a01007387 */ /* 0x0007e80000100a00 */
[----:B------:R4:W-:Y:S01]  /*70570*/  STL.64 [R1+0xf38], R8 ;  /* 0x000f380801007387 */ /* 0x0009e20000100a00 */
[----:B--2---:R-:W-:-:S02]  /*70580*/  SHF.R.S32.HI R24, RZ, 0x1f, R18 ;  /* 0x0000001fff187819 */ /* 0x004fc40000011412 */
[C---:B-1----:R-:W-:Y:S02]  /*70590*/  IADD3 R12, P3, PT, R18.reuse, R4, RZ ;  /* 0x00000004120c7210 */ /* 0x042fe40007f7e0ff */
[----:B---3--:R-:W-:Y:S02]  /*705a0*/  IADD3 R10, P5, PT, R18, R6, RZ ;  /* 0x00000006120a7210 */ /* 0x008fe40007fbe0ff */
[----:B------:R-:W2:Y:S01]  /*705b0*/  LDL.LU R18, [R1+0x8d0] ;  /* 0x0008d00001127983 */ /* 0x000ea20000300800 */
[----:B------:R-:W-:Y:S02]  /*705c0*/  SHF.R.S32.HI R25, RZ, 0x1f, R17 ;  /* 0x0000001fff197819 */ /* 0x000fe40000011411 */
[----:B----4-:R-:W-:Y:S01]  /*705d0*/  IADD3 R8, P1, PT, R17, R4, RZ ;  /* 0x0000000411087210 */ /* 0x010fe20007f3e0ff */
[C---:B------:R-:W-:Y:S02]  /*705e0*/  IMAD.X R13, R24.reuse, 0x1, R5, P3 ;  /* 0x00000001180d7824 */ /* 0x040fe400018e0605 */
[----:B------:R-:W-:-:S02]  /*705f0*/  IMAD.X R11, R24, 0x1, R7, P5 ;  /* 0x00000001180b7824 */ /* 0x000fc400028e0607 */
[----:B------:R-:W-:Y:S01]  /*70600*/  IMAD.X R9, R25, 0x1, R5, P1 ;  /* 0x0000000119097824 */ /* 0x000fe200008e0605 */
[----:B------:R1:W-:Y:S01]  /*70610*/  STL.64 [R1+0xf30], R12 ;  /* 0x000f300c01007387 */ /* 0x0003e20000100a00 */
[----:B------:R-:W-:Y:S01]  /*70620*/  VIADD R21, R22, UR11 ;  /* 0x0000000b16157c36 */ /* 0x000fe20008000000 */
[----:B------:R-:W3:Y:S02]  /*70630*/  LDCU UR11, c[0x0][0x3b8] ;  /* 0x00007700ff0b77ac */ /* 0x000ee40008000800 */
[----:B------:R4:W-:Y:S04]  /*70640*/  STL.64 [R1+0xf28], R10 ;  /* 0x000f280a01007387 */ /* 0x0009e80000100a00 */
[----:B------:R0:W-:Y:S01]  /*70650*/  STL.64 [R1+0xf20], R8 ;  /* 0x000f200801007387 */ /* 0x0001e20000100a00 */
[----:B-1----:R-:W-:-:S03]  /*70660*/  IADD3 R12, P3, PT, R17, R6, RZ ;  /* 0x00000006110c7210 */ /* 0x002fc60007f7e0ff */
[----:B------:R-:W3:Y:S04]  /*70670*/  LDL.LU R17, [R1+0x8f8] ;  /* 0x0008f80001117983 */ /* 0x000ee80000300800 */
[----:B------:R-:W-:Y:S01]  /*70680*/  STL.64 [R1+0x2748], R20 ;  /* 0x0027481401007387 */ /* 0x000fe20000100a00 */
[----:B------:R-:W-:-:S03]  /*70690*/  IMAD.X R13, R25, 0x1, R7, P3 ;  /* 0x00000001190d7824 */ /* 0x000fc600018e0607 */
[----:B------:R-:W3:Y:S04]  /*706a0*/  LDL.LU R15, [R1+0x8f4] ;  /* 0x0008f400010f7983 */ /* 0x000ee80000300800 */
        /* <DEDUP_REMOVED lines=9> */
[----:B------:R-:W-:Y:S02]  /*70740*/  IMAD.MOV.U32 R18, RZ, RZ, R19 ;  /* 0x000000ffff127224 */ /* 0x000fe400078e0013 */
[----:B------:R-:W-:-:S02]  /*70750*/  IMAD.MOV.U32 R19, RZ, RZ, R32 ;  /* 0x000000ffff137224 */ /* 0x000fc400078e0020 */
[----:B------:R-:W-:Y:S01]  /*70760*/  IMAD.MOV.U32 R32, RZ, RZ, R31 ;  /* 0x000000ffff207224 */ /* 0x000fe200078e001f */
[----:B---3--:R-:W-:Y:S01]  /*70770*/  SHF.R.S32.HI R24, RZ, 0x1f, R17 ;  /* 0x0000001fff187819 */ /* 0x008fe20000011411 */
[----:B------:R-:W-:Y:S01]  /*70780*/  IMAD.MOV.U32 R31, RZ, RZ, R30 ;  /* 0x000000ffff1f7224 */ /* 0x000fe200078e001e */
[C---:B-1----:R-:W-:Y:S01]  /*70790*/  IADD3 R12, P3, PT, R17.reuse, R4, RZ ;  /* 0x00000004110c7210 */ /* 0x042fe20007f7e0ff */
[----:B------:R-:W-:Y:S01]  /*707a0*/  IMAD.MOV.U32 R30, RZ, RZ, R28 ;  /* 0x000000ffff1e7224 */ /* 0x000fe200078e001c */
[----:B0-----:R-:W-:Y:S01]  /*707b0*/  IADD3 R10, P5, PT, R17, R6, RZ ;  /* 0x00000006110a7210 */ /* 0x001fe20007fbe0ff */
[----:B------:R-:W-:Y:S02]  /*707c0*/  IMAD.MOV.U32 R28, RZ, RZ, R27 ;  /* 0x000000ffff1c7224 */ /* 0x000fe400078e001b */
[----:B------:R-:W-:Y:S02]  /*707d0*/  IMAD.MOV.U32 R17, RZ, RZ, R18 ;  /* 0x000000ffff117224 */ /* 0x000fe400078e0012 */
[----:B------:R-:W-:-:S02]  /*707e0*/  IMAD.MOV.U32 R27, RZ, RZ, R26 ;  /* 0x000000ffff1b7224 */ /* 0x000fc400078e001a */
[----:B------:R-:W-:Y:S02]  /*707f0*/  IMAD.MOV.U32 R18, RZ, RZ, R19 ;  /* 0x000000ffff127224 */ /* 0x000fe400078e0013 */
[----:B------:R-:W-:Y:S02]  /*70800*/  IMAD.MOV.U32 R19, RZ, RZ, R31 ;  /* 0x000000ffff137224 */ /* 0x000fe400078e001f */
[----:B------:R-:W-:Y:S02]  /*70810*/  IMAD.MOV.U32 R31, RZ, RZ, R30 ;  /* 0x000000ffff1f7224 */ /* 0x000fe400078e001e */
[----:B------:R-:W-:Y:S01]  /*70820*/  IMAD.MOV.U32 R30, RZ, RZ, R28 ;  /* 0x000000ffff1e7224 */ /* 0x000fe200078e001c */
[----:B--2---:R-:W-:Y:S01]  /*70830*/  IADD3 R8, P1, PT, R15, R4, RZ ;  /* 0x000000040f087210 */ /* 0x004fe20007f3e0ff */
[----:B------:R-:W-:Y:S01]  /*70840*/  IMAD.MOV.U32 R28, RZ, RZ, R27 ;  /* 0x000000ffff1c7224 */ /* 0x000fe200078e001b */
[----:B------:R-:W-:Y:S01]  /*70850*/  SHF.R.S32.HI R27, RZ, 0x1f, R15 ;  /* 0x0000001fff1b7819 */ /* 0x000fe2000001140f */
[----:B------:R-:W-:-:S02]  /*70860*/  IMAD.X R13, R24, 0x1, R5, P3 ;  /* 0x00000001180d7824 */ /* 0x000fc400018e0605 */
[----:B------:R-:W-:Y:S02]  /*70870*/  IMAD.X R11, R24, 0x1, R7, P5 ;  /* 0x00000001180b7824 */ /* 0x000fe400028e0607 */
[----:B------:R-:W-:Y:S01]  /*70880*/  IMAD.X R9, R27, 0x1, R5, P1 ;  /* 0x000000011b097824 */ /* 0x000fe200008e0605 */
[----:B------:R0:W-:Y:S04]  /*70890*/  STL.64 [R1+0xf00], R12 ;  /* 0x000f000c01007387 */ /* 0x0001e80000100a00 */
[----:B------:R1:W-:Y:S04]  /*708a0*/  STL.64 [R1+0xef8], R10 ;  /* 0x000ef80a01007387 */ /* 0x0003e80000100a00 */
[----:B------:R2:W-:Y:S01]  /*708b0*/  STL.64 [R1+0xef0], R8 ;  /* 0x000ef00801007387 */ /* 0x0005e20000100a00 */
[----:B0-----:R-:W-:-:S05]  /*708c0*/  IADD3 R12, P3, PT, R15, R6, RZ ;  /* 0x000000060f0c7210 */ /* 0x001fca0007f7e0ff */
[----:B------:R-:W-:Y:S01]  /*708d0*/  IMAD.X R13, R27, 0x1, R7, P3 ;  /* 0x000000011b0d7824 */ /* 0x000fe200018e0607 */
[----:B----4-:R-:W-:Y:S02]  /*708e0*/  SHF.R.S32.HI R24, RZ, 0x1f, R16 ;  /* 0x0000001fff187819 */ /* 0x010fe40000011410 */
[C---:B-1----:R-:W-:Y:S02]  /*708f0*/  IADD3 R10, P1, PT, R16.reuse, R4, RZ ;  /* 0x00000004100a7210 */ /* 0x042fe40007f3e0ff */
[----:B--2---:R-:W-:Y:S02]  /*70900*/  IADD3 R8, P5, PT, R16, R6, RZ ;  /* 0x0000000610087210 */ /* 0x004fe40007fbe0ff */
[----:B------:R-:W2:Y:S04]  /*70910*/  LDL.LU R16, [R1+0x8ec] ;  /* 0x0008ec0001107983 */ /* 0x000ea80000300800 */
[----:B------:R0:W-:Y:S04]  /*70920*/  STL.64 [R1+0xee8], R12 ;  /* 0x000ee80c01007387 */ /* 0x0001e80000100a00 */
[----:B------:R-:W3:Y:S01]  /*70930*/  LDL.LU R14, [R1+0x8a4] ;  /* 0x0008a400010e7983 */ /* 0x000ee20000300800 */
[----:B------:R-:W-:-:S02]  /*70940*/  IMAD.X R11, R24, 0x1, R5, P1 ;  /* 0x00000001180b7824 */ /* 0x000fc400008e0605 */
[----:B------:R-:W-:-:S03]  /*70950*/  IMAD.X R9, R24, 0x1, R7, P5 ;  /* 0x0000000118097824 */ /* 0x000fc600028e0607 */
[----:B------:R1:W-:Y:S04]  /*70960*/  STL.64 [R1+0xee0], R10 ;  /* 0x000ee00a01007387 */ /* 0x0003e80000100a00 */
[----:B------:R3:W-:Y:S04]  /*70970*/  STL.64 [R1+0xed8], R8 ;  /* 0x000ed80801007387 */ /* 0x0007e80000100a00 */
[----:B------:R-:W4:Y:S01]  /*70980*/  LDL.LU R15, [R1+0x898] ;  /* 0x00089800010f7983 */ /* 0x000f220000300800 */
[----:B--2---:R-:W-:Y:S02]  /*70990*/  SHF.R.S32.HI R24, RZ, 0x1f, R16 ;  /* 0x0000001fff187819 */ /* 0x004fe40000011410 */
[----:B0-----:R-:W-:-:S02]  /*709a0*/  IADD3 R12, P3, PT, R16, R4, RZ ;  /* 0x00000004100c7210 */ /* 0x001fc40007f7e0ff */
[----:B-1----:R-:W-:Y:S01]  /*709b0*/  IADD3 R10, P5, PT, R16, R6, RZ ;  /* 0x00000006100a7210 */ /* 0x002fe20007fbe0ff */
[----:B------:R-:W-:Y:S02]  /*709c0*/  IMAD.MOV.U32 R16, RZ, RZ, R18 ;  /* 0x000000ffff107224 */ /* 0x000fe400078e0012 */
[----:B------:R-:W-:Y:S02]  /*709d0*/  IMAD.MOV.U32 R18, RZ, RZ, R19 ;  /* 0x000000ffff127224 */ /* 0x000fe400078e0013 */
[----:B------:R-:W-:Y:S02]  /*709e0*/  IMAD.MOV.U32 R19, RZ, RZ, R31 ;  /* 0x000000ffff137224 */ /* 0x000fe400078e001f */
[----:B------:R-:W-:Y:S01]  /*709f0*/  IMAD.MOV.U32 R31, RZ, RZ, R30 ;  /* 0x000000ffff1f7224 */ /* 0x000fe200078e001e */
[----:B---3--:R-:W-:Y:S01]  /*70a00*/  IADD3 R8, P1, PT, R14, R4, RZ ;  /* 0x000000040e087210 */ /* 0x008fe20007f3e0ff */
[----:B------:R-:W-:Y:S01]  /*70a10*/  IMAD.MOV.U32 R30, RZ, RZ, R28 ;  /* 0x000000ffff1e7224 */ /* 0x000fe200078e001c */
[----:B------:R-:W-:Y:S01]  /*70a20*/  SHF.R.S32.HI R28, RZ, 0x1f, R14 ;  /* 0x0000001fff1c7819 */ /* 0x000fe2000001140e */
[----:B------:R-:W-:-:S02]  /*70a30*/  IMAD.X R13, R24, 0x1, R5, P3 ;  /* 0x00000001180d7824 */ /* 0x000fc400018e0605 */
[----:B------:R-:W-:Y:S02]  /*70a40*/  IMAD.X R11, R24, 0x1, R7, P5 ;  /* 0x00000001180b7824 */ /* 0x000fe400028e0607 */
[----:B------:R-:W-:Y:S01]  /*70a50*/  IMAD.X R9, R28, 0x1, R5, P1 ;  /* 0x000000011c097824 */ /* 0x000fe200008e0605 */
[----:B------:R0:W-:Y:S01]  /*70a60*/  STL.64 [R1+0xed0], R12 ;  /* 0x000ed00c01007387 */ /* 0x0001e20000100a00 */
[----:B----4-:R-:W-:-:S03]  /*70a70*/  SHF.R.S32.HI R27, RZ, 0x1f, R15 ;  /* 0x0000001fff1b7819 */ /* 0x010fc6000001140f */
[----:B------:R1:W-:Y:S04]  /*70a80*/  STL.64 [R1+0xec8], R10 ;  /* 0x000ec80a01007387 */ /* 0x0003e80000100a00 */
[----:B------:R2:W-:Y:S01]  /*70a90*/  STL.64 [R1+0xec0], R8 ;  /* 0x000ec00801007387 */ /* 0x0005e20000100a00 */
[----:B0-----:R-:W-:-:S03]  /*70aa0*/  IADD3 R12, P3, PT, R14, R6, RZ ;  /* 0x000000060e0c7210 */ /* 0x001fc60007f7e0ff */
[----:B------:R-:W3:Y:S01]  /*70ab0*/  LDL.LU R14, [R1+0x14c] ;  /* 0x00014c00010e7983 */ /* 0x000ee20000300800 */
[C---:B-1----:R-:W-:Y:S02]  /*70ac0*/  IADD3 R10, P1, PT, R15.reuse, R4, RZ ;  /* 0x000000040f0a7210 */ /* 0x042fe40007f3e0ff */
[----:B--2---:R-:W-:Y:S01]  /*70ad0*/  IADD3 R8, P5, PT, R15, R6, RZ ;  /* 0x000000060f087210 */ /* 0x004fe20007fbe0ff */
[----:B------:R-:W-:Y:S02]  /*70ae0*/  IMAD.MOV.U32 R15, RZ, RZ, R16 ;  /* 0x000000ffff0f7224 */ /* 0x000fe400078e0010 */
[----:B------:R-:W-:Y:S02]  /*70af0*/  IMAD.MOV.U32 R16, RZ, RZ, R31 ;  /* 0x000000ffff107224 */ /* 0x000fe400078e001f */
[----:B------:R-:W-:Y:S02]  /*70b00*/  IMAD.MOV.U32 R31, RZ, RZ, R30 ;  /* 0x000000ffff1f7224 */ /* 0x000fe400078e001e */
[----:B------:R-:W-:-:S02]  /*70b10*/  IMAD.MOV.U32 R30, RZ, RZ, R48 ;  /* 0x000000ffff1e7224 */ /* 0x000fc400078e0030 */
[----:B------:R-:W2:Y:S01]  /*70b20*/  LDL.LU R48, [R1+0x148] ;  /* 0x0001480001307983 */ /* 0x000ea20000300800 */
[----:B------:R-:W-:Y:S02]  /*70b30*/  IMAD.X R13, R28, 0x1, R7, P3 ;  /* 0x000000011c0d7824 */ /* 0x000fe400018e0607 */
[C---:B------:R-:W-:Y:S02]  /*70b40*/  IMAD.X R11, R27.reuse, 0x1, R5, P1 ;  /* 0x000000011b0b7824 */ /* 0x040fe400008e0605 */
[----:B------:R-:W-:Y:S01]  /*70b50*/  IMAD.X R9, R27, 0x1, R7, P5 ;  /* 0x000000011b097824 */ /* 0x000fe200028e0607 */
[----:B------:R0:W-:Y:S04]  /*70b60*/  STL.64 [R1+0xeb8], R12 ;  /* 0x000eb80c01007387 */ /* 0x0001e80000100a00 */
[----:B------:R1:W-:Y:S04]  /*70b70*/  STL.64 [R1+0xeb0], R10 ;  /* 0x000eb00a01007387 */ /* 0x0003e80000100a00 */
[----:B------:R4:W-:Y:S01]  /*70b80*/  STL.64 [R1+0xea8], R8 ;  /* 0x000ea80801007387 */ /* 0x0009e20000100a00 */
[----:B---3--:R-:W-:-:S02]  /*70b90*/  SHF.R.S32.HI R27, RZ, 0x1f, R14 ;  /* 0x0000001fff1b7819 */ /* 0x008fc4000001140e */
[C---:B0-----:R-:W-:Y:S02]  /*70ba0*/  IADD3 R12, P3, PT, R14.reuse, R4, RZ ;  /* 0x000000040e0c7210 */ /* 0x041fe40007f7e0ff */
[----:B-1----:R-:W-:Y:S02]  /*70bb0*/  IADD3 R10, P5, PT, R14, R6, RZ ;  /* 0x000000060e0a7210 */ /* 0x002fe40007fbe0ff */
[----:B------:R-:W3:Y:S01]  /*70bc0*/  LDL.LU R14, [R1+0x144] ;  /* 0x00014400010e7983 */ /* 0x000ee20000300800 */
[C---:B------:R-:W-:Y:S02]  /*70bd0*/  IMAD.X R13, R27.reuse, 0x1, R5, P3 ;  /* 0x000000011b0d7824 */ /* 0x040fe400018e0605 */
[----:B------:R-:W-:Y:S01]  /*70be0*/  IMAD.X R11, R27, 0x1, R7, P5 ;  /* 0x000000011b0b7824 */ /* 0x000fe200028e0607 */
[----:B--2---:R-:W-:Y:S02]  /*70bf0*/  SHF.R.S32.HI R28, RZ, 0x1f, R48 ;  /* 0x0000001fff1c7819 */ /* 0x004fe40000011430 */
[----:B----4-:R-:W-:-:S02]  /*70c00*/  IADD3 R8, P1, PT, R48, R4, RZ ;  /* 0x0000000430087210 */ /* 0x010fc40007f3e0ff */
[----:B------:R-:W-:Y:S01]  /*70c10*/  IADD3 R48, P3, PT, R48, R6, RZ ;  /* 0x0000000630307210 */ /* 0x000fe20007f7e0ff */
[----:B------:R0:W-:Y:S02]  /*70c20*/  STL.64 [R1+0xea0], R12 ;  /* 0x000ea00c01007387 */ /* 0x0001e40000100a00 */
[----:B------:R-:W-:Y:S02]  /*70c30*/  IMAD.X R9, R28, 0x1, R5, P1 ;  /* 0x000000011c097824 */ /* 0x000fe400008e0605 */
[----:B------:R1:W-:Y:S04]  /*70c40*/  STL.64 [R1+0xe98], R10 ;  /* 0x000e980a01007387 */ /* 0x0003e80000100a00 */
[----:B------:R-:W2:Y:S04]  /*70c50*/  LDL.LU R23, [R1+0x120] ;  /* 0x0001200001177983 */ /* 0x000ea80000300800 */
[----:B------:R-:W-:Y:S04]  /*70c60*/  STL [R1+0xe88], R48 ;  /* 0x000e883001007387 */ /* 0x000fe80000100800 */
[----:B------:R-:W-:Y:S04]  /*70c70*/  STL.64 [R1+0xe90], R8 ;  /* 0x000e900801007387 */ /* 0x000fe80000100a00 */
[----:B0-----:R-:W4:Y:S01]  /*70c80*/  LDL.LU R13, [R1+0x140] ;  /* 0x00014000010d7983 */ /* 0x001f220000300800 */
[----:B------:R-:W-:Y:S01]  /*70c90*/  VIADD R26, R21, UR8 ;  /* 0x00000008151a7c36 */ /* 0x000fe20008000000 */
[----:B------:R-:W0:Y:S02]  /*70ca0*/  LDCU UR8, c[0x0][0x3b8] ;  /* 0x00007700ff0877ac */ /* 0x000e240008000800 */
[----:B-1----:R-:W2:Y:S01]  /*70cb0*/  LDL.LU R11, [R1+0x12c] ;  /* 0x00012c00010b7983 */ /* 0x002ea20000300800 */
[----:B------:R-:W-:Y:S01]  /*70cc0*/  VIADD R25, R26, UR9 ;  /* 0x000000091a197c36 */ /* 0x000fe20008000000 */
[----:B------:R-:W1:Y:S03]  /*70cd0*/  LDCU UR9, c[0x0][0x3b8] ;  /* 0x00007700ff0977ac */ /* 0x000e660008000800 */
[----:B------:R-:W-:Y:S01]  /*70ce0*/  VIADD R24, R25, UR6 ;  /* 0x0000000619187c36 */ /* 0x000fe20008000000 */
[----:B------:R-:W0:Y:S04]  /*70cf0*/  LDCU UR6, c[0x0][0x3b8] ;  /* 0x00007700ff0677ac */ /* 0x000e280008000800 */
[----:B------:R1:W-:Y:S02]  /*70d00*/  STL.64 [R1+0x2750], R24 ;  /* 0x0027501801007387 */ /* 0x0003e40000100a00 */
[----:B-1----:R-:W-:-:S02]  /*70d10*/  IMAD.MOV.U32 R25, RZ, RZ, R49 ;  /* 0x000000ffff197224 */ /* 0x002fc400078e0031 */
[----:B------:R-:W-:Y:S01]  /*70d20*/  IMAD.X R25, R28, 0x1, R7, P3 ;  /* 0x000000011c197824 */ /* 0x000fe200018e0607 */
[----:B---3--:R-:W-:Y:S02]  /*70d30*/  SHF.R.S32.HI R27, RZ, 0x1f, R14 ;  /* 0x0000001fff1b7819 */ /* 0x008fe4000001140e */
[C---:B------:R-:W-:Y:S02]  /*70d40*/  IADD3 R20, P1, PT, R14.reuse, R4, RZ ;  /* 0x000000040e147210 */ /* 0x040fe40007f3e0ff */
[----:B------:R-:W-:Y:S01]  /*70d50*/  IADD3 R8, P5, PT, R14, R6, RZ ;  /* 0x000000060e087210 */ /* 0x000fe20007fbe0ff */
[----:B------:R-:W-:Y:S02]  /*70d60*/  IMAD.MOV.U32 R14, RZ, RZ, R15 ;  /* 0x000000ffff0e7224 */ /* 0x000fe400078e000f */
[----:B------:R-:W-:Y:S02]  /*70d70*/  IMAD.MOV.U32 R15, RZ, RZ, R16 ;  /* 0x000000ffff0f7224 */ /* 0x000fe400078e0010 */
[----:B------:R-:W-:-:S02]  /*70d80*/  IMAD.MOV.U32 R16, RZ, RZ, R31 ;  /* 0x000000ffff107224 */ /* 0x000fc400078e001f */
[----:B------:R-:W-:Y:S02]  /*70d90*/  IMAD.MOV.U32 R31, RZ, RZ, R30 ;  /* 0x000000ffff1f7224 */ /* 0x000fe400078e001e */
[----:B------:R-:W-:Y:S02]  /*70da0*/  IMAD.MOV.U32 R30, RZ, RZ, R29 ;  /* 0x000000ffff1e7224 */ /* 0x000fe400078e001d */
[C---:B------:R-:W-:Y:S02]  /*70db0*/  IMAD.X R21, R27.reuse, 0x1, R5, P1 ;  /* 0x000000011b157824 */ /* 0x040fe400008e0605 */
[----:B------:R-:W-:Y:S02]  /*70dc0*/  VIADD R29, R24, UR66 ;  /* 0x00000042181d7c36 */ /* 0x000fe40008000000 */
[----:B------:R-:W-:Y:S02]  /*70dd0*/  IMAD.MOV.U32 R24, RZ, RZ, R48 ;  /* 0x000000ffff187224 */ /* 0x000fe400078e0030 */
[----:B------:R-:W3:Y:S01]  /*70de0*/  LDL.LU.64 R48, [R1+0x27c8] ;  /* 0x0027c80001307983 */ /* 0x000ee20000300a00 */
[----:B------:R-:W-:-:S03]  /*70df0*/  IMAD.X R9, R27, 0x1, R7, P5 ;  /* 0x000000011b097824 */ /* 0x000fc600028e0607 */
[----:B------:R-:W-:Y:S04]  /*70e00*/  STL [R1+0xe8c], R25 ;  /* 0x000e8c1901007387 */ /* 0x000fe80000100800 */
[----:B------:R1:W-:Y:S01]  /*70e10*/  STL.64 [R1+0xe80], R20 ;  /* 0x000e801401007387 */ /* 0x0003e20000100a00 */
[----:B----4-:R-:W-:Y:S02]  /*70e20*/  SHF.R.S32.HI R27, RZ, 0x1f, R13 ;  /* 0x0000001fff1b7819 */ /* 0x010fe4000001140d */
[C---:B------:R-:W-:Y:S01]  /*70e30*/  IADD3 R24, P3, PT, R13.reuse, R4, RZ ;  /* 0x000000040d187210 */ /* 0x040fe20007f7e0ff */
[----:B------:R4:W-:Y:S01]  /*70e40*/  STL.64 [R1+0xe78], R8 ;  /* 0x000e780801007387 */ /* 0x0009e20000100a00 */
[----:B-1----:R-:W-:Y:S01]  /*70e50*/  IADD3 R20, P5, PT, R13, R6, RZ ;  /* 0x000000060d147210 */ /* 0x002fe20007fbe0ff */
[----:B------:R-:W-:-:S02]  /*70e60*/  IMAD.MOV.U32 R13, RZ, RZ, R15 ;  /* 0x000000ffff0d7224 */ /* 0x000fc400078e000f */
[----:B------:R-:W-:Y:S02]  /*70e70*/  IMAD.MOV.U32 R15, RZ, RZ, R31 ;  /* 0x000000ffff0f7224 */ /* 0x000fe400078e001f */
[----:B------:R-:W3:Y:S01]  /*70e80*/  LDL.LU R31, [R1+0x128] ;  /* 0x00012800011f7983 */ /* 0x000ee20000300800 */
[----:B------:R-:W-:Y:S02]  /*70e90*/  IMAD.MOV.U32 R12, RZ, RZ, R14 ;  /* 0x000000ffff0c7224 */ /* 0x000fe400078e000e */
[----:B------:R-:W-:Y:S01]  /*70ea0*/  IMAD.MOV.U32 R14, RZ, RZ, R30 ;  /* 0x000000ffff0e7224 */ /* 0x000fe200078e001e */
[----:B--2---:R-:W-:Y:S02]  /*70eb0*/  SHF.R.S32.HI R30, RZ, 0x1f, R11 ;  /* 0x0000001fff1e7819 */ /* 0x004fe4000001140b */
[----:B----4-:R-:W-:Y:S01]  /*70ec0*/  IADD3 R8, P1, PT, R11, R4, RZ ;  /* 0x000000040b087210 */ /* 0x010fe20007f3e0ff */
[C---:B------:R-:W-:Y:S02]  /*70ed0*/  IMAD.X R25, R27.reuse, 0x1, R5, P3 ;  /* 0x000000011b197824 */ /* 0x040fe400018e0605 */
[----:B------:R-:W-:-:S02]  /*70ee0*/  IMAD.X R21, R27, 0x1, R7, P5 ;  /* 0x000000011b157824 */ /* 0x000fc400028e0607 */
[----:B------:R-:W-:Y:S01]  /*70ef0*/  IMAD.X R9, R30, 0x1, R5, P1 ;  /* 0x000000011e097824 */ /* 0x000fe200008e0605 */
[----:B------:R1:W-:Y:S04]  /*70f00*/  STL.64 [R1+0xe70], R24 ;  /* 0x000e701801007387 */ /* 0x0003e80000100a00 */
[----:B------:R-:W-:Y:S04]  /*70f10*/  STL.64 [R1+0xe68], R20 ;  /* 0x000e681401007387 */ /* 0x000fe80000100a00 */
[----:B------:R2:W-:Y:S01]  /*70f20*/  STL.64 [R1+0xe60], R8 ;  /* 0x000e600801007387 */ /* 0x0005e20000100a00 */
[----:B-1----:R-:W-:-:S03]  /*70f30*/  IADD3 R24, P3, PT, R11, R6, RZ ;  /* 0x000000060b187210 */ /* 0x002fc60007f7e0ff */
[----:B--2---:R-:W2:Y:S02]  /*70f40*/  LDL.LU R8, [R1+0x100] ;  /* 0x0001000001087983 */ /* 0x004ea40000300800 */
[----:B------:R-:W-:Y:S01]  /*70f50*/  IMAD.X R25, R30, 0x1, R7, P3 ;  /* 0x000000011e197824 */ /* 0x000fe200018e0607 */
[----:B---3--:R-:W-:Y:S02]  /*70f60*/  SHF.R.S32.HI R27, RZ, 0x1f, R31 ;  /* 0x0000001fff1b7819 */ /* 0x008fe4000001141f */
[C---:B------:R-:W-:Y:S02]  /*70f70*/  IADD3 R20, P1, PT, R31.reuse, R4, RZ ;  /* 0x000000041f147210 */ /* 0x040fe40007f3e0ff */
[----:B------:R-:W-:Y:S02]  /*70f80*/  IADD3 R10, P5, PT, R31, R6, RZ ;  /* 0x000000061f0a7210 */ /* 0x000fe40007fbe0ff */
[----:B------:R-:W3:Y:S01]  /*70f90*/  LDL.LU R31, [R1+0x124] ;  /* 0x00012400011f7983 */ /* 0x000ee20000300800 */
[----:B------:R-:W-:-:S02]  /*70fa0*/  IMAD.X R21, R27, 0x1, R5, P1 ;  /* 0x000000011b157824 */ /* 0x000fc400008e0605 */
[----:B------:R-:W-:Y:S01]  /*70fb0*/  IMAD.X R11, R27, 0x1, R7, P5 ;  /* 0x000000011b0b7824 */ /* 0x000fe200028e0607 */
[----:B------:R-:W-:Y:S04]  /*70fc0*/  STL.64 [R1+0xe58], R24 ;  /* 0x000e581801007387 */ /* 0x000fe80000100a00 */
[----:B------:R-:W-:Y:S04]  /*70fd0*/  STL.64 [R1+0xe50], R20 ;  /* 0x000e501401007387 */ /* 0x000fe80000100a00 */
[----:B------:R1:W-:Y:S04]  /*70fe0*/  STL.64 [R1+0xe48], R10 ;  /* 0x000e480a01007387 */ /* 0x0003e80000100a00 */
[----:B------:R-:W4:Y:S01]  /*70ff0*/  LDL.LU R9, [R1+0x10c] ;  /* 0x00010c0001097983 */ /* 0x000f220000300800 */
[----:B-1----:R-:W-:-:S02]  /*71000*/  IMAD.MOV.U32 R11, RZ, RZ, R56 ;  /* 0x000000ffff0b7224 */ /* 0x002fc400078e0038 */
[----:B------:R-:W-:Y:S01]  /*71010*/  IMAD.MOV.U32 R56, RZ, RZ, R34 ;  /* 0x000000ffff387224 */ /* 0x000fe200078e0022 */
[-C--:B------:R-:W-:Y:S01]  /*71020*/  IADD3 R20, P1, PT, R23, R4.reuse, RZ ;  /* 0x0000000417147210 */ /* 0x080fe20007f3e0ff */
[----:B------:R-:W-:Y:S02]  /*71030*/  IMAD.MOV.U32 R10, RZ, RZ, R17 ;  /* 0x000000ffff0a7224 */ /* 0x000fe400078e0011 */
[----:B------:R-:W-:Y:S01]  /*71040*/  IMAD.MOV.U32 R17, RZ, RZ, R35 ;  /* 0x000000ffff117224 */ /* 0x000fe200078e0023 */
[----:B---3--:R-:W-:Y:S02]  /*71050*/  SHF.R.S32.HI R27, RZ, 0x1f, R31 ;  /* 0x0000001fff1b7819 */ /* 0x008fe4000001141f */
[C---:B------:R-:W-:Y:S02]  /*71060*/  IADD3 R34, P3, PT, R31.reuse, R4, RZ ;  /* 0x000000041f227210 */ /* 0x040fe40007f7e0ff */
[----:B------:R-:W-:Y:S02]  /*71070*/  IADD3 R24, P5, PT, R31, R6, RZ ;  /* 0x000000061f187210 */ /* 0x000fe40007fbe0ff */
[----:B------:R-:W-:Y:S01]  /*71080*/  SHF.R.S32.HI R31, RZ, 0x1f, R23 ;  /* 0x0000001fff1f7819 */ /* 0x000fe20000011417 */
[----:B------:R-:W-:-:S02]  /*71090*/  IMAD.X R35, R27, 0x1, R5, P3 ;  /* 0x000000011b237824 */ /* 0x000fc400018e0605 */
[----:B------:R-:W-:Y:S02]  /*710a0*/  IMAD.X R25, R27, 0x1, R7, P5 ;  /* 0x000000011b197824 */ /* 0x000fe400028e0607 */
[----:B------:R-:W-:Y:S01]  /*710b0*/  IMAD.X R21, R31, 0x1, R5, P1 ;  /* 0x000000011f157824 */ /* 0x000fe200008e0605 */
[----:B------:R1:W-:Y:S01]  /*710c0*/  STL.64 [R1+0xe40], R34 ;  /* 0x000e402201007387 */ /* 0x0003e20000100a00 */
[----:B----4-:R-:W-:Y:S02]  /*710d0*/  SHF.R.S32.HI R30, RZ, 0x1f, R9 ;  /* 0x0000001fff1e7819 */ /* 0x010fe40000011409 */
[C---:B------:R-:W-:Y:S01]  /*710e0*/  IADD3 R22, P1, PT, R9.reuse, R4, RZ ;  /* 0x0000000409167210 */ /* 0x040fe20007f3e0ff */
[----:B-1----:R-:W3:Y:S04]  /*710f0*/  LDL.LU.64 R34, [R1+0x27c0] ;  /* 0x0027c00001227983 */ /* 0x002ee80000300a00 */
[----:B------:R-:W-:Y:S04]  /*71100*/  STL.64 [R1+0xe38], R24 ;  /* 0x000e381801007387 */ /* 0x000fe80000100a00 */
[----:B------:R1:W-:Y:S02]  /*71110*/  STL.64 [R1+0xe30], R20 ;  /* 0x000e301401007387 */ /* 0x0003e40000100a00 */
[----:B-1----:R-:W-:-:S02]  /*71120*/  IADD3 R20, P5, PT, R9, R6, RZ ;  /* 0x0000000609147210 */ /* 0x002fc40007fbe0ff */
[----:B------:R-:W4:Y:S01]  /*71130*/  LDL.LU R9, [R1+0x108] ;  /* 0x0001080001097983 */ /* 0x000f220000300800 */
[----:B------:R-:W-:Y:S01]  /*71140*/  IADD3 R24, P3, PT, R23, R6, RZ ;  /* 0x0000000617187210 */ /* 0x000fe20007f7e0ff */
[----:B------:R-:W-:Y:S01]  /*71150*/  VIADD R28, R29, UR4 ;  /* 0x000000041d1c7c36 */ /* 0x000fe20008000000 */
[----:B------:R-:W1:Y:S01]  /*71160*/  LDCU UR4, c[0x0][0x3b8] ;  /* 0x00007700ff0477ac */ /* 0x000e620008000800 */
[C---:B------:R-:W-:Y:S02]  /*71170*/  IMAD.X R23, R30.reuse, 0x1, R5, P1 ;  /* 0x000000011e177824 */ /* 0x040fe400008e0605 */
[--C-:B------:R-:W-:Y:S01]  /*71180*/  IMAD.X R25, R31, 0x1, R7.reuse, P3 ;  /* 0x000000011f197824 */ /* 0x100fe200018e0607 */
[----:B------:R-:W-:Y:S01]  /*71190*/  STL.64 [R1+0x2700], R28 ;  /* 0x0027001c01007387 */ /* 0x000fe20000100a00 */
[----:B------:R-:W-:-:S03]  /*711a0*/  IMAD.X R21, R30, 0x1, R7, P5 ;  /* 0x000000011e157824 */ /* 0x000fc600028e0607 */
[----:B------:R-:W-:Y:S04]  /*711b0*/  STL [R1+0x2708], R29 ;  /* 0x0027081d01007387 */ /* 0x000fe80000100800 */
[----:B------:R0:W-:Y:S04]  /*711c0*/  STL.64 [R1+0xe28], R24 ;  /* 0x000e281801007387 */ /* 0x0001e80000100a00 */
[----:B------:R0:W-:Y:S04]  /*711d0*/  STL.64 [R1+0xe20], R22 ;  /* 0x000e201601007387 */ /* 0x0001e80000100a00 */
[----:B------:R0:W-:Y:S01]  /*711e0*/  STL.64 [R1+0xe18], R20 ;  /* 0x000e181401007387 */ /* 0x0001e20000100a00 */
[----:B----4-:R-:W-:-:S02]  /*711f0*/  SHF.R.S32.HI R30, RZ, 0x1f, R9 ;  /* 0x0000001fff1e7819 */ /* 0x010fc40000011409 */
[C---:B0-----:R-:W-:Y:S02]  /*71200*/  IADD3 R24, P3, PT, R9.reuse, R4, RZ ;  /* 0x0000000409187210 */ /* 0x041fe40007f7e0ff */
[----:B------:R-:W-:Y:S02]  /*71210*/  IADD3 R22, P5, PT, R9, R6, RZ ;  /* 0x0000000609167210 */ /* 0x000fe40007fbe0ff */
[----:B------:R-:W4:Y:S01]  /*71220*/  LDL.LU R9, [R1+0xec] ;  /* 0x0000ec0001097983 */ /* 0x000f220000300800 */
[C---:B------:R-:W-:Y:S01]  /*71230*/  IMAD.X R25, R30.reuse, 0x1, R5, P3 ;  /* 0x000000011e197824 */ /* 0x040fe200018e0605 */
[----:B--2---:R-:W-:Y:S01]  /*71240*/  SHF.R.S32.HI R31, RZ, 0x1f, R8 ;  /* 0x0000001fff1f7819 */ /* 0x004fe20000011408 */
[----:B------:R-:W-:Y:S01]  /*71250*/  IMAD.X R23, R30, 0x1, R7, P5 ;  /* 0x000000011e177824 */ /* 0x000fe200028e0607 */
[----:B------:R-:W-:Y:S02]  /*71260*/  IADD3 R20, P1, PT, R8, R4, RZ ;  /* 0x0000000408147210 */ /* 0x000fe40007f3e0ff */
[----:B------:R-:W-:Y:S03]  /*71270*/  STL.64 [R1+0xe10], R24 ;  /* 0x000e101801007387 */ /* 0x000fe60000100a00 */
[----:B------:R-:W-:Y:S01]  /*71280*/  IMAD.X R21, R31, 0x1, R5, P1 ;  /* 0x000000011f157824 */ /* 0x000fe200008e0605 */
[----:B------:R0:W-:Y:S01]  /*71290*/  STL.64 [R1+0xe08], R22 ;  /* 0x000e081601007387 */ /* 0x0001e20000100a00 */
[----:B------:R-:W-:Y:S01]  /*712a0*/  VIADD R27, R28, UR5 ;  /* 0x000000051c1b7c36 */ /* 0x000fe20008000000 */
[----:B------:R-:W2:Y:S02]  /*712b0*/  LDCU UR5, c[0x0][0x3b8] ;  /* 0x00007700ff0577ac */ /* 0x000ea40008000800 */
[----:B------:R-:W-:Y:S04]  /*712c0*/  STL.64 [R1+0xe00], R20 ;  /* 0x000e001401007387 */ /* 0x000fe80000100a00 */
[----:B------:R-:W-:Y:S01]  /*712d0*/  STL.64 [R1+0x2758], R26 ;  /* 0x0027581a01007387 */ /* 0x000fe20000100a00 */
[----:B----4-:R-:W-:-:S02]  /*712e0*/  SHF.R.S32.HI R30, RZ, 0x1f, R9 ;  /* 0x0000001fff1e7819 */ /* 0x010fc40000011409 */
[----:B0-----:R-:W-:-:S05]  /*712f0*/  IADD3 R22, P1, PT, R9, R4, RZ ;  /* 0x0000000409167210 */ /* 0x001fca0007f3e0ff */
[----:B------:R-:W-:-:S05]  /*71300*/  IMAD.X R23, R30, 0x1, R5, P1 ;  /* 0x000000011e177824 */ /* 0x000fca00008e0605 */
[----:B------:R0:W-:Y:S04]  /*71310*/  STL.64 [R1+0xdf0], R22 ;  /* 0x000df01601007387 */ /* 0x0001e80000100a00 */
[----:B0-----:R-:W4:Y:S01]  /*71320*/  LDL.LU R23, [R1+0xe8] ;  /* 0x0000e80001177983 */ /* 0x001f220000300800 */
[-C--:B------:R-:W-:Y:S02]  /*71330*/  IADD3 R24, P3, PT, R8, R6.reuse, RZ ;  /* 0x0000000608187210 */ /* 0x080fe40007f7e0ff */
[----:B------:R-:W-:-:S03]  /*71340*/  IADD3 R20, P5, PT, R9, R6, RZ ;  /* 0x0000000609147210 */ /* 0x000fc60007fbe0ff */
[--C-:B------:R-:W-:Y:S02]  /*71350*/  IMAD.X R25, R31, 0x1, R7.reuse, P3 ;  /* 0x000000011f197824 */ /* 0x100fe400018e0607 */
[----:B------:R-:W-:Y:S01]  /*71360*/  IMAD.X R21, R30, 0x1, R7, P5 ;  /* 0x000000011e157824 */ /* 0x000fe200028e0607 */
[----:B------:R-:W-:Y:S02]  /*71370*/  SHF.R.S32.HI R30, RZ, 0x1f, R33 ;  /* 0x0000001fff1e7819 */ /* 0x000fe40000011421 */
[----:B------:R0:W-:Y:S01]  /*71380*/  STL.64 [R1+0xdf8], R24 ;  /* 0x000df81801007387 */ /* 0x0001e20000100a00 */
[----:B------:R-:W-:Y:S01]  /*71390*/  IMAD.MOV.U32 R9, RZ, RZ, R10 ;  /* 0x000000ffff097224 */ /* 0x000fe200078e000a */
[----:B------:R-:W-:Y:S02]  /*713a0*/  IADD3 R26, P3, PT, R33, R4, RZ ;  /* 0x00000004211a7210 */ /* 0x000fe40007f7e0ff */
[----:B------:R1:W-:Y:S01]  /*713b0*/  STL.64 [R1+0xde8], R20 ;  /* 0x000de81401007387 */ /* 0x0003e20000100a00 */
[----:B------:R-:W-:-:S03]  /*713c0*/  IMAD.MOV.U32 R10, RZ, RZ, R11 ;  /* 0x000000ffff0a7224 */ /* 0x000fc600078e000b */
[----:B------:R-:W2:Y:S01]  /*713d0*/  LDL.LU R8, [R1+0xe4] ;  /* 0x0000e40001087983 */ /* 0x000ea20000300800 */
[----:B------:R-:W-:Y:S01]  /*713e0*/  IMAD.MOV.U32 R11, RZ, RZ, R12 ;  /* 0x000000ffff0b7224 */ /* 0x000fe200078e000c */
[----:B0-----:R-:W-:Y:S01]  /*713f0*/  IADD3 R24, P5, PT, R33, R6, RZ ;  /* 0x0000000621187210 */ /* 0x001fe20007fbe0ff */
[----:B------:R-:W-:Y:S02]  /*71400*/  IMAD.MOV.U32 R12, RZ, RZ, R32 ;  /* 0x000000ffff0c7224 */ /* 0x000fe400078e0020 */
[----:B------:R-:W-:Y:S02]  /*71410*/  VIADD R32, R27, UR77 ;  /* 0x0000004d1b207c36 */ /* 0x000fe40008000000 */
[C---:B------:R-:W-:Y:S02]  /*71420*/  IMAD.X R27, R30.reuse, 0x1, R5, P3 ;  /* 0x000000011e1b7824 */ /* 0x040fe400018e0605 */
[----:B------:R-:W-:-:S03]  /*71430*/  IMAD.X R25, R30, 0x1, R7, P5 ;  /* 0x000000011e197824 */ /* 0x000fc600028e0607 */
[----:B------:R-:W-:Y:S04]  /*71440*/  STL.64 [R1+0xde0], R26 ;  /* 0x000de01a01007387 */ /* 0x000fe80000100a00 */
[----:B------:R-:W-:Y:S01]  /*71450*/  STL.64 [R1+0xdd8], R24 ;  /* 0x000dd81801007387 */ /* 0x000fe20000100a00 */
[----:B----4-:R-:W-:Y:S02]  /*71460*/  SHF.R.S32.HI R33, RZ, 0x1f, R23 ;  /* 0x0000001fff217819 */ /* 0x010fe40000011417 */
[----:B-1----:R-:W-:-:S05]  /*71470*/  IADD3 R20, P1, PT, R23, R4, RZ ;  /* 0x0000000417147210 */ /* 0x002fca0007f3e0ff */
[----:B------:R-:W-:-:S05]  /*71480*/  IMAD.X R21, R33, 0x1, R5, P1 ;  /* 0x0000000121157824 */ /* 0x000fca00008e0605 */
[----:B------:R0:W-:Y:S04]  /*71490*/  STL.64 [R1+0xdd0], R20 ;  /* 0x000dd01401007387 */ /* 0x0001e80000100a00 */
[----:B0-----:R-:W4:Y:S01]  /*714a0*/  LDL.LU R21, [R1+0xe0] ;  /* 0x0000e00001157983 */ /* 0x001f220000300800 */
[----:B------:R-:W-:Y:S02]  /*714b0*/  IADD3 R26, P3, PT, R23, R6, RZ ;  /* 0x00000006171a7210 */ /* 0x000fe40007f7e0ff */
[----:B--2---:R-:W-:Y:S02]  /*714c0*/  SHF.R.S32.HI R30, RZ, 0x1f, R8 ;  /* 0x0000001fff1e7819 */ /* 0x004fe40000011408 */
[C---:B------:R-:W-:Y:S01]  /*714d0*/  IADD3 R24, P1, PT, R8.reuse, R4, RZ ;  /* 0x0000000408187210 */ /* 0x040fe20007f3e0ff */
[----:B------:R-:W-:Y:S01]  /*714e0*/  IMAD.X R27, R33, 0x1, R7, P3 ;  /* 0x00000001211b7824 */ /* 0x000fe200018e0607 */
[----:B------:R-:W-:-:S03]  /*714f0*/  IADD3 R22, P5, PT, R8, R6, RZ ;  /* 0x0000000608167210 */ /* 0x000fc60007fbe0ff */
[C---:B------:R-:W-:Y:S01]  /*71500*/  IMAD.X R25, R30.reuse, 0x1, R5, P1 ;  /* 0x000000011e197824 */ /* 0x040fe200008e0605 */
[----:B------:R0:W-:Y:S01]  /*71510*/  STL.64 [R1+0xdc8], R26 ;  /* 0x000dc81a01007387 */ /* 0x0001e20000100a00 */
[----:B------:R-:W-:Y:S01]  /*71520*/  IMAD.X R23, R30, 0x1, R7, P5 ;  /* 0x000000011e177824 */ /* 0x000fe200028e0607 */
[----:B---3--:R-:W-:Y:S02]  /*71530*/  SHF.R.S32.HI R30, RZ, 0x1f, R34 ;  /* 0x0000001fff1e7819 */ /* 0x008fe40000011422 */
[----:B------:R1:W-:Y:S04]  /*71540*/  STL.64 [R1+0xdc0], R24 ;  /* 0x000dc01801007387 */ /* 0x0003e80000100a00 */
[----:B------:R-:W-:Y:S01]  /*71550*/  STL.64 [R1+0xdb8], R22 ;  /* 0x000db81601007387 */ /* 0x000fe20000100a00 */
[----:B0-----:R-:W-:-:S03]  /*71560*/  IADD3 R26, P3, PT, R34, R4, RZ ;  /* 0x00000004221a7210 */ /* 0x001fc60007f7e0ff */
[----:B------:R-:W2:Y:S01]  /*71570*/  LDL.LU R8, [R1+0xdc] ;  /* 0x0000dc0001087983 */ /* 0x000ea20000300800 */
[----:B-1----:R-:W-:Y:S01]  /*71580*/  IADD3 R24, P5, PT, R34, R6, RZ ;  /* 0x0000000622187210 */ /* 0x002fe20007fbe0ff */
[----:B------:R-:W-:-:S04]  /*71590*/  IMAD.X R27, R30, 0x1, R5, P3 ;  /* 0x000000011e1b7824 */ /* 0x000fc800018e0605 */
[----:B------:R-:W-:Y:S01]  /*715a0*/  IMAD.X R25, R30, 0x1, R7, P5 ;  /* 0x000000011e197824 */ /* 0x000fe200028e0607 */
[----:B------:R-:W-:Y:S04]  /*715b0*/  STL.64 [R1+0xdb0], R26 ;  /* 0x000db01a01007387 */ /* 0x000fe80000100a00 */
[----:B------:R0:W-:Y:S04]  /*715c0*/  STL.64 [R1+0xda8], R24 ;  /* 0x000da81801007387 */ /* 0x0001e80000100a00 */
[----:B0-----:R-:W3:Y:S01]  /*715d0*/  LDL.LU R24, [R1+0xd0] ;  /* 0x0000d00001187983 */ /* 0x001ee20000300800 */
[----:B----4-:R-:W-:-:S02]  /*715e0*/  SHF.R.S32.HI R34, RZ, 0x1f, R21 ;  /* 0x0000001fff227819 */ /* 0x010fc40000011415 */
[C---:B------:R-:W-:Y:S02]  /*715f0*/  IADD3 R22, P1, PT, R21.reuse, R4, RZ ;  /* 0x0000000415167210 */ /* 0x040fe40007f3e0ff */
[----:B------:R-:W-:-:S03]  /*71600*/  IADD3 R20, P3, PT, R21, R6, RZ ;  /* 0x0000000615147210 */ /* 0x000fc60007f7e0ff */
[C---:B------:R-:W-:Y:S02]  /*71610*/  IMAD.X R23, R34.reuse, 0x1, R5, P1 ;  /* 0x0000000122177824 */ /* 0x040fe400008e0605 */
[----:B------:R-:W-:-:S03]  /*71620*/  IMAD.X R21, R34, 0x1, R7, P3 ;  /* 0x0000000122157824 */ /* 0x000fc600018e0607 */
[----:B------:R-:W-:Y:S04]  /*71630*/  STL.64 [R1+0xda0], R22 ;  /* 0x000da01601007387 */ /* 0x000fe80000100a00 */
[----:B------:R0:W-:Y:S04]  /*71640*/  STL.64 [R1+0xd98], R20 ;  /* 0x000d981401007387 */ /* 0x0001e80000100a00 */
[----:B0-----:R-:W4:Y:S01]  /*71650*/  LDL.LU R21, [R1+0xd8] ;  /* 0x0000d80001157983 */ /* 0x001f220000300800 */
[----:B--2---:R-:W-:Y:S02]  /*71660*/  SHF.R.S32.HI R33, RZ, 0x1f, R8 ;  /* 0x0000001fff217819 */ /* 0x004fe40000011408 */
[----:B------:R-:W-:-:S02]  /*71670*/  IADD3 R22, P5, PT, R8, R6, RZ ;  /* 0x0000000608167210 */ /* 0x000fc40007fbe0ff */
[----:B------:R-:W-:Y:S01]  /*71680*/  IADD3 R26, P1, PT, R8, R4, RZ ;  /* 0x00000004081a7210 */ /* 0x000fe20007f3e0ff */
[----:B------:R-:W-:Y:S02]  /*71690*/  IMAD.MOV.U32 R8, RZ, RZ, R11 ;  /* 0x000000ffff087224 */ /* 0x000fe400078e000b */
[C---:B------:R-:W-:Y:S02]  /*716a0*/  IMAD.X R23, R33.reuse, 0x1, R7, P5 ;  /* 0x0000000121177824 */ /* 0x040fe400028e0607 */
[----:B------:R-:W-:Y:S02]  /*716b0*/  IMAD.X R27, R33, 0x1, R5, P1 ;  /* 0x00000001211b7824 */ /* 0x000fe400008e0605 */
[----:B------:R-:W-:Y:S01]  /*716c0*/  IMAD.MOV.U32 R11, RZ, RZ, R12 ;  /* 0x000000ffff0b7224 */ /* 0x000fe200078e000c */
[----:B------:R0:W-:Y:S01]  /*716d0*/  STL.64 [R1+0xd88], R22 ;  /* 0x000d881601007387 */ /* 0x0001e20000100a00 */
[----:B------:R-:W-:-:S03]  /*716e0*/  IMAD.MOV.U32 R12, RZ, RZ, R38 ;  /* 0x000000ffff0c7224 */ /* 0x000fc600078e0026 */
[----:B------:R-:W-:Y:S01]  /*716f0*/  STL.64 [R1+0xd90], R26 ;  /* 0x000d901a01007387 */ /* 0x000fe20000100a00 */
[----:B0-----:R-:W-:Y:S02]  /*71700*/  IMAD.MOV.U32 R23, RZ, RZ, R9 ;  /* 0x000000ffff177224 */ /* 0x001fe400078e0009 */
[----:B------:R-:W-:Y:S02]  /*71710*/  IMAD.MOV.U32 R22, RZ, RZ, R59 ;  /* 0x000000ffff167224 */ /* 0x000fe400078e003b */
[----:B------:R-:W-:Y:S02]  /*71720*/  IMAD.MOV.U32 R9, RZ, RZ, R13 ;  /* 0x000000ffff097224 */ /* 0x000fe400078e000d */
[----:B------:R-:W-:Y:S02]  /*71730*/  IMAD.MOV.U32 R59, RZ, RZ, R37 ;  /* 0x000000ffff3b7224 */ /* 0x000fe400078e0025 */
[----:B------:R-:W-:Y:S01]  /*71740*/  IMAD.MOV.U32 R13, RZ, RZ, R14 ;  /* 0x000000ffff0d7224 */ /* 0x000fe200078e000e */
[----:B------:R-:W2:Y:S01]  /*71750*/  LDL.LU R37, [R1+0xd4] ;  /* 0x0000d40001257983 */ /* 0x000ea20000300800 */
[----:B------:R-:W-:Y:S01]  /*71760*/  IMAD.MOV.U32 R14, RZ, RZ, R39 ;  /* 0x000000ffff0e7224 */ /* 0x000fe200078e0027 */
[----:B----4-:R-:W-:-:S02]  /*71770*/  SHF.R.S32.HI R33, RZ, 0x1f, R21 ;  /* 0x0000001fff217819 */ /* 0x010fc40000011415 */
[----:B------:R-:W-:-:S05]  /*71780*/  IADD3 R38, P3, PT, R21, R4, RZ ;  /* 0x0000000415267210 */ /* 0x000fca0007f7e0ff */
[----:B------:R-:W-:-:S05]  /*71790*/  IMAD.X R39, R33, 0x1, R5, P3 ;  /* 0x0000000121277824 */ /* 0x000fca00018e0605 */
[----:B------:R0:W-:Y:S04]  /*717a0*/  STL.64 [R1+0xd80], R38 ;  /* 0x000d802601007387 */ /* 0x0001e80000100a00 */
[----:B0-----:R-:W4:Y:S01]  /*717b0*/  LDL.LU.64 R38, [R1+0x27b8] ;  /* 0x0027b80001267983 */ /* 0x001f220000300a00 */
[----:B------:R-:W-:Y:S01]  /*717c0*/  IADD3 R28, P5, PT, R21, R6, RZ ;  /* 0x00000006151c7210 */ /* 0x000fe20007fbe0ff */
[----:B------:R-:W-:Y:S02]  /*717d0*/  IMAD.MOV.U32 R21, RZ, RZ, R22 ;  /* 0x000000ffff157224 */ /* 0x000fe400078e0016 */
[----:B------:R-:W-:Y:S02]  /*717e0*/  IMAD.MOV.U32 R22, RZ, RZ, R14 ;  /* 0x000000ffff167224 */ /* 0x000fe400078e000e */
[----:B------:R-:W-:Y:S01]  /*717f0*/  VIADD R31, R32, UR76 ;  /* 0x0000004c201f7c36 */ /* 0x000fe20008000000 */
[----:B------:R-:W0:Y:S01]  /*71800*/  LDCU.64 UR76, c[0x0][0x398] ;  /* 0x00007300ff4c77ac */ /* 0x000e220008000a00 */
[----:B------:R-:W-:Y:S01]  /*71810*/  IMAD.MOV.U32 R14, RZ, RZ, R36 ;  /* 0x000000ffff0e7224 */ /* 0x000fe200078e0024 */
[----:B--2---:R-:W-:-:S02]  /*71820*/  SHF.R.S32.HI R34, RZ, 0x1f, R37 ;  /* 0x0000001fff227819 */ /* 0x004fc40000011425 */
[----:B------:R-:W-:Y:S01]  /*71830*/  IADD3 R26, P1, PT, R37, R4, RZ ;  /* 0x00000004251a7210 */ /* 0x000fe20007f3e0ff */
[----:B------:R-:W-:Y:S01]  /*71840*/  IMAD.X R29, R33, 0x1, R7, P5 ;  /* 0x00000001211d7824 */ /* 0x000fe200028e0607 */
[----:B------:R-:W-:Y:S01]  /*71850*/  IADD3 R36, P3, PT, R37, R6, RZ ;  /* 0x0000000625247210 */ /* 0x000fe20007f7e0ff */
[----:B------:R-:W-:Y:S02]  /*71860*/  IMAD.MOV.U32 R20, RZ, RZ, R21 ;  /* 0x000000ffff147224 */ /* 0x000fe400078e0015 */
[----:B------:R-:W-:Y:S02]  /*71870*/  IMAD.MOV.U32 R21, RZ, RZ, R22 ;  /* 0x000000ffff157224 */ /* 0x000fe400078e0016 */
[----:B------:R-:W-:Y:S02]  /*71880*/  IMAD.X R27, R34, 0x1, R5, P1 ;  /* 0x00000001221b7824 */ /* 0x000fe400008e0605 */
[----:B------:R-:W-:Y:S02]  /*71890*/  VIADD R30, R31, UR62 ;  /* 0x0000003e1f1e7c36 */ /* 0x000fe40008000000 */
[----:B------:R-:W-:Y:S01]  /*718a0*/  IMAD.MOV.U32 R22, RZ, RZ, R23 ;  /* 0x000000ffff167224 */ /* 0x000fe200078e0017 */
[----:B------:R-:W-:Y:S01]  /*718b0*/  STL.64 [R1+0xd78], R28 ;  /* 0x000d781c01007387 */ /* 0x000fe20000100a00 */
[----:B------:R-:W-:-:S02]  /*718c0*/  IMAD.MOV.U32 R23, RZ, RZ, R52 ;  /* 0x000000ffff177224 */ /* 0x000fc400078e0034 */
[----:B------:R-:W-:Y:S02]  /*718d0*/  IMAD.X R37, R34, 0x1, R7, P3 ;  /* 0x0000000122257824 */ /* 0x000fe400018e0607 */
[----:B----4-:R-:W-:Y:S02]  /*718e0*/  IMAD.MOV.U32 R52, RZ, RZ, R39 ;  /* 0x000000ffff347224 */ /* 0x010fe400078e0027 */
[----:B------:R-:W2:Y:S04]  /*718f0*/  LDL.LU R39, [R1+0xc8] ;  /* 0x0000c80001277983 */ /* 0x000ea80000300800 */
[----:B------:R-:W-:Y:S04]  /*71900*/  STL.64 [R1+0xd70], R26 ;  /* 0x000d701a01007387 */ /* 0x000fe80000100a00 */
[----:B------:R-:W-:Y:S04]  /*71910*/  STL.64 [R1+0x26e8], R30 ;  /* 0x0026e81e01007387 */ /* 0x000fe80000100a00 */
[----:B------:R-:W-:Y:S04]  /*71920*/  STL [R1+0x26f0], R31 ;  /* 0x0026f01f01007387 */ /* 0x000fe80000100800 */
[----:B------:R1:W-:Y:S04]  /*71930*/  STL.64 [R1+0xd68], R36 ;  /* 0x000d682401007387 */ /* 0x0003e80000100a00 */
[----:B-1----:R-:W4:Y:S01]  /*71940*/  LDL.LU.64 R36, [R1+0x27b0] ;  /* 0x0027b00001247983 */ /* 0x002f220000300a00 */
[----:B------:R-:W-:-:S02]  /*71950*/  SHF.R.S32.HI R33, RZ, 0x1f, R35 ;  /* 0x0000001fff217819 */ /* 0x000fc40000011423 */
[C---:B------:R-:W-:Y:S02]  /*71960*/  IADD3 R28, P1, PT, R35.reuse, R4, RZ ;  /* 0x00000004231c7210 */ /* 0x040fe40007f3e0ff */
[----:B------:R-:W-:-:S03]  /*71970*/  IADD3 R26, P5, PT, R35, R6, RZ ;  /* 0x00000006231a7210 */ /* 0x000fc60007fbe0ff */
[C---:B------:R-:W-:Y:S02]  /*71980*/  IMAD.X R29, R33.reuse, 0x1, R5, P1 ;  /* 0x00000001211d7824 */ /* 0x040fe400008e0605 */
[----:B------:R-:W-:Y:S01]  /*71990*/  VIADD R35, R30, UR63 ;  /* 0x0000003f1e237c36 */ /* 0x000fe20008000000 */
[----:B------:R-:W1:Y:S01]  /*719a0*/  LDCU.64 UR62, c[0x0][0x398] ;  /* 0x00007300ff3e77ac */ /* 0x000e620008000a00 */
[----:B------:R-:W-:Y:S01]  /*719b0*/  IMAD.X R27, R33, 0x1, R7, P5 ;  /* 0x00000001211b7824 */ /* 0x000fe200028e0607 */
[----:B------:R-:W-:Y:S01]  /*719c0*/  STL.64 [R1+0xd60], R28 ;  /* 0x000d601c01007387 */ /* 0x000fe20000100a00 */
[----:B------:R-:W-:Y:S02]  /*719d0*/  IMAD.MOV.U32 R25, RZ, RZ, R20 ;  /* 0x000000ffff197224 */ /* 0x000fe400078e0014 */
[----:B------:R-:W-:Y:S01]  /*719e0*/  IMAD.MOV.U32 R20, RZ, RZ, R21 ;  /* 0x000000ffff147224 */ /* 0x000fe200078e0015 */
[----:B------:R3:W-:Y:S01]  /*719f0*/  STL.64 [R1+0xd58], R26 ;  /* 0x000d581a01007387 */ /* 0x0007e20000100a00 */
[----:B------:R-:W-:-:S02]  /*71a00*/  IMAD.MOV.U32 R21, RZ, RZ, R22 ;  /* 0x000000ffff157224 */ /* 0x000fc400078e0016 */
[----:B------:R-:W-:Y:S02]  /*71a10*/  IMAD.MOV.U32 R22, RZ, RZ, R23 ;  /* 0x000000ffff167224 */ /* 0x000fe400078e0017 */
[----:B------:R-:W-:Y:S02]  /*71a20*/  IMAD.MOV.U32 R23, RZ, RZ, R9 ;  /* 0x000000ffff177224 */ /* 0x000fe400078e0009 */
[----:B------:R-:W-:Y:S01]  /*71a30*/  IMAD.MOV.U32 R9, RZ, RZ, R41 ;  /* 0x000000ffff097224 */ /* 0x000fe200078e0029 */
[-C--:B---3--:R-:W-:Y:S02]  /*71a40*/  IADD3 R26, P1, PT, R24, R4.reuse, RZ ;  /* 0x00000004181a7210 */ /* 0x088fe40007f3e0ff */
[----:B----4-:R-:W-:Y:S02]  /*71a50*/  SHF.R.S32.HI R33, RZ, 0x1f, R36 ;  /* 0x0000001fff217819 */ /* 0x010fe40000011424 */
[C---:B------:R-:W-:Y:S02]  /*71a60*/  IADD3 R30, P3, PT, R36.reuse, R4, RZ ;  /* 0x00000004241e7210 */ /* 0x040fe40007f7e0ff */
[----:B------:R-:W-:-:S03]  /*71a70*/  IADD3 R28, P5, PT, R36, R6, RZ ;  /* 0x00000006241c7210 */ /* 0x000fc60007fbe0ff */
[C---:B------:R-:W-:Y:S02]  /*71a80*/  IMAD.X R31, R33.reuse, 0x1, R5, P3 ;  /* 0x00000001211f7824 */ /* 0x040fe400018e0605 */
[----:B------:R-:W-:Y:S01]  /*71a90*/  IMAD.X R29, R33, 0x1, R7, P5 ;  /* 0x00000001211d7824 */ /* 0x000fe200028e0607 */
[----:B------:R-:W-:Y:S02]  /*71aa0*/  SHF.R.S32.HI R36, RZ, 0x1f, R24 ;  /* 0x0000001fff247819 */ /* 0x000fe40000011418 */
[----:B------:R3:W-:Y:S04]  /*71ab0*/  STL.64 [R1+0xd50], R30 ;  /* 0x000d501e01007387 */ /* 0x0007e80000100a00 */
[----:B------:R-:W-:Y:S04]  /*71ac0*/  STL.64 [R1+0xd48], R28 ;  /* 0x000d481c01007387 */ /* 0x000fe80000100a00 */
[----:B------:R-:W4:Y:S01]  /*71ad0*/  LDL.LU R41, [R1+0xbc] ;  /* 0x0000bc0001297983 */ /* 0x000f220000300800 */
[----:B---3--:R-:W-:-:S03]  /*71ae0*/  IADD3 R30, P3, PT, R24, R6, RZ ;  /* 0x00000006181e7210 */ /* 0x008fc60007f7e0ff */
[----:B------:R-:W3:Y:S01]  /*71af0*/  LDL.LU R24, [R1+0xcc] ;  /* 0x0000cc0001187983 */ /* 0x000ee20000300800 */
[C---:B------:R-:W-:Y:S02]  /*71b00*/  IMAD.X R27, R36.reuse, 0x1, R5, P1 ;  /* 0x00000001241b7824 */ /* 0x040fe400008e0605 */
[----:B------:R-:W-:-:S03]  /*71b10*/  IMAD.X R31, R36, 0x1, R7, P3 ;  /* 0x00000001241f7824 */ /* 0x000fc600018e0607 */
[----:B------:R-:W-:Y:S04]  /*71b20*/  STL.64 [R1+0xd40], R26 ;  /* 0x000d401a01007387 */ /* 0x000fe80000100a00 */
[----:B------:R0:W-:Y:S02]  /*71b30*/  STL.64 [R1+0xd38], R30 ;  /* 0x000d381e01007387 */ /* 0x0001e40000100a00 */
[-C--:B0-----:R-:W-:Y:S02]  /*71b40*/  IADD3 R30, P3, PT, R37, R4.reuse, RZ ;  /* 0x00000004251e7210 */ /* 0x081fe40007f7e0ff */
[----:B---3--:R-:W-:Y:S02]  /*71b50*/  SHF.R.S32.HI R33, RZ, 0x1f, R24 ;  /* 0x0000001fff217819 */ /* 0x008fe40000011418 */
[----:B------:R-:W-:-:S02]  /*71b60*/  IADD3 R28, P1, PT, R24, R4, RZ ;  /* 0x00000004181c7210 */ /* 0x000fc40007f3e0ff */
[----:B------:R-:W-:-:S03]  /*71b70*/  IADD3 R26, P5, PT, R24, R6, RZ ;  /* 0x00000006181a7210 */ /* 0x000fc60007fbe0ff */
[C---:B------:R-:W-:Y:S02]  /*71b80*/  IMAD.X R29, R33.reuse, 0x1, R5, P1 ;  /* 0x00000001211d7824 */ /* 0x040fe400008e0605 */
[----:B------:R-:W-:Y:S01]  /*71b90*/  IMAD.X R27, R33, 0x1, R7, P5 ;  /* 0x00000001211b7824 */ /* 0x000fe200028e0607 */
[----:B------:R-:W-:Y:S02]  /*71ba0*/  SHF.R.S32.HI R33, RZ, 0x1f, R37 ;  /* 0x0000001fff217819 */ /* 0x000fe40000011425 */
[----:B------:R0:W-:Y:S04]  /*71bb0*/  STL.64 [R1+0xd30], R28 ;  /* 0x000d301c01007387 */ /* 0x0001e80000100a00 */
[----:B------:R3:W-:Y:S01]  /*71bc0*/  STL.64 [R1+0xd28], R26 ;  /* 0x000d281a01007387 */ /* 0x0007e20000100a00 */
[----:B------:R-:W-:Y:S01]  /*71bd0*/  IMAD.X R31, R33, 0x1, R5, P3 ;  /* 0x00000001211f7824 */ /* 0x000fe200018e0605 */
[----:B0-----:R-:W-:-:S02]  /*71be0*/  IADD3 R28, P5, PT, R37, R6, RZ ;  /* 0x00000006251c7210 */ /* 0x001fc40007fbe0ff */
[----:B--2---:R-:W-:Y:S02]  /*71bf0*/  SHF.R.S32.HI R37, RZ, 0x1f, R39 ;  /* 0x0000001fff257819 */ /* 0x004fe40000011427 */
[----:B---3--:R-:W-:Y:S01]  /*71c00*/  IADD3 R26, P1, PT, R39, R4, RZ ;  /* 0x00000004271a7210 */ /* 0x008fe20007f3e0ff */
[----:B------:R-:W-:Y:S01]  /*71c10*/  IMAD.X R29, R33, 0x1, R7, P5 ;  /* 0x00000001211d7824 */ /* 0x000fe200028e0607 */
[----:B------:R0:W-:Y:S03]  /*71c20*/  STL.64 [R1+0xd20], R30 ;  /* 0x000d201e01007387 */ /* 0x0001e60000100a00 */
[----:B------:R-:W-:Y:S01]  /*71c30*/  IMAD.X R27, R37, 0x1, R5, P1 ;  /* 0x00000001251b7824 */ /* 0x000fe200008e0605 */
[----:B------:R-:W-:Y:S04]  /*71c40*/  STL.64 [R1+0xd18], R28 ;  /* 0x000d181c01007387 */ /* 0x000fe80000100a00 */
[----:B0-----:R-:W2:Y:S04]  /*71c50*/  LDL.LU R30, [R1+0xb4] ;  /* 0x0000b400011e7983 */ /* 0x001ea80000300800 */
[----:B------:R0:W-:Y:S04]  /*71c60*/  STL.64 [R1+0xd10], R26 ;  /* 0x000d101a01007387 */ /* 0x0001e80000100a00 */
[----:B0-----:R-:W3:Y:S01]  /*71c70*/  LDL.LU R27, [R1+0xc4] ;  /* 0x0000c400011b7983 */ /* 0x001ee20000300800 */
[----:B------:R-:W-:-:S02]  /*71c80*/  IMAD.MOV.U32 R24, RZ, RZ, R25 ;  /* 0x000000ffff187224 */ /* 0x000fc400078e0019 */
[----:B------:R-:W-:Y:S02]  /*71c90*/  IMAD.MOV.U32 R25, RZ, RZ, R23 ;  /* 0x000000ffff197224 */ /* 0x000fe400078e0017 */
[----:B------:R-:W-:Y:S02]  /*71ca0*/  IMAD.MOV.U32 R23, RZ, RZ, R9 ;  /* 0x000000ffff177224 */ /* 0x000fe400078e0009 */
[----:B------:R-:W-:Y:S02]  /*71cb0*/  IMAD.MOV.U32 R9, RZ, RZ, R13 ;  /* 0x000000ffff097224 */ /* 0x000fe400078e000d */
[----:B------:R-:W-:Y:S02]  /*71cc0*/  IMAD.MOV.U32 R13, RZ, RZ, R18 ;  /* 0x000000ffff0d7224 */ /* 0x000fe400078e0012 */
[----:B------:R-:W-:Y:S01]  /*71cd0*/  IMAD.MOV.U32 R18, RZ, RZ, R38 ;  /* 0x000000ffff127224 */ /* 0x000fe200078e0026 */
[----:B------:R-:W-:Y:S01]  /*71ce0*/  IADD3 R38, P3, PT, R39, R6, RZ ;  /* 0x0000000627267210 */ /* 0x000fe20007f7e0ff */
[----:B------:R-:W-:-:S04]  /*71cf0*/  VIADD R34, R35, UR58 ;  /* 0x0000003a23227c36 */ /* 0x000fc80008000000 */
[----:B------:R-:W-:Y:S01]  /*71d00*/  IMAD.X R39, R37, 0x1, R7, P3 ;  /* 0x0000000125277824 */ /* 0x000fe200018e0607 */
[----:B------:R-:W-:Y:S04]  /*71d10*/  STL.64 [R1+0x26d8], R34 ;  /* 0x0026d82201007387 */ /* 0x000fe80000100a00 */
[----:B------:R0:W-:Y:S04]  /*71d20*/  STL.64 [R1+0xd08], R38 ;  /* 0x000d082601007387 */ /* 0x0001e80000100a00 */
[----:B0-----:R-:W2:Y:S01]  /*71d30*/  LDL.LU.64 R38, [R1+0x27a8] ;  /* 0x0027a80001267983 */ /* 0x001ea20000300a00 */
[----:B---3--:R-:W-:-:S02]  /*71d40*/  SHF.R.S32.HI R36, RZ, 0x1f, R27 ;  /* 0x0000001fff247819 */ /* 0x008fc4000001141b */
[C---:B------:R-:W-:Y:S02]  /*71d50*/  IADD3 R28, P1, PT, R27.reuse, R4, RZ ;  /* 0x000000041b1c7210 */ /* 0x040fe40007f3e0ff */
[----:B------:R-:W-:-:S03]  /*71d60*/  IADD3 R26, P5, PT, R27, R6, RZ ;  /* 0x000000061b1a7210 */ /* 0x000fc60007fbe0ff */
[C---:B------:R-:W-:Y:S02]  /*71d70*/  IMAD.X R29, R36.reuse, 0x1, R5, P1 ;  /* 0x00000001241d7824 */ /* 0x040fe400008e0605 */
[----:B------:R-:W-:-:S03]  /*71d80*/  IMAD.X R27, R36, 0x1, R7, P5 ;  /* 0x00000001241b7824 */ /* 0x000fc600028e0607 */
[----:B------:R0:W-:Y:S04]  /*71d90*/  STL.64 [R1+0xd00], R28 ;  /* 0x000d001c01007387 */ /* 0x0001e80000100a00 */
[----:B------:R3:W-:Y:S04]  /*71da0*/  STL.64 [R1+0xcf8], R26 ;  /* 0x000cf81a01007387 */ /* 0x0007e80000100a00 */
[----:B0-----:R-:W2:Y:S01]  /*71db0*/  LDL.LU R28, [R1+0xc0] ;  /* 0x0000c000011c7983 */ /* 0x001ea20000300800 */
[----:B------:R-:W-:Y:S01]  /*71dc0*/  VIADD R33, R34, UR61 ;  /* 0x0000003d22217c36 */ /* 0x000fe20008000000 */
[----:B----4-:R-:W-:-:S02]  /*71dd0*/  SHF.R.S32.HI R37, RZ, 0x1f, R41 ;  /* 0x0000001fff257819 */ /* 0x010fc40000011429 */
[----:B---3--:R-:W-:-:S05]  /*71de0*/  IADD3 R26, P1, PT, R41, R4, RZ ;  /* 0x00000004291a7210 */ /* 0x008fca0007f3e0ff */
[----:B------:R-:W-:Y:S01]  /*71df0*/  IMAD.X R27, R37, 0x1, R5, P1 ;  /* 0x00000001251b7824 */ /* 0x000fe200008e0605 */
[----:B--2---:R-:W-:Y:S02]  /*71e00*/  SHF.R.S32.HI R36, RZ, 0x1f, R28 ;  /* 0x0000001fff247819 */ /* 0x004fe4000001141c */
[C---:B------:R-:W-:Y:S02]  /*71e10*/  IADD3 R34, P3, PT, R28.reuse, R4, RZ ;  /* 0x000000041c227210 */ /* 0x040fe40007f7e0ff */
[----:B------:R-:W-:-:S03]  /*71e20*/  IADD3 R28, P5, PT, R28, R6, RZ ;  /* 0x000000061c1c7210 */ /* 0x000fc60007fbe0ff */
[C---:B------:R-:W-:Y:S02]  /*71e30*/  IMAD.X R35, R36.reuse, 0x1, R5, P3 ;  /* 0x0000000124237824 */ /* 0x040fe400018e0605 */
[----:B------:R-:W-:-:S03]  /*71e40*/  IMAD.X R29, R36, 0x1, R7, P5 ;  /* 0x00000001241d7824 */ /* 0x000fc600028e0607 */
[----:B------:R-:W-:Y:S04]  /*71e50*/  STL.64 [R1+0xcf0], R34 ;  /* 0x000cf02201007387 */ /* 0x000fe80000100a00 */
[----:B------:R0:W-:Y:S01]  /*71e60*/  STL.64 [R1+0xce8], R28 ;  /* 0x000ce81c01007387 */ /* 0x0001e20000100a00 */
[----:B------:R-:W-:Y:S01]  /*71e70*/  SHF.R.S32.HI R36, RZ, 0x1f, R39 ;  /* 0x0000001fff247819 */ /* 0x000fe20000011427 */
[----:B0-----:R-:W-:Y:S02]  /*71e80*/  IMAD.MOV.U32 R28, RZ, RZ, R24 ;  /* 0x000000ffff1c7224 */ /* 0x001fe400078e0018 */
[----:B------:R-:W-:Y:S02]  /*71e90*/  IMAD.MOV.U32 R24, RZ, RZ, R20 ;  /* 0x000000ffff187224 */ /* 0x000fe400078e0014 */
[----:B------:R-:W-:-:S02]  /*71ea0*/  IMAD.MOV.U32 R20, RZ, RZ, R12 ;  /* 0x000000ffff147224 */ /* 0x000fc400078e000c */
[----:B------:R-:W-:Y:S02]  /*71eb0*/  IMAD.MOV.U32 R12, RZ, RZ, R59 ;  /* 0x000000ffff0c7224 */ /* 0x000fe400078e003b */
[----:B------:R-:W-:Y:S01]  /*71ec0*/  IMAD.MOV.U32 R59, RZ, RZ, R40 ;  /* 0x000000ffff3b7224 */ /* 0x000fe200078e0028 */
[----:B------:R-:W-:Y:S01]  /*71ed0*/  IADD3 R40, P3, PT, R41, R6, RZ ;  /* 0x0000000629287210 */ /* 0x000fe20007f7e0ff */
[----:B------:R-:W-:Y:S02]  /*71ee0*/  IMAD.MOV.U32 R29, RZ, RZ, R28 ;  /* 0x000000ffff1d7224 */ /* 0x000fe400078e001c */
[----:B------:R-:W-:Y:S01]  /*71ef0*/  IMAD.MOV.U32 R28, RZ, RZ, R59 ;  /* 0x000000ffff1c7224 */ /* 0x000fe200078e003b */
[----:B------:R-:W-:Y:S01]  /*71f00*/  IADD3 R34, P1, PT, R39, R4, RZ ;  /* 0x0000000427227210 */ /* 0x000fe20007f3e0ff */
[----:B------:R-:W2:Y:S01]  /*71f10*/  LDL.LU R59, [R1+0xb0] ;  /* 0x0000b000013b7983 */ /* 0x000ea20000300800 */
[----:B------:R-:W-:-:S03]  /*71f20*/  IMAD.X R41, R37, 0x1, R7, P3 ;  /* 0x0000000125297824 */ /* 0x000fc600018e0607 */
[----:B------:R0:W-:Y:S01]  /*71f30*/  STL.64 [R1+0xce0], R26 ;  /* 0x000ce01a01007387 */ /* 0x0001e20000100a00 */
[----:B------:R-:W-:-:S03]  /*71f40*/  IMAD.X R35, R36, 0x1, R5, P1 ;  /* 0x0000000124237824 */ /* 0x000fc600008e0605 */
[----:B------:R-:W-:Y:S01]  /*71f50*/  STL.64 [R1+0x26f8], R32 ;  /* 0x0026f82001007387 */ /* 0x000fe20000100a00 */
[----:B0-----:R-:W-:-:S03]  /*71f60*/  IADD3 R26, P5, PT, R39, R6, RZ ;  /* 0x00000006271a7210 */ /* 0x001fc60007fbe0ff */
[----:B------:R0:W-:Y:S02]  /*71f70*/  STL.64 [R1+0xcd8], R40 ;  /* 0x000cd82801007387 */ /* 0x0001e40000100a00 */
[----:B------:R-:W-:Y:S02]  /*71f80*/  IMAD.X R27, R36, 0x1, R7, P5 ;  /* 0x00000001241b7824 */ /* 0x000fe400028e0607 */
[----:B0-----:R-:W3:Y:S04]  /*71f90*/  LDL.LU.64 R40, [R1+0x27a0] ;  /* 0x0027a00001287983 */ /* 0x001ee80000300a00 */
[----:B------:R-:W-:Y:S04]  /*71fa0*/  STL.64 [R1+0xcd0], R34 ;  /* 0x000cd02201007387 */ /* 0x000fe80000100a00 */
[----:B------:R0:W-:Y:S04]  /*71fb0*/  STL.64 [R1+0xcc8], R26 ;  /* 0x000cc81a01007387 */ /* 0x0001e80000100a00 */
[----:B0-----:R-:W4:Y:S01]  /*71fc0*/  LDL.LU R27, [R1+0xb8] ;  /* 0x0000b800011b7983 */ /* 0x001f220000300800 */
[----:B------:R-:W-:-:S02]  /*71fd0*/  SHF.R.S32.HI R37, RZ, 0x1f, R30 ;  /* 0x0000001fff257819 */ /* 0x000fc4000001141e */
[-C--:B------:R-:W-:Y:S01]  /*71fe0*/  IADD3 R26, P1, PT, R30, R4.reuse, RZ ;  /* 0x000000041e1a7210 */ /* 0x080fe20007f3e0ff */
[----:B------:R-:W-:Y:S01]  /*71ff0*/  VIADD R39, R33, UR59 ;  /* 0x0000003b21277c36 */ /* 0x000fe20008000000 */
[----:B------:R-:W0:Y:S01]  /*72000*/  LDCU.64 UR58, c[0x0][0x398] ;  /* 0x00007300ff3a77ac */ /* 0x000e220008000a00 */
[----:B----4-:R-:W-:Y:S02]  /*72010*/  SHF.R.S32.HI R36, RZ, 0x1f, R27 ;  /* 0x0000001fff247819 */ /* 0x010fe4000001141b */
[C---:B------:R-:W-:Y:S02]  /*72020*/  IADD3 R34, P3, PT, R27.reuse, R4, RZ ;  /* 0x000000041b227210 */ /* 0x040fe40007f7e0ff */
[----:B------:R-:W-:-:S03]  /*72030*/  IADD3 R32, P5, PT, R27, R6, RZ ;  /* 0x000000061b207210 */ /* 0x000fc60007fbe0ff */
[C---:B------:R-:W-:Y:S02]  /*72040*/  IMAD.X R35, R36.reuse, 0x1, R5, P3 ;  /* 0x0000000124237824 */ /* 0x040fe400018e0605 */
[----:B------:R-:W-:Y:S02]  /*72050*/  IMAD.X R33, R36, 0x1, R7, P5 ;  /* 0x0000000124217824 */ /* 0x000fe400028e0607 */
[----:B------:R-:W-:Y:S01]  /*72060*/  IMAD.X R27, R37, 0x1, R5, P1 ;  /* 0x00000001251b7824 */ /* 0x000fe200008e0605 */
[----:B------:R4:W-:Y:S01]  /*72070*/  STL.64 [R1+0xcc0], R34 ;  /* 0x000cc02201007387 */ /* 0x0009e20000100a00 */
[----:B------:R-:W-:-:S03]  /*72080*/  SHF.R.S32.HI R36, RZ, 0x1f, R38 ;  /* 0x0000001fff247819 */ /* 0x000fc60000011426 */
[----:B------:R0:W-:Y:S04]  /*72090*/  STL.64 [R1+0xcb8], R32 ;  /* 0x000cb82001007387 */ /* 0x0001e80000100a00 */
[----:B------:R1:W-:Y:S04]  /*720a0*/  STL.64 [R1+0xcb0], R26 ;  /* 0x000cb01a01007387 */ /* 0x0003e80000100a00 */
[----:B----4-:R-:W4:Y:S01]  /*720b0*/  LDL.LU R35, [R1+0xa4] ;  /* 0x0000a40001237983 */ /* 0x010f220000300800 */
[----:B0-----:R-:W-:Y:S02]  /*720c0*/  IADD3 R32, P3, PT, R30, R6, RZ ;  /* 0x000000061e207210 */ /* 0x001fe40007f7e0ff */
[----:B------:R-:W-:-:S02]  /*720d0*/  IADD3 R30, P1, PT, R38, R4, RZ ;  /* 0x00000004261e7210 */ /* 0x000fc40007f3e0ff */
[----:B-1----:R-:W-:Y:S01]  /*720e0*/  IADD3 R26, P5, PT, R38, R6, RZ ;  /* 0x00000006261a7210 */ /* 0x002fe20007fbe0ff */
[----:B------:R-:W-:Y:S02]  /*720f0*/  IMAD.X R33, R37, 0x1, R7, P3 ;  /* 0x0000000125217824 */ /* 0x000fe400018e0607 */
[C---:B------:R-:W-:Y:S02]  /*72100*/  IMAD.X R31, R36.reuse, 0x1, R5, P1 ;  /* 0x00000001241f7824 */ /* 0x040fe400008e0605 */
[----:B------:R-:W-:Y:S01]  /*72110*/  IMAD.X R27, R36, 0x1, R7, P5 ;  /* 0x00000001241b7824 */ /* 0x000fe200028e0607 */
[----:B------:R-:W-:Y:S01]  /*72120*/  STL.64 [R1+0xca8], R32 ;  /* 0x000ca82001007387 */ /* 0x000fe20000100a00 */
[----:B---3--:R-:W-:-:S03]  /*72130*/  SHF.R.S32.HI R36, RZ, 0x1f, R40 ;  /* 0x0000001fff247819 */ /* 0x008fc60000011428 */
[----:B------:R0:W-:Y:S04]  /*72140*/  STL.64 [R1+0xca0], R30 ;  /* 0x000ca01e01007387 */ /* 0x0001e80000100a00 */
[----:B------:R1:W-:Y:S01]  /*72150*/  STL.64 [R1+0xc98], R26 ;  /* 0x000c981a01007387 */ /* 0x0003e20000100a00 */
[C---:B0-----:R-:W-:Y:S02]  /*72160*/  IADD3 R30, P3, PT, R40.reuse, R4, RZ ;  /* 0x00000004281e7210 */ /* 0x041fe40007f7e0ff */
[----:B-1----:R-:W-:-:S03]  /*72170*/  IADD3 R26, P5, PT, R40, R6, RZ ;  /* 0x00000006281a7210 */ /* 0x002fc60007fbe0ff */
[C---:B------:R-:W-:Y:S02]  /*72180*/  IMAD.X R31, R36.reuse, 0x1, R5, P3 ;  /* 0x00000001241f7824 */ /* 0x040fe400018e0605 */
[----:B------:R-:W-:-:S03]  /*72190*/  IMAD.X R27, R36, 0x1, R7, P5 ;  /* 0x00000001241b7824 */ /* 0x000fc600028e0607 */
[----:B------:R-:W-:Y:S04]  /*721a0*/  STL.64 [R1+0xc90], R30 ;  /* 0x000c901e01007387 */ /* 0x000fe80000100a00 */
[----:B------:R0:W-:Y:S02]  /*721b0*/  STL.64 [R1+0xc88], R26 ;  /* 0x000c881a01007387 */ /* 0x0001e40000100a00 */
[----:B0-----:R-:W-:-:S04]  /*721c0*/  IMAD.MOV.U32 R27, RZ, RZ, R29 ;  /* 0x000000ffff1b7224 */ /* 0x001fc800078e001d */
[----:B------:R-:W-:Y:S02]  /*721d0*/  IMAD.MOV.U32 R30, RZ, RZ, R27 ;  /* 0x000000ffff1e7224 */ /* 0x000fe400078e001b */
[----:B------:R-:W3:Y:S01]  /*721e0*/  LDL.LU R27, [R1+0xac] ;  /* 0x0000ac00011b7983 */ /* 0x000ee20000300800 */
[----:B--2---:R-:W-:Y:S02]  /*721f0*/  SHF.R.S32.HI R40, RZ, 0x1f, R59 ;  /* 0x0000001fff287819 */ /* 0x004fe4000001143b */
[----:B------:R-:W-:Y:S01]  /*72200*/  IADD3 R32, P1, PT, R59, R4, RZ ;  /* 0x000000043b207210 */ /* 0x000fe20007f3e0ff */
[----:B------:R-:W-:Y:S02]  /*72210*/  IMAD.MOV.U32 R29, RZ, RZ, R28 ;  /* 0x000000ffff1d7224 */ /* 0x000fe400078e001c */
[----:B------:R-:W-:Y:S02]  /*72220*/  IMAD.MOV.U32 R28, RZ, RZ, R25 ;  /* 0x000000ffff1c7224 */ /* 0x000fe400078e0019 */
[----:B------:R-:W-:-:S02]  /*72230*/  IMAD.X R33, R40, 0x1, R5, P1 ;  /* 0x0000000128217824 */ /* 0x000fc400008e0605 */
[----:B------:R-:W-:Y:S02]  /*72240*/  IMAD.MOV.U32 R25, RZ, RZ, R51 ;  /* 0x000000ffff197224 */ /* 0x000fe400078e0033 */
[----:B------:R-:W-:Y:S01]  /*72250*/  IMAD.MOV.U32 R51, RZ, RZ, R58 ;  /* 0x000000ffff337224 */ /* 0x000fe200078e003a */
[----:B------:R-:W-:Y:S01]  /*72260*/  IADD3 R58, P3, PT, R59, R6, RZ ;  /* 0x000000063b3a7210 */ /* 0x000fe20007f7e0ff */
[----:B------:R0:W-:Y:S01]  /*72270*/  STL.64 [R1+0xc80], R32 ;  /* 0x000c802001007387 */ /* 0x0001e20000100a00 */
[----:B------:R-:W-:Y:S01]  /*72280*/  VIADD R38, R39, UR45 ;  /* 0x0000002d27267c36 */ /* 0x000fe20008000000 */
[----:B------:R-:W-:Y:S01]  /*72290*/  UMOV UR75, UR52 ;  /* 0x00000034004b7c82 */ /* 0x000fe20008000000 */
[----:B------:R-:W1:Y:S01]  /*722a0*/  LDCU UR45, c[0x0][0x39c] ;  /* 0x00007380ff2d77ac */ /* 0x000e620008000800 */
[----:B------:R-:W-:Y:S02]  /*722b0*/  IMAD.X R59, R40, 0x1, R7, P3 ;  /* 0x00000001283b7824 */ /* 0x000fe400018e0607 */
[----:B------:R-:W-:Y:S01]  /*722c0*/  STL.64 [R1+0x26c0], R38 ;  /* 0x0026c02601007387 */ /* 0x000fe20000100a00 */
[----:B---3--:R-:W-:-:S02]  /*722d0*/  SHF.R.S32.HI R36, RZ, 0x1f, R27 ;  /* 0x0000001fff247819 */ /* 0x008fc4000001141b */
[C---:B0-----:R-:W-:Y:S01]  /*722e0*/  IADD3 R32, P1, PT, R27.reuse, R4, RZ ;  /* 0x000000041b207210 */ /* 0x041fe20007f3e0ff */
[----:B------:R-:W-:Y:S01]  /*722f0*/  STL [R1+0x26c8], R39 ;  /* 0x0026c82701007387 */ /* 0x000fe20000100800 */
[----:B------:R-:W-:Y:S01]  /*72300*/  IADD3 R26, P5, PT, R27, R6, RZ ;  /* 0x000000061b1a7210 */ /* 0x000fe20007fbe0ff */
[----:B------:R-:W-:Y:S01]  /*72310*/  VIADD R37, R38, UR60 ;  /* 0x0000003c26257c36 */ /* 0x000fe20008000000 */
[----:B----4-:R-:W-:Y:S01]  /*72320*/  SHF.R.S32.HI R40, RZ, 0x1f, R35 ;  /* 0x0000001fff287819 */ /* 0x010fe20000011423 */
[C---:B------:R-:W-:Y:S01]  /*72330*/  IMAD.X R33, R36.reuse, 0x1, R5, P1 ;  /* 0x0000000124217824 */ /* 0x040fe200008e0605 */
[----:B------:R0:W-:Y:S01]  /*72340*/  STL.64 [R1+0xc78], R58 ;  /* 0x000c783a01007387 */ /* 0x0001e20000100a00 */
[----:B------:R-:W-:Y:S01]  /*72350*/  IMAD.X R27, R36, 0x1, R7, P5 ;  /* 0x00000001241b7824 */ /* 0x000fe200028e0607 */
[----:B------:R-:W2:Y:S01]  /*72360*/  LDCU.64 UR60, c[0x0][0x398] ;  /* 0x00007300ff3c77ac */ /* 0x000ea20008000a00 */
[----:B------:R-:W3:Y:S01]  /*72370*/  LDCU UR52, c[0x0][0x39c] ;  /* 0x00007380ff3477ac */ /* 0x000ee20008000800 */
[----:B0-----:R-:W4:Y:S04]  /*72380*/  LDL.LU.64 R58, [R1+0x2798] ;  /* 0x00279800013a7983 */ /* 0x001f280000300a00 */
[----:B------:R-:W-:Y:S04]  /*72390*/  STL.64 [R1+0xc70], R32 ;  /* 0x000c702001007387 */ /* 0x000fe80000100a00 */
[----:B------:R-:W2:Y:S04]  /*723a0*/  LDL.LU R31, [R1+0xa8] ;  /* 0x0000a800011f7983 */ /* 0x000ea80000300800 */
[----:B------:R0:W-:Y:S02]  /*723b0*/  STL.64 [R1+0xc68], R26 ;  /* 0x000c681a01007387 */ /* 0x0001e40000100a00 */
[----:B0-----:R-:W-:-:S02]  /*723c0*/  IMAD.MOV.U32 R27, RZ, RZ, R28 ;  /* 0x000000ffff1b7224 */ /* 0x001fc400078e001c */
[----:B------:R-:W-:Y:S02]  /*723d0*/  IMAD.MOV.U32 R28, RZ, RZ, R51 ;  /* 0x000000ffff1c7224 */ /* 0x000fe400078e0033 */
[----:B------:R-:W-:Y:S02]  /*723e0*/  IMAD.MOV.U32 R51, RZ, RZ, R42 ;  /* 0x000000ffff337224 */ /* 0x000fe400078e002a */
[----:B------:R-:W-:Y:S02]  /*723f0*/  IMAD.MOV.U32 R26, RZ, RZ, R29 ;  /* 0x000000ffff1a7224 */ /* 0x000fe400078e001d */
[----:B------:R-:W-:Y:S02]  /*72400*/  IMAD.MOV.U32 R29, RZ, RZ, R25 ;  /* 0x000000ffff1d7224 */ /* 0x000fe400078e0019 */
[----:B------:R-:W-:Y:S02]  /*72410*/  IMAD.MOV.U32 R25, RZ, RZ, R53 ;  /* 0x000000ffff197224 */ /* 0x000fe400078e0035 */
[----:B------:R-:W-:Y:S01]  /*72420*/  IMAD.MOV.U32 R53, RZ, RZ, R43 ;  /* 0x000000ffff357224 */ /* 0x000fe200078e002b */
[----:B--2---:R-:W-:-:S02]  /*72430*/  SHF.R.S32.HI R36, RZ, 0x1f, R31 ;  /* 0x0000001fff247819 */ /* 0x004fc4000001141f */
[----:B------:R-:W-:-:S05]  /*72440*/  IADD3 R42, P3, PT, R31, R4, RZ ;  /* 0x000000041f2a7210 */ /* 0x000fca0007f7e0ff */
[----:B------:R-:W-:-:S05]  /*72450*/  IMAD.X R43, R36, 0x1, R5, P3 ;  /* 0x00000001242b7824 */ /* 0x000fca00018e0605 */
[----:B------:R0:W-:Y:S04]  /*72460*/  STL.64 [R1+0xc60], R42 ;  /* 0x000c602a01007387 */ /* 0x0001e80000100a00 */
[----:B0-----:R-:W2:Y:S01]  /*72470*/  LDL.LU.64 R42, [R1+0x2790] ;  /* 0x00279000012a7983 */ /* 0x001ea20000300a00 */
[----:B------:R-:W-:Y:S02]  /*72480*/  IADD3 R38, P5, PT, R31, R6, RZ ;  /* 0x000000061f267210 */ /* 0x000fe40007fbe0ff */
[----:B------:R-:W-:Y:S01]  /*72490*/  IADD3 R32, P1, PT, R35, R4, RZ ;  /* 0x0000000423207210 */ /* 0x000fe20007f3e0ff */
[----:B------:R-:W-:Y:S02]  /*724a0*/  IMAD.MOV.U32 R31, RZ, RZ, R26 ;  /* 0x000000ffff1f7224 */ /* 0x000fe400078e001a */
[----:B------:R-:W-:-:S02]  /*724b0*/  IMAD.X R39, R36, 0x1, R7, P5 ;  /* 0x0000000124277824 */ /* 0x000fc400028e0607 */
[----:B------:R-:W-:Y:S02]  /*724c0*/  IMAD.MOV.U32 R26, RZ, RZ, R27 ;  /* 0x000000ffff1a7224 */ /* 0x000fe400078e001b */
[----:B------:R-:W-:Y:S02]  /*724d0*/  IMAD.MOV.U32 R27, RZ, RZ, R29 ;  /* 0x000000ffff1b7224 */ /* 0x000fe400078e001d */
[----:B------:R-:W-:Y:S02]  /*724e0*/  IMAD.X R33, R40, 0x1, R5, P1 ;  /* 0x0000000128217824 */ /* 0x000fe400008e0605 */
[----:B------:R-:W-:Y:S01]  /*724f0*/  IMAD.MOV.U32 R29, RZ, RZ, R28 ;  /* 0x000000ffff1d7224 */ /* 0x000fe200078e001c */
[----:B------:R0:W-:Y:S01]  /*72500*/  STL.64 [R1+0xc58], R38 ;  /* 0x000c582601007387 */ /* 0x0001e20000100a00 */
[----:B------:R-:W-:Y:S02]  /*72510*/  IMAD.MOV.U32 R28, RZ, RZ, R24 ;  /* 0x000000ffff1c7224 */ /* 0x000fe400078e0018 */
[----:B------:R-:W-:-:S02]  /*72520*/  IMAD.MOV.U32 R24, RZ, RZ, R3 ;  /* 0x000000ffff187224 */ /* 0x000fc400078e0003 */
[----:B------:R-:W3:Y:S04]  /*72530*/  LDL.LU R3, [R1+0x35c] ;  /* 0x00035c0001037983 */ /* 0x000ee80000300800 */
[----:B------:R1:W-:Y:S01]  /*72540*/  STL.64 [R1+0xc50], R32 ;  /* 0x000c502001007387 */ /* 0x0003e20000100a00 */
[----:B0-----:R-:W-:-:S05]  /*72550*/  IADD3 R38, P3, PT, R35, R6, RZ ;  /* 0x0000000623267210 */ /* 0x001fca0007f7e0ff */
[----:B------:R-:W-:-:S05]  /*72560*/  IMAD.X R39, R40, 0x1, R7, P3 ;  /* 0x0000000128277824 */ /* 0x000fca00018e0607 */
[----:B------:R-:W-:Y:S01]  /*72570*/  STL.64 [R1+0xc48], R38 ;  /* 0x000c482601007387 */ /* 0x000fe20000100a00 */
[----:B--2---:R-:W-:Y:S02]  /*72580*/  SHF.R.S32.HI R36, RZ, 0x1f, R42 ;  /* 0x0000001fff247819 */ /* 0x004fe4000001142a */
[C---:B------:R-:W-:Y:S02]  /*72590*/  IADD3 R34, P1, PT, R42.reuse, R4, RZ ;  /* 0x000000042a227210 */ /* 0x040fe40007f3e0ff */
[----:B-1----:R-:W-:-:S03]  /*725a0*/  IADD3 R32, P5, PT, R42, R6, RZ ;  /* 0x000000062a207210 */ /* 0x002fc60007fbe0ff */
[C---:B------:R-:W-:Y:S02]  /*725b0*/  IMAD.X R35, R36.reuse, 0x1, R5, P1 ;  /* 0x0000000124237824 */ /* 0x040fe400008e0605 */
[----:B------:R-:W-:-:S03]  /*725c0*/  IMAD.X R33, R36, 0x1, R7, P5 ;  /* 0x0000000124217824 */ /* 0x000fc600028e0607 */
[----:B------:R0:W-:Y:S04]  /*725d0*/  STL.64 [R1+0xc40], R34 ;  /* 0x000c402201007387 */ /* 0x0001e80000100a00 */
[----:B------:R1:W-:Y:S04]  /*725e0*/  STL.64 [R1+0xc38], R32 ;  /* 0x000c382001007387 */ /* 0x0003e80000100a00 */
[----:B0-----:R-:W2:Y:S01]  /*725f0*/  LDL.LU R35, [R1+0xa0] ;  /* 0x0000a00001237983 */ /* 0x001ea20000300800 */
[----:B------:R-:W-:Y:S02]  /*72600*/  SHF.R.S32.HI R40, RZ, 0x1f, R30 ;  /* 0x0000001fff287819 */ /* 0x000fe4000001141e */
[----:B-1----:R-:W-:-:S02]  /*72610*/  IADD3 R32, P1, PT, R30, R4, RZ ;  /* 0x000000041e207210 */ /* 0x002fc40007f3e0ff */
[----:B--2---:R-:W-:Y:S02]  /*72620*/  SHF.R.S32.HI R36, RZ, 0x1f, R35 ;  /* 0x0000001fff247819 */ /* 0x004fe40000011423 */
[C---:B------:R-:W-:Y:S02]  /*72630*/  IADD3 R38, P3, PT, R35.reuse, R4, RZ ;  /* 0x0000000423267210 */ /* 0x040fe40007f7e0ff */
[----:B------:R-:W-:-:S03]  /*72640*/  IADD3 R34, P5, PT, R35, R6, RZ ;  /* 0x0000000623227210 */ /* 0x000fc60007fbe0ff */
[C---:B------:R-:W-:Y:S02]  /*72650*/  IMAD.X R39, R36.reuse, 0x1, R5, P3 ;  /* 0x0000000124277824 */ /* 0x040fe400018e0605 */
[----:B------:R-:W-:-:S03]  /*72660*/  IMAD.X R35, R36, 0x1, R7, P5 ;  /* 0x0000000124237824 */ /* 0x000fc600028e0607 */
[----:B------:R0:W-:Y:S04]  /*72670*/  STL.64 [R1+0xc30], R38 ;  /* 0x000c302601007387 */ /* 0x0001e80000100a00 */
[----:B------:R-:W-:Y:S01]  /*72680*/  STL.64 [R1+0xc28], R34 ;  /* 0x000c282201007387 */ /* 0x000fe20000100a00 */
[----:B0-----:R-:W-:Y:S01]  /*72690*/  IADD3 R38, P3, PT, R30, R6, RZ ;  /* 0x000000061e267210 */ /* 0x001fe20007f7e0ff */
[----:B------:R-:W-:Y:S02]  /*726a0*/  IMAD.MOV.U32 R30, RZ, RZ, R27 ;  /* 0x000000ffff1e7224 */ /* 0x000fe400078e001b */
[----:B------:R-:W-:Y:S02]  /*726b0*/  IMAD.MOV.U32 R27, RZ, RZ, R29 ;  /* 0x000000ffff1b7224 */ /* 0x000fe400078e001d */
[----:B------:R-:W-:-:S02]  /*726c0*/  IMAD.MOV.U32 R29, RZ, RZ, R28 ;  /* 0x000000ffff1d7224 */ /* 0x000fc400078e001c */
[----:B------:R-:W-:Y:S02]  /*726d0*/  IMAD.MOV.U32 R28, RZ, RZ, R24 ;  /* 0x000000ffff1c7224 */ /* 0x000fe400078e0018 */
[----:B------:R-:W-:Y:S02]  /*726e0*/  IMAD.MOV.U32 R24, RZ, RZ, R22 ;  /* 0x000000ffff187224 */ /* 0x000fe400078e0016 */
[----:B------:R-:W-:Y:S02]  /*726f0*/  IMAD.MOV.U32 R22, RZ, RZ, R41 ;  /* 0x000000ffff167224 */ /* 0x000fe400078e0029 */
[----:B------:R-:W2:Y:S01]  /*72700*/  LDL.LU R41, [R1+0x2788] ;  /* 0x0027880001297983 */ /* 0x000ea20000300800 */
[C---:B------:R-:W-:Y:S02]  /*72710*/  IMAD.X R33, R40.reuse, 0x1, R5, P1 ;  /* 0x0000000128217824 */ /* 0x040fe400008e0605 */
[----:B------:R-:W-:-:S03]  /*72720*/  IMAD.X R39, R40, 0x1, R7, P3 ;  /* 0x0000000128277824 */ /* 0x000fc600018e0607 */
[----:B------:R-:W-:Y:S04]  /*72730*/  STL.64 [R1+0xc20], R32 ;  /* 0x000c202001007387 */ /* 0x000fe80000100a00 */
[----:B------:R0:W-:Y:S02]  /*72740*/  STL.64 [R1+0xc18], R38 ;  /* 0x000c182601007387 */ /* 0x0001e40000100a00 */
[-C--:B0-----:R-:W-:Y:S02]  /*72750*/  IADD3 R38, P3, PT, R43, R4.reuse, RZ ;  /* 0x000000042b267210 */ /* 0x081fe40007f7e0ff */
[----:B--2---:R-:W-:Y:S02]  /*72760*/  SHF.R.S32.HI R36, RZ, 0x1f, R41 ;  /* 0x0000001fff247819 */ /* 0x004fe40000011429 */
[----:B------:R-:W-:-:S02]  /*72770*/  IADD3 R34, P1, PT, R41, R4, RZ ;  /* 0x0000000429227210 */ /* 0x000fc40007f3e0ff */
[----:B------:R-:W-:-:S03]  /*72780*/  IADD3 R32, P5, PT, R41, R6, RZ ;  /* 0x0000000629207210 */ /* 0x000fc60007fbe0ff */
[C---:B------:R-:W-:Y:S02]  /*72790*/  IMAD.X R35, R36.reuse, 0x1, R5, P1 ;  /* 0x0000000124237824 */ /* 0x040fe400008e0605 */
[----:B------:R-:W-:Y:S01]  /*727a0*/  IMAD.X R33, R36, 0x1, R7, P5 ;  /* 0x0000000124217824 */ /* 0x000fe200028e0607 */
[----:B------:R-:W-:Y:S02]  /*727b0*/  SHF.R.S32.HI R36, RZ, 0x1f, R43 ;  /* 0x0000001fff247819 */ /* 0x000fe4000001142b */
[----:B------:R0:W-:Y:S03]  /*727c0*/  STL.64 [R1+0xc10], R34 ;  /* 0x000c102201007387 */ /* 0x0001e60000100a00 */
[----:B------:R-:W-:Y:S01]  /*727d0*/  IMAD.X R39, R36, 0x1, R5, P3 ;  /* 0x0000000124277824 */ /* 0x000fe200018e0605 */
[----:B------:R1:W-:Y:S01]  /*727e0*/  STL.64 [R1+0xc08], R32 ;  /* 0x000c082001007387 */ /* 0x0003e20000100a00 */
[----:B0-----:R-:W-:-:S03]  /*727f0*/  IADD3 R34, P5, PT, R43, R6, RZ ;  /* 0x000000062b227210 */ /* 0x001fc60007fbe0ff */
[----:B------:R-:W-:Y:S02]  /*72800*/  STL.64 [R1+0xc00], R38 ;  /* 0x000c002601007387 */ /* 0x000fe40000100a00 */
[----:B------:R-:W-:Y:S01]  /*72810*/  IMAD.X R35, R36, 0x1, R7, P5 ;  /* 0x0000000124237824 */ /* 0x000fe200028e0607 */
[----:B------:R-:W-:Y:S02]  /*72820*/  SHF.R.S32.HI R43, RZ, 0x1f, R31 ;  /* 0x0000001fff2b7819 */ /* 0x000fe4000001141f */
[----:B-1----:R-:W-:Y:S02]  /*72830*/  IADD3 R32, P1, PT, R31, R4, RZ ;  /* 0x000000041f207210 */ /* 0x002fe40007f3e0ff */
[----:B------:R0:W-:Y:S03]  /*72840*/  STL.64 [R1+0xbf8], R34 ;  /* 0x000bf82201007387 */ /* 0x0001e60000100a00 */
[----:B------:R-:W-:-:S02]  /*72850*/  IMAD.X R33, R43, 0x1, R5, P1 ;  /* 0x000000012b217824 */ /* 0x000fc400008e0605 */
[----:B0-----:R-:W-:Y:S02]  /*72860*/  IMAD.MOV.U32 R35, RZ, RZ, R27 ;  /* 0x000000ffff237224 */ /* 0x001fe400078e001b */
[----:B------:R-:W-:Y:S02]  /*72870*/  IMAD.MOV.U32 R27, RZ, RZ, R29 ;  /* 0x000000ffff1b7224 */ /* 0x000fe400078e001d */
[----:B------:R-:W-:Y:S02]  /*72880*/  IMAD.MOV.U32 R29, RZ, RZ, R28 ;  /* 0x000000ffff1d7224 */ /* 0x000fe400078e001c */
[----:B------:R-:W-:Y:S02]  /*72890*/  IMAD.MOV.U32 R28, RZ, RZ, R24 ;  /* 0x000000ffff1c7224 */ /* 0x000fe400078e0018 */
[----:B------:R-:W-:Y:S02]  /*728a0*/  IMAD.MOV.U32 R24, RZ, RZ, R23 ;  /* 0x000000ffff187224 */ /* 0x000fe400078e0017 */
[----:B------:R-:W-:-:S02]  /*728b0*/  IMAD.MOV.U32 R23, RZ, RZ, R9 ;  /* 0x000000ffff177224 */ /* 0x000fc400078e0009 */
[----:B------:R-:W-:Y:S01]  /*728c0*/  IMAD.MOV.U32 R9, RZ, RZ, R10 ;  /* 0x000000ffff097224 */ /* 0x000fe200078e000a */
[----:B------:R0:W-:Y:S01]  /*728d0*/  STL.64 [R1+0xbf0], R32 ;  /* 0x000bf02001007387 */ /* 0x0001e20000100a00 */
[----:B------:R-:W-:Y:S02]  /*728e0*/  IMAD.MOV.U32 R10, RZ, RZ, R11 ;  /* 0x000000ffff0a7224 */ /* 0x000fe400078e000b */
[----:B------:R-:W-:Y:S02]  /*728f0*/  IMAD.MOV.U32 R11, RZ, RZ, R45 ;  /* 0x000000ffff0b7224 */ /* 0x000fe400078e002d */
[----:B------:R-:W2:Y:S01]  /*72900*/  LDL.LU R45, [R1+0x2784] ;  /* 0x00278400012d7983 */ /* 0x000ea20000300800 */
[----:B------:R-:W-:Y:S02]  /*72910*/  IADD3 R38, P3, PT, R31, R6, RZ ;  /* 0x000000061f267210 */ /* 0x000fe40007f7e0ff */
[----:B------:R-:W-:Y:S02]  /*72920*/  SHF.R.S32.HI R36, RZ, 0x1f, R30 ;  /* 0x0000001fff247819 */ /* 0x000fe4000001141e */
[----:B0-----:R-:W-:-:S02]  /*72930*/  IADD3 R32, P1, PT, R30, R4, RZ ;  /* 0x000000041e207210 */ /* 0x001fc40007f3e0ff */
[----:B------:R-:W-:Y:S01]  /*72940*/  IADD3 R30, P5, PT, R30, R6, RZ ;  /* 0x000000061e1e7210 */ /* 0x000fe20007fbe0ff */
[----:B------:R-:W-:-:S04]  /*72950*/  IMAD.X R39, R43, 0x1, R7, P3 ;  /* 0x000000012b277824 */ /* 0x000fc800018e0607 */
[C---:B------:R-:W-:Y:S01]  /*72960*/  IMAD.X R31, R36.reuse, 0x1, R7, P5 ;  /* 0x00000001241f7824 */ /* 0x040fe200028e0607 */
[----:B------:R-:W-:Y:S01]  /*72970*/  STL.64 [R1+0xbe8], R38 ;  /* 0x000be82601007387 */ /* 0x000fe20000100a00 */
[----:B------:R-:W-:-:S03]  /*72980*/  IMAD.X R33, R36, 0x1, R5, P1 ;  /* 0x0000000124217824 */ /* 0x000fc600008e0605 */
[----:B------:R0:W-:Y:S01]  /*72990*/  STL.64 [R1+0xbd8], R30 ;  /* 0x000bd81e01007387 */ /* 0x0001e20000100a00 */
[----:B------:R-:W-:-:S03]  /*729a0*/  SHF.R.S32.HI R43, RZ, 0x1f, R26 ;  /* 0x0000001fff2b7819 */ /* 0x000fc6000001141a */
[----:B------:R1:W-:Y:S01]  /*729b0*/  STL.64 [R1+0xbe0], R32 ;  /* 0x000be02001007387 */ /* 0x0003e20000100a00 */
[----:B0-----:R-:W-:-:S05]  /*729c0*/  IMAD.MOV.U32 R30, RZ, RZ, R27 ;  /* 0x000000ffff1e7224 */ /* 0x001fca00078e001b */
[----:B------:R-:W-:Y:S02]  /*729d0*/  SHF.R.S32.HI R36, RZ, 0x1f, R30 ;  /* 0x0000001fff247819 */ /* 0x000fe4000001141e */
[C---:B------:R-:W-:Y:S02]  /*729e0*/  IADD3 R38, P3, PT, R30.reuse, R4, RZ ;  /* 0x000000041e267210 */ /* 0x040fe40007f7e0ff */
[----:B-1----:R-:W-:Y:S02]  /*729f0*/  IADD3 R32, P5, PT, R30, R6, RZ ;  /* 0x000000061e207210 */ /* 0x002fe40007fbe0ff */
[----:B------:R-:W-:Y:S01]  /*72a00*/  IADD3 R30, P1, PT, R26, R4, RZ ;  /* 0x000000041a1e7210 */ /* 0x000fe20007f3e0ff */
[----:B------:R-:W-:Y:S02]  /*72a10*/  IMAD.MOV.U32 R27, RZ, RZ, R29 ;  /* 0x000000ffff1b7224 */ /* 0x000fe400078e001d */
[----:B------:R-:W-:Y:S02]  /*72a20*/  IMAD.MOV.U32 R29, RZ, RZ, R28 ;  /* 0x000000ffff1d7224 */ /* 0x000fe400078e001c */
[----:B------:R-:W-:-:S02]  /*72a30*/  IMAD.X R39, R36, 0x1, R5, P3 ;  /* 0x0000000124277824 */ /* 0x000fc400018e0605 */
[----:B------:R-:W-:Y:S02]  /*72a40*/  IMAD.MOV.U32 R28, RZ, RZ, R24 ;  /* 0x000000ffff1c7224 */ /* 0x000fe400078e0018 */
[----:B------:R-:W-:Y:S02]  /*72a50*/  IMAD.X R33, R36, 0x1, R7, P5 ;  /* 0x0000000124217824 */ /* 0x000fe400028e0607 */
[----:B------:R-:W-:Y:S02]  /*72a60*/  VIADD R42, R37, UR56 ;  /* 0x00000038252a7c36 */ /* 0x000fe40008000000 */
[----:B------:R-:W-:Y:S02]  /*72a70*/  IMAD.MOV.U32 R24, RZ, RZ, R25 ;  /* 0x000000ffff187224 */ /* 0x000fe400078e0019 */
[----:B------:R-:W-:Y:S02]  /*72a80*/  IMAD.X R31, R43, 0x1, R5, P1 ;  /* 0x000000012b1f7824 */ /* 0x000fe400008e0605 */
[----:B------:R-:W-:-:S02]  /*72a90*/  IMAD.MOV.U32 R25, RZ, RZ, R48 ;  /* 0x000000ffff197224 */ /* 0x000fc400078e0030 */
[----:B------:R-:W3:Y:S01]  /*72aa0*/  LDL.LU R48, [R1+0x33c] ;  /* 0x00033c0001307983 */ /* 0x000ee20000300800 */
[----:B------:R-:W-:Y:S01]  /*72ab0*/  VIADD R41, R42, UR51 ;  /* 0x000000332a297c36 */ /* 0x000fe20008000000 */
[----:B------:R-:W0:Y:S02]  /*72ac0*/  LDCU UR51, c[0x0][0x39c] ;  /* 0x00007380ff3377ac */ /* 0x000e240008000800 */
[----:B------:R1:W-:Y:S04]  /*72ad0*/  STL.64 [R1+0xbd0], R38 ;  /* 0x000bd02601007387 */ /* 0x0003e80000100a00 */
[----:B------:R0:W-:Y:S01]  /*72ae0*/  STL.64 [R1+0xbc8], R32 ;  /* 0x000bc82001007387 */ /* 0x0001e20000100a00 */
[----:B------:R-:W-:Y:S01]  /*72af0*/  VIADD R40, R41, UR57 ;  /* 0x0000003929287c36 */ /* 0x000fe20008000000 */
[----:B------:R-:W0:Y:S02]  /*72b00*/  LDCU.64 UR56, c[0x0][0x398] ;  /* 0x00007300ff3877ac */ /* 0x000e240008000a00 */
[----:B------:R0:W-:Y:S01]  /*72b10*/  STL.64 [R1+0xbc0], R30 ;  /* 0x000bc01e01007387 */ /* 0x0001e20000100a00 */
[----:B-1----:R-:W-:Y:S01]  /*72b20*/  IADD3 R38, P3, PT, R26, R6, RZ ;  /* 0x000000061a267210 */ /* 0x002fe20007f7e0ff */
[----:B------:R-:W-:-:S02]  /*72b30*/  IMAD.MOV.U32 R26, RZ, RZ, R27 ;  /* 0x000000ffff1a7224 */ /* 0x000fc400078e001b */
[----:B------:R-:W-:Y:S02]  /*72b40*/  IMAD.MOV.U32 R27, RZ, RZ, R29 ;  /* 0x000000ffff1b7224 */ /* 0x000fe400078e001d */
[----:B------:R-:W-:Y:S02]  /*72b50*/  IMAD.MOV.U32 R29, RZ, RZ, R28 ;  /* 0x000000ffff1d7224 */ /* 0x000fe400078e001c */
[----:B------:R-:W-:Y:S02]  /*72b60*/  IMAD.MOV.U32 R28, RZ, RZ, R24 ;  /* 0x000000ffff1c7224 */ /* 0x000fe400078e0018 */
[----:B------:R-:W-:Y:S02]  /*72b70*/  IMAD.X R39, R43, 0x1, R7, P3 ;  /* 0x000000012b277824 */ /* 0x000fe400018e0607 */
[----:B------:R-:W-:Y:S02]  /*72b80*/  IMAD.MOV.U32 R24, RZ, RZ, R25 ;  /* 0x000000ffff187224 */ /* 0x000fe400078e0019 */
[----:B------:R-:W-:-:S02]  /*72b90*/  IMAD.MOV.U32 R25, RZ, RZ, R44 ;  /* 0x000000ffff197224 */ /* 0x000fc400078e002c */
[----:B------:R-:W3:Y:S04]  /*72ba0*/  LDL.LU R44, [R1+0x2780] ;  /* 0x00278000012c7983 */ /* 0x000ee80000300800 */
[----:B------:R-:W-:Y:S04]  /*72bb0*/  STL.64 [R1+0x26b0], R40 ;  /* 0x0026b02801007387 */ /* 0x000fe80000100a00 */
[----:B------:R-:W-:Y:S01]  /*72bc0*/  STL.64 [R1+0xbb8], R38 ;  /* 0x000bb82601007387 */ /* 0x000fe20000100a00 */
[----:B------:R-:W-:Y:S02]  /*72bd0*/  SHF.R.S32.HI R43, RZ, 0x1f, R35 ;  /* 0x0000001fff2b7819 */ /* 0x000fe40000011423 */
[----:B--2---:R-:W-:-:S02]  /*72be0*/  SHF.R.S32.HI R36, RZ, 0x1f, R45 ;  /* 0x0000001fff247819 */ /* 0x004fc4000001142d */
[C---:B0-----:R-:W-:Y:S02]  /*72bf0*/  IADD3 R32, P1, PT, R45.reuse, R4, RZ ;  /* 0x000000042d207210 */ /* 0x041fe40007f3e0ff */
[----:B------:R-:W-:-:S03]  /*72c00*/  IADD3 R30, P5, PT, R45, R6, RZ ;  /* 0x000000062d1e7210 */ /* 0x000fc60007fbe0ff */
[C---:B------:R-:W-:Y:S02]  /*72c10*/  IMAD.X R33, R36.reuse, 0x1, R5, P1 ;  /* 0x0000000124217824 */ /* 0x040fe400008e0605 */
[----:B------:R-:W-:-:S03]  /*72c20*/  IMAD.X R31, R36, 0x1, R7, P5 ;  /* 0x00000001241f7824 */ /* 0x000fc600028e0607 */
[----:B------:R-:W-:Y:S04]  /*72c30*/  STL.64 [R1+0xbb0], R32 ;  /* 0x000bb02001007387 */ /* 0x000fe80000100a00 */
[----:B------:R0:W-:Y:S02]  /*72c40*/  STL.64 [R1+0xba8], R30 ;  /* 0x000ba81e01007387 */ /* 0x0001e40000100a00 */
[----:B0-----:R-:W-:-:S05]  /*72c50*/  IMAD.MOV.U32 R30, RZ, RZ, R27 ;  /* 0x000000ffff1e7224 */ /* 0x001fca00078e001b */
[----:B------:R-:W-:Y:S02]  /*72c60*/  SHF.R.S32.HI R36, RZ, 0x1f, R30 ;  /* 0x0000001fff247819 */ /* 0x000fe4000001141e */
[----:B------:R-:W-:Y:S01]  /*72c70*/  IADD3 R38, P3, PT, R30, R4, RZ ;  /* 0x000000041e267210 */ /* 0x000fe20007f7e0ff */
[----:B------:R-:W-:Y:S02]  /*72c80*/  IMAD.MOV.U32 R27, RZ, RZ, R29 ;  /* 0x000000ffff1b7224 */ /* 0x000fe400078e001d */
[----:B------:R-:W-:Y:S02]  /*72c90*/  IMAD.MOV.U32 R29, RZ, RZ, R28 ;  /* 0x000000ffff1d7224 */ /* 0x000fe400078e001c */
[----:B------:R-:W-:Y:S01]  /*72ca0*/  IMAD.X R39, R36, 0x1, R5, P3 ;  /* 0x0000000124277824 */ /* 0x000fe200018e0605 */
[----:B------:R-:W-:Y:S01]  /*72cb0*/  IADD3 R32, P5, PT, R30, R6, RZ ;  /* 0x000000061e207210 */ /* 0x000fe20007fbe0ff */
[----:B------:R-:W-:Y:S01]  /*72cc0*/  IMAD.MOV.U32 R28, RZ, RZ, R24 ;  /* 0x000000ffff1c7224 */ /* 0x000fe200078e0018 */
[----:B------:R-:W-:Y:S01]  /*72cd0*/  IADD3 R30, P1, PT, R35, R4, RZ ;  /* 0x00000004231e7210 */ /* 0x000fe20007f3e0ff */
[----:B------:R-:W-:-:S02]  /*72ce0*/  IMAD.MOV.U32 R24, RZ, RZ, R25 ;  /* 0x000000ffff187224 */ /* 0x000fc400078e0019 */
[----:B------:R-:W-:Y:S02]  /*72cf0*/  IMAD.MOV.U32 R25, RZ, RZ, R52 ;  /* 0x000000ffff197224 */ /* 0x000fe400078e0034 */
[----:B------:R-:W2:Y:S01]  /*72d00*/  LDL R52, [R1+0xac0] ;  /* 0x000ac00001347983 */ /* 0x000ea20000100800 */
[----:B------:R-:W-:-:S03]  /*72d10*/  IMAD.X R33, R36, 0x1, R7, P5 ;  /* 0x0000000124217824 */ /* 0x000fc600028e0607 */
[----:B------:R0:W-:Y:S01]  /*72d20*/  STL.64 [R1+0xba0], R38 ;  /* 0x000ba02601007387 */ /* 0x0001e20000100a00 */
[----:B------:R-:W-:-:S03]  /*72d30*/  IMAD.X R31, R43, 0x1, R5, P1 ;  /* 0x000000012b1f7824 */ /* 0x000fc600008e0605 */
[----:B------:R1:W-:Y:S01]  /*72d40*/  STL.64 [R1+0xb98], R32 ;  /* 0x000b982001007387 */ /* 0x0003e20000100a00 */
[----:B0-----:R-:W-:Y:S01]  /*72d50*/  IADD3 R38, P3, PT, R35, R6, RZ ;  /* 0x0000000623267210 */ /* 0x001fe20007f7e0ff */
[----:B------:R-:W-:Y:S02]  /*72d60*/  IMAD.MOV.U32 R35, RZ, RZ, R27 ;  /* 0x000000ffff237224 */ /* 0x000fe400078e001b */
[----:B------:R-:W-:Y:S02]  /*72d70*/  IMAD.MOV.U32 R27, RZ, RZ, R29 ;  /* 0x000000ffff1b7224 */ /* 0x000fe400078e001d */
[----:B------:R-:W-:Y:S02]  /*72d80*/  IMAD.MOV.U32 R29, RZ, RZ, R28 ;  /* 0x000000ffff1d7224 */ /* 0x000fe400078e001c */
[----:B------:R-:W-:Y:S02]  /*72d90*/  IMAD.MOV.U32 R28, RZ, RZ, R24 ;  /* 0x000000ffff1c7224 */ /* 0x000fe400078e0018 */
[----:B------:R-:W-:Y:S01]  /*72da0*/  IMAD.MOV.U32 R24, RZ, RZ, R25 ;  /* 0x000000ffff187224 */ /* 0x000fe200078e0019 */
[----:B------:R0:W-:Y:S01]  /*72db0*/  STL.64 [R1+0xb90], R30 ;  /* 0x000b901e01007387 */ /* 0x0001e20000100a00 */
[----:B------:R-:W-:-:S02]  /*72dc0*/  IMAD.MOV.U32 R25, RZ, RZ, R22 ;  /* 0x000000ffff197224 */ /* 0x000fc400078e0016 */
[----:B------:R-:W-:Y:S02]  /*72dd0*/  IMAD.MOV.U32 R22, RZ, RZ, R46 ;  /* 0x000000ffff167224 */ /* 0x000fe400078e002e */
[----:B------:R-:W2:Y:S01]  /*72de0*/  LDL.LU R46, [R1+0x277c] ;  /* 0x00277c00012e7983 */ /* 0x000ea20000300800 */
[----:B------:R-:W-:Y:S01]  /*72df0*/  IMAD.X R39, R43, 0x1, R7, P3 ;  /* 0x000000012b277824 */ /* 0x000fe200018e0607 */
[----:B---3--:R-:W-:Y:S02]  /*72e00*/  SHF.R.S32.HI R36, RZ, 0x1f, R44 ;  /* 0x0000001fff247819 */ /* 0x008fe4000001142c */
[C---:B-1----:R-:W-:Y:S02]  /*72e10*/  IADD3 R32, P1, PT, R44.reuse, R4, RZ ;  /* 0x000000042c207210 */ /* 0x042fe40007f3e0ff */
[----:B0-----:R-:W-:-:S03]  /*72e20*/  IADD3 R30, P5, PT, R44, R6, RZ ;  /* 0x000000062c1e7210 */ /* 0x001fc60007fbe0ff */
[C---:B------:R-:W-:Y:S02]  /*72e30*/  IMAD.X R33, R36.reuse, 0x1, R5, P1 ;  /* 0x0000000124217824 */ /* 0x040fe400008e0605 */
[----:B------:R-:W-:Y:S01]  /*72e40*/  IMAD.X R31, R36, 0x1, R7, P5 ;  /* 0x00000001241f7824 */ /* 0x000fe200028e0607 */
[----:B------:R-:W-:Y:S04]  /*72e50*/  STL.64 [R1+0xb88], R38 ;  /* 0x000b882601007387 */ /* 0x000fe80000100a00 */
[----:B------:R-:W-:Y:S04]  /*72e60*/  STL.64 [R1+0xb80], R32 ;  /* 0x000b802001007387 */ /* 0x000fe80000100a00 */
[----:B------:R0:W-:Y:S02]  /*72e70*/  STL.64 [R1+0xb78], R30 ;  /* 0x000b781e01007387 */ /* 0x0001e40000100a00 */
[----:B0-----:R-:W-:-:S02]  /*72e80*/  IADD3 R30, P1, PT, R26, R4, RZ ;  /* 0x000000041a1e7210 */ /* 0x001fc40007f3e0ff */
[----:B--2---:R-:W-:Y:S02]  /*72e90*/  SHF.R.S32.HI R36, RZ, 0x1f, R46 ;  /* 0x0000001fff247819 */ /* 0x004fe4000001142e */
[C---:B------:R-:W-:Y:S02]  /*72ea0*/  IADD3 R38, P3, PT, R46.reuse, R4, RZ ;  /* 0x000000042e267210 */ /* 0x040fe40007f7e0ff */
[-C--:B------:R-:W-:Y:S02]  /*72eb0*/  IADD3 R32, P5, PT, R46, R6.reuse, RZ ;  /* 0x000000062e207210 */ /* 0x080fe40007fbe0ff */
[----:B------:R-:W-:Y:S01]  /*72ec0*/  SHF.R.S32.HI R46, RZ, 0x1f, R26 ;  /* 0x0000001fff2e7819 */ /* 0x000fe2000001141a */
[C---:B------:R-:W-:Y:S02]  /*72ed0*/  IMAD.X R39, R36.reuse, 0x1, R5, P3 ;  /* 0x0000000124277824 */ /* 0x040fe400018e0605 */
[----:B------:R-:W-:Y:S02]  /*72ee0*/  IMAD.X R33, R36, 0x1, R7, P5 ;  /* 0x0000000124217824 */ /* 0x000fe400028e0607 */
[----:B------:R-:W-:Y:S01]  /*72ef0*/  IMAD.X R31, R46, 0x1, R5, P1 ;  /* 0x000000012e1f7824 */ /* 0x000fe200008e0605 */
[----:B------:R0:W-:Y:S04]  /*72f00*/  STL.64 [R1+0xb70], R38 ;  /* 0x000b702601007387 */ /* 0x0001e80000100a00 */
[----:B------:R-:W-:Y:S04]  /*72f10*/  STL.64 [R1+0xb68], R32 ;  /* 0x000b682001007387 */ /* 0x000fe80000100a00 */
[----:B------:R1:W-:Y:S01]  /*72f20*/  STL.64 [R1+0xb60], R30 ;  /* 0x000b601e01007387 */ /* 0x0003e20000100a00 */
[----:B0-----:R-:W-:Y:S01]  /*72f30*/  IADD3 R38, P3, PT, R26, R6, RZ ;  /* 0x000000061a267210 */ /* 0x001fe20007f7e0ff */
[----:B------:R-:W-:-:S02]  /*72f40*/  IMAD.MOV.U32 R26, RZ, RZ, R27 ;  /* 0x000000ffff1a7224 */ /* 0x000fc400078e001b */
[----:B------:R-:W-:Y:S02]  /*72f50*/  IMAD.MOV.U32 R27, RZ, RZ, R28 ;  /* 0x000000ffff1b7224 */ /* 0x000fe400078e001c */
[----:B------:R-:W-:Y:S02]  /*72f60*/  IMAD.MOV.U32 R28, RZ, RZ, R25 ;  /* 0x000000ffff1c7224 */ /* 0x000fe400078e0019 */
[----:B------:R-:W-:Y:S02]  /*72f70*/  IMAD.MOV.U32 R25, RZ, RZ, R18 ;  /* 0x000000ffff197224 */ /* 0x000fe400078e0012 */
[----:B-1----:R-:W-:Y:S02]  /*72f80*/  IMAD.MOV.U32 R30, RZ, RZ, R29 ;  /* 0x000000ffff1e7224 */ /* 0x002fe400078e001d */
[----:B------:R-:W-:Y:S02]  /*72f90*/  IMAD.MOV.U32 R29, RZ, RZ, R24 ;  /* 0x000000ffff1d7224 */ /* 0x000fe400078e0018 */
[----:B------:R-:W-:-:S02]  /*72fa0*/  IMAD.MOV.U32 R24, RZ, RZ, R23 ;  /* 0x000000ffff187224 */ /* 0x000fc400078e0017 */
[----:B------:R-:W-:Y:S02]  /*72fb0*/  IMAD.MOV.U32 R18, RZ, RZ, R60 ;  /* 0x000000ffff127224 */ /* 0x000fe400078e003c */
[----:B------:R-:W2:Y:S01]  /*72fc0*/  LDL.LU R60, [R1+0x2778] ;  /* 0x00277800013c7983 */ /* 0x000ea20000300800 */
[----:B------:R-:W-:-:S03]  /*72fd0*/  IMAD.MOV.U32 R23, RZ, RZ, R61 ;  /* 0x000000ffff177224 */ /* 0x000fc600078e003d */
[----:B------:R-:W3:Y:S01]  /*72fe0*/  LDL.LU R61, [R1+0x2774] ;  /* 0x00277400013d7983 */ /* 0x000ee20000300800 */
[----:B------:R-:W-:Y:S01]  /*72ff0*/  VIADD R45, R40, UR50 ;  /* 0x00000032282d7c36 */ /* 0x000fe20008000000 */
[----:B------:R-:W-:Y:S01]  /*73000*/  SHF.R.S32.HI R36, RZ, 0x1f, R30 ;  /* 0x0000001fff247819 */ /* 0x000fe2000001141e */
[----:B------:R-:W-:Y:S01]  /*73010*/  IMAD.X R39, R46, 0x1, R7, P3 ;  /* 0x000000012e277824 */ /* 0x000fe200018e0607 */
[C---:B------:R-:W-:Y:S01]  /*73020*/  IADD3 R32, P1, PT, R30.reuse, R4, RZ ;  /* 0x000000041e207210 */ /* 0x040fe20007f3e0ff */
[----:B------:R-:W0:Y:S01]  /*73030*/  LDCU UR50, c[0x0][0x39c] ;  /* 0x00007380ff3277ac */ /* 0x000e220008000800 */
[----:B------:R-:W-:Y:S01]  /*73040*/  IADD3 R30, P5, PT, R30, R6, RZ ;  /* 0x000000061e1e7210 */ /* 0x000fe20007fbe0ff */
[----:B------:R-:W-:Y:S02]  /*73050*/  VIADD R44, R45, UR41 ;  /* 0x000000292d2c7c36 */ /* 0x000fe40008000000 */
[C---:B------:R-:W-:Y:S02]  /*73060*/  IMAD.X R33, R36.reuse, 0x1, R5, P1 ;  /* 0x0000000124217824 */ /* 0x040fe400008e0605 */
[----:B------:R-:W-:Y:S01]  /*73070*/  IMAD.X R31, R36, 0x1, R7, P5 ;  /* 0x00000001241f7824 */ /* 0x000fe200028e0607 */
[----:B------:R-:W-:Y:S04]  /*73080*/  STL.64 [R1+0x26b8], R44 ;  /* 0x0026b82c01007387 */ /* 0x000fe80000100a00 */
[----:B------:R-:W-:Y:S04]  /*73090*/  STL.64 [R1+0xb58], R38 ;  /* 0x000b582601007387 */ /* 0x000fe80000100a00 */
[----:B------:R-:W-:Y:S04]  /*730a0*/  STL.64 [R1+0xb50], R32 ;  /* 0x000b502001007387 */ /* 0x000fe80000100a00 */
[----:B------:R1:W-:Y:S02]  /*730b0*/  STL.64 [R1+0xb48], R30 ;  /* 0x000b481e01007387 */ /* 0x0003e40000100a00 */
[----:B-1----:R-:W-:-:S02]  /*730c0*/  IMAD.MOV.U32 R30, RZ, RZ, R27 ;  /* 0x000000ffff1e7224 */ /* 0x002fc400078e001b */
[----:B------:R-:W-:-:S03]  /*730d0*/  IMAD.MOV.U32 R27, RZ, RZ, R29 ;  /* 0x000000ffff1b7224 */ /* 0x000fc600078e001d */
[----:B------:R-:W-:Y:S02]  /*730e0*/  SHF.R.S32.HI R36, RZ, 0x1f, R30 ;  /* 0x0000001fff247819 */ /* 0x000fe4000001141e */
[----:B------:R-:W-:Y:S01]  /*730f0*/  IADD3 R38, P3, PT, R30, R4, RZ ;  /* 0x000000041e267210 */ /* 0x000fe20007f7e0ff */
[----:B------:R-:W-:Y:S02]  /*73100*/  IMAD.MOV.U32 R29, RZ, RZ, R28 ;  /* 0x000000ffff1d7224 */ /* 0x000fe400078e001c */
[----:B------:R-:W-:Y:S02]  /*73110*/  IMAD.MOV.U32 R28, RZ, RZ, R24 ;  /* 0x000000ffff1c7224 */ /* 0x000fe400078e0018 */
[----:B------:R-:W-:Y:S02]  /*73120*/  IMAD.X R39, R36, 0x1, R5, P3 ;  /* 0x0000000124277824 */ /* 0x000fe400018e0605 */
[----:B------:R-:W-:Y:S02]  /*73130*/  IMAD.MOV.U32 R24, RZ, RZ, R25 ;  /* 0x000000ffff187224 */ /* 0x000fe400078e0019 */
[----:B------:R-:W-:-:S02]  /*73140*/  IMAD.MOV.U32 R25, RZ, RZ, R20 ;  /* 0x000000ffff197224 */ /* 0x000fc400078e0014 */
[----:B------:R-:W-:Y:S01]  /*73150*/  IMAD.MOV.U32 R20, RZ, RZ, R12 ;  /* 0x000000ffff147224 */ /* 0x000fe200078e000c */
[----:B------:R-:W-:Y:S01]  /*73160*/  IADD3 R32, P5, PT, R30, R6, RZ ;  /* 0x000000061e207210 */ /* 0x000fe20007fbe0ff */
[----:B------:R-:W2:Y:S01]  /*73170*/  LDL.LU R12, [R1+0x40] ;  /* 0x00004000010c7983 */ /* 0x000ea20000300800 */
[----:B------:R-:W-:Y:S02]  /*73180*/  SHF.R.S32.HI R46, RZ, 0x1f, R35 ;  /* 0x0000001fff2e7819 */ /* 0x000fe40000011423 */
[C---:B------:R-:W-:Y:S01]  /*73190*/  IADD3 R30, P1, PT, R35.reuse, R4, RZ ;  /* 0x00000004231e7210 */ /* 0x040fe20007f3e0ff */
[----:B------:R1:W-:Y:S01]  /*731a0*/  STL.64 [R1+0xb40], R38 ;  /* 0x000b402601007387 */ /* 0x0003e20000100a00 */
[----:B------:R-:W-:Y:S01]  /*731b0*/  IMAD.X R33, R36, 0x1, R7, P5 ;  /* 0x0000000124217824 */ /* 0x000fe200028e0607 */
[----:B-1----:R-:W-:Y:S01]  /*731c0*/  IADD3 R38, P3, PT, R35, R6, RZ ;  /* 0x0000000623267210 */ /* 0x002fe20007f7e0ff */
[----:B------:R-:W-:Y:S02]  /*731d0*/  IMAD.MOV.U32 R35, RZ, RZ, R27 ;  /* 0x000000ffff237224 */ /* 0x000fe400078e001b */
[----:B------:R-:W-:-:S02]  /*731e0*/  IMAD.MOV.U32 R27, RZ, RZ, R29 ;  /* 0x000000ffff1b7224 */ /* 0x000fc400078e001d */
[----:B------:R-:W-:Y:S02]  /*731f0*/  IMAD.MOV.U32 R29, RZ, RZ, R28 ;  /* 0x000000ffff1d7224 */ /* 0x000fe400078e001c */
[----:B------:R-:W-:Y:S02]  /*73200*/  IMAD.MOV.U32 R28, RZ, RZ, R24 ;  /* 0x000000ffff1c7224 */ /* 0x000fe400078e0018 */
[----:B------:R-:W-:Y:S02]  /*73210*/  IMAD.MOV.U32 R24, RZ, RZ, R25 ;  /* 0x000000ffff187224 */ /* 0x000fe400078e0019 */
[----:B------:R-:W-:Y:S02]  /*73220*/  IMAD.MOV.U32 R25, RZ, RZ, R20 ;  /* 0x000000ffff197224 */ /* 0x000fe400078e0014 */
[----:B------:R-:W-:Y:S01]  /*73230*/  IMAD.MOV.U32 R20, RZ, RZ, R21 ;  /* 0x000000ffff147224 */ /* 0x000fe200078e0015 */
[----:B------:R1:W-:Y:S01]  /*73240*/  STL.64 [R1+0xb38], R32 ;  /* 0x000b382001007387 */ /* 0x0003e20000100a00 */
[----:B------:R-:W-:-:S02]  /*73250*/  IMAD.MOV.U32 R21, RZ, RZ, R8 ;  /* 0x000000ffff157224 */ /* 0x000fc400078e0008 */
[----:B---3--:R-:W-:Y:S02]  /*73260*/  IMAD.MOV.U32 R8, RZ, RZ, R61 ;  /* 0x000000ffff087224 */ /* 0x008fe400078e003d */
[----:B------:R-:W3:Y:S01]  /*73270*/  LDL.LU R61, [R1+0x2770] ;  /* 0x00277000013d7983 */ /* 0x000ee20000300800 */
[----:B------:R-:W-:Y:S02]  /*73280*/  IMAD.X R31, R46, 0x1, R5, P1 ;  /* 0x000000012e1f7824 */ /* 0x000fe400008e0605 */
[----:B------:R-:W-:Y:S01]  /*73290*/  VIADD R43, R44, UR47 ;  /* 0x0000002f2c2b7c36 */ /* 0x000fe20008000000 */
[----:B------:R-:W0:Y:S02]  /*732a0*/  LDCU UR47, c[0x0][0x39c] ;  /* 0x00007380ff2f77ac */ /* 0x000e240008000800 */
[----:B------:R0:W-:Y:S01]  /*732b0*/  STL.64 [R1+0xb30], R30 ;  /* 0x000b301e01007387 */ /* 0x0001e20000100a00 */
[----:B------:R-:W-:-:S03]  /*732c0*/  IMAD.X R39, R46, 0x1, R7, P3 ;  /* 0x000000012e277824 */ /* 0x000fc600018e0607 */
[----:B------:R-:W-:Y:S04]  /*732d0*/  STL.64 [R1+0x26d0], R42 ;  /* 0x0026d02a01007387 */ /* 0x000fe80000100a00 */
[----:B------:R-:W-:Y:S01]  /*732e0*/  STL.64 [R1+0xb28], R38 ;  /* 0x000b282601007387 */ /* 0x000fe20000100a00 */
[----:B------:R-:W-:Y:S02]  /*732f0*/  SHF.R.S32.HI R46, RZ, 0x1f, R26 ;  /* 0x0000001fff2e7819 */ /* 0x000fe4000001141a */
[----:B---3--:R-:W-:Y:S02]  /*73300*/  SHF.R.S32.HI R36, RZ, 0x1f, R61 ;  /* 0x0000001fff247819 */ /* 0x008fe4000001143d */
[C---:B-1----:R-:W-:Y:S02]  /*73310*/  IADD3 R32, P1, PT, R61.reuse, R4, RZ ;  /* 0x000000043d207210 */ /* 0x042fe40007f3e0ff */
[----:B0-----:R-:W-:-:S03]  /*73320*/  IADD3 R30, P5, PT, R61, R6, RZ ;  /* 0x000000063d1e7210 */ /* 0x001fc60007fbe0ff */
[C---:B------:R-:W-:Y:S02]  /*73330*/  IMAD.X R33, R36.reuse, 0x1, R5, P1 ;  /* 0x0000000124217824 */ /* 0x040fe400008e0605 */
[----:B------:R-:W-:-:S03]  /*73340*/  IMAD.X R31, R36, 0x1, R7, P5 ;  /* 0x00000001241f7824 */ /* 0x000fc600028e0607 */
[----:B------:R-:W-:Y:S04]  /*73350*/  STL.64 [R1+0xb20], R32 ;  /* 0x000b202001007387 */ /* 0x000fe80000100a00 */
[----:B------:R0:W-:Y:S02]  /*73360*/  STL.64 [R1+0xb18], R30 ;  /* 0x000b181e01007387 */ /* 0x0001e40000100a00 */
[----:B0-----:R-:W-:Y:S02]  /*73370*/  IMAD.MOV.U32 R30, RZ, RZ, R27 ;  /* 0x000000ffff1e7224 */ /* 0x001fe400078e001b */
[----:B------:R-:W-:-:S03]  /*73380*/  IMAD.MOV.U32 R27, RZ, RZ, R29 ;  /* 0x000000ffff1b7224 */ /* 0x000fc600078e001d */
[----:B------:R-:W-:Y:S02]  /*73390*/  SHF.R.S32.HI R36, RZ, 0x1f, R30 ;  /* 0x0000001fff247819 */ /* 0x000fe4000001141e */
[----:B------:R-:W-:Y:S01]  /*733a0*/  IADD3 R38, P3, PT, R30, R4, RZ ;  /* 0x000000041e267210 */ /* 0x000fe20007f7e0ff */
[----:B------:R-:W-:Y:S02]  /*733b0*/  IMAD.MOV.U32 R29, RZ, RZ, R28 ;  /* 0x000000ffff1d7224 */ /* 0x000fe400078e001c */
[----:B------:R-:W-:Y:S02]  /*733c0*/  IMAD.MOV.U32 R28, RZ, RZ, R24 ;  /* 0x000000ffff1c7224 */ /* 0x000fe400078e0018 */
[----:B------:R-:W-:Y:S02]  /*733d0*/  IMAD.MOV.U32 R24, RZ, RZ, R25 ;  /* 0x000000ffff187224 */ /* 0x000fe400078e0019 */
[----:B------:R-:W-:Y:S02]  /*733e0*/  IMAD.X R39, R36, 0x1, R5, P3 ;  /* 0x0000000124277824 */ /* 0x000fe400018e0605 */
[----:B------:R-:W-:-:S02]  /*733f0*/  IMAD.MOV.U32 R25, RZ, RZ, R20 ;  /* 0x000000ffff197224 */ /* 0x000fc400078e0014 */
[----:B------:R-:W-:Y:S02]  /*73400*/  IMAD.MOV.U32 R20, RZ, RZ, R21 ;  /* 0x000000ffff147224 */ /* 0x000fe400078e0015 */
[----:B------:R-:W-:Y:S01]  /*73410*/  IMAD.MOV.U32 R21, RZ, RZ, R57 ;  /* 0x000000ffff157224 */ /* 0x000fe200078e0039 */
[----:B------:R-:W-:Y:S01]  /*73420*/  IADD3 R32, P5, PT, R30, R6, RZ ;  /* 0x000000061e207210 */ /* 0x000fe20007fbe0ff */
[----:B------:R-:W3:Y:S01]  /*73430*/  LDL.LU R57, [R1+0x14] ;  /* 0x0000140001397983 */ /* 0x000ee20000300800 */
[----:B------:R-:W-:-:S03]  /*73440*/  IADD3 R30, P1, PT, R26, R4, RZ ;  /* 0x000000041a1e7210 */ /* 0x000fc60007f3e0ff */
[----:B------:R0:W-:Y:S01]  /*73450*/  STL.64 [R1+0xb10], R38 ;  /* 0x000b102601007387 */ /* 0x0001e20000100a00 */
[----:B------:R-:W-:Y:S01]  /*73460*/  IMAD.X R33, R36, 0x1, R7, P5 ;  /* 0x0000000124217824 */ /* 0x000fe200028e0607 */
[----:B0-----:R-:W-:Y:S01]  /*73470*/  IADD3 R38, P3, PT, R26, R6, RZ ;  /* 0x000000061a267210 */ /* 0x001fe20007f7e0ff */
[----:B------:R-:W-:Y:S02]  /*73480*/  IMAD.MOV.U32 R26, RZ, RZ, R27 ;  /* 0x000000ffff1a7224 */ /* 0x000fe400078e001b */
[----:B------:R-:W-:Y:S02]  /*73490*/  IMAD.MOV.U32 R27, RZ, RZ, R29 ;  /* 0x000000ffff1b7224 */ /* 0x000fe400078e001d */
[----:B------:R-:W-:Y:S02]  /*734a0*/  IMAD.MOV.U32 R29, RZ, RZ, R28 ;  /* 0x000000ffff1d7224 */ /* 0x000fe400078e001c */
[----:B------:R-:W-:Y:S02]  /*734b0*/  IMAD.MOV.U32 R28, RZ, RZ, R24 ;  /* 0x000000ffff1c7224 */ /* 0x000fe400078e0018 */
[----:B------:R-:W-:-:S02]  /*734c0*/  IMAD.MOV.U32 R24, RZ, RZ, R25 ;  /* 0x000000ffff187224 */ /* 0x000fc400078e0019 */
[----:B------:R-:W-:Y:S02]  /*734d0*/  IMAD.MOV.U32 R25, RZ, RZ, R20 ;  /* 0x000000ffff197224 */ /* 0x000fe400078e0014 */
[----:B------:R-:W-:Y:S02]  /*734e0*/  IMAD.MOV.U32 R20, RZ, RZ, R21 ;  /* 0x000000ffff147224 */ /* 0x000fe400078e0015 */
[----:B------:R-:W-:Y:S01]  /*734f0*/  IMAD.MOV.U32 R21, RZ, RZ, R22 ;  /* 0x000000ffff157224 */ /* 0x000fe200078e0016 */
[----:B------:R0:W-:Y:S01]  /*73500*/  STL.64 [R1+0xb08], R32 ;  /* 0x000b082001007387 */ /* 0x0001e20000100a00 */
[----:B------:R-:W-:Y:S02]  /*73510*/  IMAD.MOV.U32 R22, RZ, RZ, R9 ;  /* 0x000000ffff167224 */ /* 0x000fe400078e0009 */
[----:B--2---:R-:W-:Y:S02]  /*73520*/  IMAD.MOV.U32 R9, RZ, RZ, R60 ;  /* 0x000000ffff097224 */ /* 0x004fe400078e003c */
[----:B------:R-:W2:Y:S01]  /*73530*/  LDL.LU R60, [R1+0x276c] ;  /* 0x00276c00013c7983 */ /* 0x000ea20000300800 */
[----:B------:R-:W-:-:S05]  /*73540*/  IMAD.X R31, R46, 0x1, R5, P1 ;  /* 0x000000012e1f7824 */ /* 0x000fca00008e0605 */
[----:B------:R1:W-:Y:S01]  /*73550*/  STL.64 [R1+0xb00], R30 ;  /* 0x000b001e01007387 */ /* 0x0003e20000100a00 */
[----:B------:R-:W-:-:S05]  /*73560*/  IMAD.X R39, R46, 0x1, R7, P3 ;  /* 0x000000012e277824 */ /* 0x000fca00018e0607 */
[----:B------:R-:W-:Y:S01]  /*73570*/  STL.64 [R1+0xac8], R38 ;  /* 0x000ac82601007387 */ /* 0x000fe20000100a00 */
[----:B--2---:R-:W-:Y:S02]  /*73580*/  SHF.R.S32.HI R36, RZ, 0x1f, R60 ;  /* 0x0000001fff247819 */ /* 0x004fe4000001143c */
[C---:B0-----:R-:W-:Y:S02]  /*73590*/  IADD3 R32, P1, PT, R60.reuse, R4, RZ ;  /* 0x000000043c207210 */ /* 0x041fe40007f3e0ff */
[----:B-1----:R-:W-:-:S03]  /*735a0*/  IADD3 R30, P5, PT, R60, R6, RZ ;  /* 0x000000063c1e7210 */ /* 0x002fc60007fbe0ff */
[C---:B------:R-:W-:Y:S02]  /*735b0*/  IMAD.X R33, R36.reuse, 0x1, R5, P1 ;  /* 0x0000000124217824 */ /* 0x040fe400008e0605 */
[----:B------:R-:W-:-:S03]  /*735c0*/  IMAD.X R31, R36, 0x1, R7, P5 ;  /* 0x00000001241f7824 */ /* 0x000fc600028e0607 */
[----:B------:R-:W-:Y:S04]  /*735d0*/  STL.64 [R1+0xa98], R32 ;  /* 0x000a982001007387 */ /* 0x000fe80000100a00 */
[----:B------:R0:W-:Y:S02]  /*735e0*/  STL.64 [R1+0xa90], R30 ;  /* 0x000a901e01007387 */ /* 0x0001e40000100a00 */
[----:B0-----:R-:W-:Y:S02]  /*735f0*/  IMAD.MOV.U32 R30, RZ, RZ, R27 ;  /* 0x000000ffff1e7224 */ /* 0x001fe400078e001b */
[----:B------:R-:W-:Y:S02]  /*73600*/  IMAD.MOV.U32 R27, RZ, RZ, R29 ;  /* 0x000000ffff1b7224 */ /* 0x000fe400078e001d */
[----:B------:R-:W-:-:S02]  /*73610*/  IMAD.MOV.U32 R29, RZ, RZ, R28 ;  /* 0x000000ffff1d7224 */ /* 0x000fc400078e001c */
[----:B------:R-:W-:Y:S02]  /*73620*/  IMAD.MOV.U32 R28, RZ, RZ, R24 ;  /* 0x000000ffff1c7224 */ /* 0x000fe400078e0018 */
[----:B------:R-:W-:Y:S02]  /*73630*/  IMAD.MOV.U32 R24, RZ, RZ, R25 ;  /* 0x000000ffff187224 */ /* 0x000fe400078e0019 */
[----:B------:R-:W-:Y:S02]  /*73640*/  IMAD.MOV.U32 R25, RZ, RZ, R20 ;  /* 0x000000ffff197224 */ /* 0x000fe400078e0014 */
[----:B------:R-:W-:Y:S02]  /*73650*/  IMAD.MOV.U32 R20, RZ, RZ, R21 ;  /* 0x000000ffff147224 */ /* 0x000fe400078e0015 */
[----:B------:R-:W-:Y:S02]  /*73660*/  IMAD.MOV.U32 R21, RZ, RZ, R22 ;  /* 0x000000ffff157224 */ /* 0x000fe400078e0016 */
[----:B------:R-:W-:-:S02]  /*73670*/  IMAD.MOV.U32 R22, RZ, RZ, R10 ;  /* 0x000000ffff167224 */ /* 0x000fc400078e000a */
[----:B------:R-:W-:Y:S02]  /*73680*/  IMAD.MOV.U32 R10, RZ, RZ, R11 ;  /* 0x000000ffff0a7224 */ /* 0x000fe400078e000b */
[----:B------:R-:W-:Y:S02]  /*73690*/  IMAD.MOV.U32 R11, RZ, RZ, R19 ;  /* 0x000000ffff0b7224 */ /* 0x000fe400078e0013 */
[----:B------:R-:W-:Y:S02]  /*736a0*/  IMAD.MOV.U32 R19, RZ, RZ, R47 ;  /* 0x000000ffff137224 */ /* 0x000fe400078e002f */
[----:B------:R-:W2:Y:S01]  /*736b0*/  LDL.LU R47, [R1+0x2768] ;  /* 0x00276800012f7983 */ /* 0x000ea20000300800 */
[----:B------:R-:W-:Y:S02]  /*736c0*/  SHF.R.S32.HI R36, RZ, 0x1f, R30 ;  /* 0x0000001fff247819 */ /* 0x000fe4000001141e */
[C---:B------:R-:W-:Y:S02]  /*736d0*/  IADD3 R38, P3, PT, R30.reuse, R4, RZ ;  /* 0x000000041e267210 */ /* 0x040fe40007f7e0ff */
[----:B------:R-:W-:-:S02]  /*736e0*/  IADD3 R32, P5, PT, R30, R6, RZ ;  /* 0x000000061e207210 */ /* 0x000fc40007fbe0ff */
[----:B------:R-:W-:Y:S02]  /*736f0*/  SHF.R.S32.HI R46, RZ, 0x1f, R35 ;  /* 0x0000001fff2e7819 */ /* 0x000fe40000011423 */
[C---:B------:R-:W-:Y:S01]  /*73700*/  IADD3 R30, P1, PT, R35.reuse, R4, RZ ;  /* 0x00000004231e7210 */ /* 0x040fe20007f3e0ff */
[C---:B------:R-:W-:Y:S02]  /*73710*/  IMAD.X R39, R36.reuse, 0x1, R5, P3 ;  /* 0x0000000124277824 */ /* 0x040fe400018e0605 */
[----:B------:R-:W-:Y:S01]  /*73720*/  IMAD.X R33, R36, 0x1, R7, P5 ;  /* 0x0000000124217824 */ /* 0x000fe200028e0607 */
[----:B------:R-:W-:Y:S01]  /*73730*/  IADD3 R34, P3, PT, R35, R6, RZ ;  /* 0x0000000623227210 */ /* 0x000fe20007f7e0ff */
[C---:B------:R-:W-:Y:S02]  /*73740*/  IMAD.X R31, R46.reuse, 0x1, R5, P1 ;  /* 0x000000012e1f7824 */ /* 0x040fe400008e0605 */
[----:B------:R-:W-:Y:S01]  /*73750*/  VIADD R61, R43, UR44 ;  /* 0x0000002c2b3d7c36 */ /* 0x000fe20008000000 */
[----:B------:R-:W-:Y:S01]  /*73760*/  STL.64 [R1+0xa78], R38 ;  /* 0x000a782601007387 */ /* 0x000fe20000100a00 */
[----:B------:R-:W-:-:S02]  /*73770*/  IMAD.X R35, R46, 0x1, R7, P3 ;  /* 0x000000012e237824 */ /* 0x000fc400018e0607 */
[----:B------:R-:W-:Y:S01]  /*73780*/  VIADD R60, R61, UR46 ;  /* 0x0000002e3d3c7c36 */ /* 0x000fe20008000000 */
[----:B------:R-:W-:Y:S01]  /*73790*/  STL.64 [R1+0xa70], R32 ;  /* 0x000a702001007387 */ /* 0x000fe20000100a00 */
[----:B------:R-:W-:Y:S01]  /*737a0*/  SHF.R.S32.HI R46, RZ, 0x1f, R26 ;  /* 0x0000001fff2e7819 */ /* 0x000fe2000001141a */
[----:B------:R-:W-:Y:S01]  /*737b0*/  UMOV UR41, UR75 ;  /* 0x0000004b00297c82 */ /* 0x000fe20008000000 */
[----:B------:R-:W0:Y:S01]  /*737c0*/  LDCU UR46, c[0x0][0x39c] ;  /* 0x00007380ff2e77ac */ /* 0x000e220008000800 */
[----:B------:R-:W-:Y:S04]  /*737d0*/  STL.64 [R1+0xa68], R30 ;  /* 0x000a681e01007387 */ /* 0x000fe80000100a00 */
[----:B------:R-:W-:Y:S04]  /*737e0*/  STL.64 [R1+0x26e0], R60 ;  /* 0x0026e03c01007387 */ /* 0x000fe80000100a00 */
[----:B------:R1:W-:Y:S02]  /*737f0*/  STL.64 [R1+0xa60], R34 ;  /* 0x000a602201007387 */ /* 0x0003e40000100a00 */
[----:B-1----:R-:W-:-:S02]  /*73800*/  IADD3 R34, P3, PT, R29, R4, RZ ;  /* 0x000000041d227210 */ /* 0x002fc40007f7e0ff */
[----:B--2---:R-:W-:Y:S02]  /*73810*/  SHF.R.S32.HI R36, RZ, 0x1f, R47 ;  /* 0x0000001fff247819 */ /* 0x004fe4000001142f */
[C---:B------:R-:W-:Y:S02]  /*73820*/  IADD3 R32, P1, PT, R47.reuse, R4, RZ ;  /* 0x000000042f207210 */ /* 0x040fe40007f3e0ff */
[----:B------:R-:W-:-:S03]  /*73830*/  IADD3 R30, P5, PT, R47, R6, RZ ;  /* 0x000000062f1e7210 */ /* 0x000fc60007fbe0ff */
[C---:B------:R-:W-:Y:S02]  /*73840*/  IMAD.X R33, R36.reuse, 0x1, R5, P1 ;  /* 0x0000000124217824 */ /* 0x040fe400008e0605 */
[----:B------:R-:W-:Y:S01]  /*73850*/  IMAD.X R31, R36, 0x1, R7, P5 ;  /* 0x00000001241f7824 */ /* 0x000fe200028e0607 */
[----:B------:R-:W-:Y:S02]  /*73860*/  SHF.R.S32.HI R36, RZ, 0x1f, R29 ;  /* 0x0000001fff247819 */ /* 0x000fe4000001141d */
[----:B------:R1:W-:Y:S03]  /*73870*/  STL.64 [R1+0xa48], R32 ;  /* 0x000a482001007387 */ /* 0x0003e60000100a00 */
[----:B------:R-:W-:Y:S01]  /*73880*/  IMAD.X R35, R36, 0x1, R5, P3 ;  /* 0x0000000124237824 */ /* 0x000fe200018e0605 */
[----:B------:R2:W-:Y:S04]  /*73890*/  STL.64 [R1+0xa40], R30 ;  /* 0x000a401e01007387 */ /* 0x0005e80000100a00 */
[----:B------:R0:W-:Y:S01]  /*738a0*/  STL.64 [R1+0xa38], R34 ;  /* 0x000a382201007387 */ /* 0x0001e20000100a00 */
[----:B-1----:R-:W-:Y:S01]  /*738b0*/  IADD3 R32, P5, PT, R29, R6, RZ ;  /* 0x000000061d207210 */ /* 0x002fe20007fbe0ff */
[----:B------:R-:W-:-:S02]  /*738c0*/  IMAD.MOV.U32 R29, RZ, RZ, R28 ;  /* 0x000000ffff1d7224 */ /* 0x000fc400078e001c */
[----:B------:R-:W-:Y:S01]  /*738d0*/  IMAD.MOV.U32 R28, RZ, RZ, R24 ;  /* 0x000000ffff1c7224 */ /* 0x000fe200078e0018 */
[C---:B--2---:R-:W-:Y:S01]  /*738e0*/  IADD3 R30, P1, PT, R26.reuse, R4, RZ ;  /* 0x000000041a1e7210 */ /* 0x044fe20007f3e0ff */
[----:B------:R-:W-:Y:S02]  /*738f0*/  IMAD.MOV.U32 R24, RZ, RZ, R25 ;  /* 0x000000ffff187224 */ /* 0x000fe400078e0019 */
[----:B------:R-:W-:Y:S01]  /*73900*/  IMAD.MOV.U32 R25, RZ, RZ, R20 ;  /* 0x000000ffff197224 */ /* 0x000fe200078e0014 */
[----:B0-----:R-:W-:Y:S01]  /*73910*/  IADD3 R34, P3, PT, R26, R6, RZ ;  /* 0x000000061a227210 */ /* 0x001fe20007f7e0ff */
[----:B------:R-:W-:Y:S02]  /*73920*/  IMAD.X R33, R36, 0x1, R7, P5 ;  /* 0x0000000124217824 */ /* 0x000fe400028e0607 */
[----:B------:R-:W-:Y:S02]  /*73930*/  IMAD.MOV.U32 R20, RZ, RZ, R21 ;  /* 0x000000ffff147224 */ /* 0x000fe400078e0015 */
[----:B------:R-:W-:-:S02]  /*73940*/  IMAD.MOV.U32 R21, RZ, RZ, R22 ;  /* 0x000000ffff157224 */ /* 0x000fc400078e0016 */
[----:B------:R-:W-:Y:S02]  /*73950*/  IMAD.MOV.U32 R26, RZ, RZ, R28 ;  /* 0x000000ffff1a7224 */ /* 0x000fe400078e001c */
[----:B------:R-:W-:Y:S02]  /*73960*/  IMAD.MOV.U32 R22, RZ, RZ, R23 ;  /* 0x000000ffff167224 */ /* 0x000fe400078e0017 */
[----:B------:R-:W-:Y:S01]  /*73970*/  IMAD.MOV.U32 R23, RZ, RZ, R12 ;  /* 0x000000ffff177224 */ /* 0x000fe200078e000c */
[----:B------:R0:W-:Y:S01]  /*73980*/  STL.64 [R1+0xa30], R32 ;  /* 0x000a302001007387 */ /* 0x0001e20000100a00 */
[----:B------:R-:W-:Y:S02]  /*73990*/  IMAD.MOV.U32 R12, RZ, RZ, R14 ;  /* 0x000000ffff0c7224 */ /* 0x000fe400078e000e */
[----:B------:R-:W-:Y:S01]  /*739a0*/  IMAD.X R31, R46, 0x1, R5, P1 ;  /* 0x000000012e1f7824 */ /* 0x000fe200008e0605 */
[----:B------:R-:W-:Y:S01]  /*739b0*/  SHF.R.S32.HI R36, RZ, 0x1f, R26 ;  /* 0x0000001fff247819 */ /* 0x000fe2000001141a */
[----:B------:R-:W-:-:S02]  /*739c0*/  IMAD.MOV.U32 R14, RZ, RZ, R0 ;  /* 0x000000ffff0e7224 */ /* 0x000fc400078e0000 */
[----:B------:R-:W-:Y:S02]  /*739d0*/  IMAD.MOV.U32 R0, RZ, RZ, R53 ;  /* 0x000000ffff007224 */ /* 0x000fe400078e0035 */
[----:B----4-:R-:W-:Y:S02]  /*739e0*/  IMAD.MOV.U32 R53, RZ, RZ, R58 ;  /* 0x000000ffff357224 */ /* 0x010fe400078e003a */
[----:B------:R-:W-:Y:S01]  /*739f0*/  IMAD.MOV.U32 R28, RZ, RZ, R24 ;  /* 0x000000ffff1c7224 */ /* 0x000fe200078e0018 */
[----:B0-----:R-:W-:Y:S01]  /*73a00*/  IADD3 R32, P1, PT, R26, R4, RZ ;  /* 0x000000041a207210 */ /* 0x001fe20007f3e0ff */
[----:B------:R-:W2:Y:S01]  /*73a10*/  LDL.LU R58, [R1+0x37c] ;  /* 0x00037c00013a7983 */ /* 0x000ea20000300800 */
[----:B------:R-:W-:Y:S02]  /*73a20*/  IMAD.MOV.U32 R24, RZ, RZ, R25 ;  /* 0x000000ffff187224 */ /* 0x000fe400078e0019 */
[----:B------:R-:W-:Y:S01]  /*73a30*/  IMAD.MOV.U32 R25, RZ, RZ, R20 ;  /* 0x000000ffff197224 */ /* 0x000fe200078e0014 */
[----:B------:R0:W-:Y:S01]  /*73a40*/  STL.64 [R1+0xa28], R30 ;  /* 0x000a281e01007387 */ /* 0x0001e20000100a00 */
[----:B------:R-:W-:-:S02]  /*73a50*/  IMAD.MOV.U32 R20, RZ, RZ, R21 ;  /* 0x000000ffff147224 */ /* 0x000fc400078e0015 */
[----:B------:R-:W-:Y:S02]  /*73a60*/  IMAD.X R35, R46, 0x1, R7, P3 ;  /* 0x000000012e237824 */ /* 0x000fe400018e0607 */
[----:B------:R-:W-:Y:S02]  /*73a70*/  IMAD.MOV.U32 R21, RZ, RZ, R22 ;  /* 0x000000ffff157224 */ /* 0x000fe400078e0016 */
[----:B------:R-:W-:Y:S02]  /*73a80*/  IMAD.X R33, R36, 0x1, R5, P1 ;  /* 0x0000000124217824 */ /* 0x000fe400008e0605 */
[----:B------:R-:W-:Y:S01]  /*73a90*/  IMAD.MOV.U32 R22, RZ, RZ, R23 ;  /* 0x000000ffff167224 */ /* 0x000fe200078e0017 */
[----:B0-----:R-:W-:Y:S01]  /*73aa0*/  IADD3 R30, P5, PT, R26, R6, RZ ;  /* 0x000000061a1e7210 */ /* 0x001fe20007fbe0ff */
[----:B------:R-:W-:Y:S02]  /*73ab0*/  IMAD.MOV.U32 R26, RZ, RZ, R28 ;  /* 0x000000ffff1a7224 */ /* 0x000fe400078e001c */
[----:B------:R-:W-:-:S02]  /*73ac0*/  IMAD.MOV.U32 R23, RZ, RZ, R53 ;  /* 0x000000ffff177224 */ /* 0x000fc400078e0035 */
[----:B------:R-:W4:Y:S01]  /*73ad0*/  LDL.LU R53, [R1+0x378] ;  /* 0x0003780001357983 */ /* 0x000f220000300800 */
[----:B------:R-:W-:Y:S02]  /*73ae0*/  IMAD.MOV.U32 R28, RZ, RZ, R24 ;  /* 0x000000ffff1c7224 */ /* 0x000fe400078e0018 */
[----:B------:R-:W-:Y:S01]  /*73af0*/  IMAD.X R31, R36, 0x1, R7, P5 ;  /* 0x00000001241f7824 */ /* 0x000fe200028e0607 */
[----:B------:R0:W-:Y:S01]  /*73b00*/  STL.64 [R1+0xa20], R34 ;  /* 0x000a202201007387 */ /* 0x0001e20000100a00 */
[----:B------:R-:W-:Y:S01]  /*73b10*/  IMAD.MOV.U32 R24, RZ, RZ, R25 ;  /* 0x000000ffff187224 */ /* 0x000fe200078e0019 */
[----:B------:R-:W-:Y:S01]  /*73b20*/  SHF.R.S32.HI R36, RZ, 0x1f, R26 ;  /* 0x0000001fff247819 */ /* 0x000fe2000001141a */
[----:B------:R-:W-:Y:S01]  /*73b30*/  IMAD.MOV.U32 R25, RZ, RZ, R20 ;  /* 0x000000ffff197224 */ /* 0x000fe200078e0014 */
[----:B------:R1:W-:Y:S01]  /*73b40*/  STL.64 [R1+0xa18], R32 ;  /* 0x000a182001007387 */ /* 0x0003e20000100a00 */
[----:B------:R-:W-:Y:S02]  /*73b50*/  IMAD.MOV.U32 R20, RZ, RZ, R21 ;  /* 0x000000ffff147224 */ /* 0x000fe400078e0015 */
[----:B------:R-:W-:-:S02]  /*73b60*/  IMAD.MOV.U32 R21, RZ, RZ, R22 ;  /* 0x000000ffff157224 */ /* 0x000fc400078e0016 */
[----:B------:R-:W-:Y:S01]  /*73b70*/  IMAD.MOV.U32 R22, RZ, RZ, R23 ;  /* 0x000000ffff167224 */ /* 0x000fe200078e0017 */
[C---:B0-----:R-:W-:Y:S01]  /*73b80*/  IADD3 R34, P3, PT, R26.reuse, R4, RZ ;  /* 0x000000041a227210 */ /* 0x041fe20007f7e0ff */
[----:B------:R-:W-:Y:S01]  /*73b90*/  IMAD.MOV.U32 R23, RZ, RZ, R8 ;  /* 0x000000ffff177224 */ /* 0x000fe200078e0008 */
[----:B-1----:R-:W-:Y:S01]  /*73ba0*/  IADD3 R32, P5, PT, R26, R6, RZ ;  /* 0x000000061a207210 */ /* 0x002fe20007fbe0ff */
[----:B------:R-:W-:Y:S02]  /*73bb0*/  IMAD.MOV.U32 R26, RZ, RZ, R28 ;  /* 0x000000ffff1a7224 */ /* 0x000fe400078e001c */
[----:B------:R-:W-:Y:S02]  /*73bc0*/  IMAD.MOV.U32 R28, RZ, RZ, R24 ;  /* 0x000000ffff1c7224 */ /* 0x000fe400078e0018 */
[----:B------:R-:W-:Y:S02]  /*73bd0*/  IMAD.MOV.U32 R24, RZ, RZ, R25 ;  /* 0x000000ffff187224 */ /* 0x000fe400078e0019 */
[----:B------:R-:W-:-:S02]  /*73be0*/  IMAD.MOV.U32 R8, RZ, RZ, R56 ;  /* 0x000000ffff087224 */ /* 0x000fc400078e0038 */
[C---:B------:R-:W-:Y:S02]  /*73bf0*/  IMAD.X R35, R36.reuse, 0x1, R5, P3 ;  /* 0x0000000124237824 */ /* 0x040fe400018e0605 */
[----:B------:R-:W-:Y:S02]  /*73c00*/  IMAD.MOV.U32 R25, RZ, RZ, R20 ;  /* 0x000000ffff197224 */ /* 0x000fe400078e0014 */
[----:B------:R-:W-:Y:S02]  /*73c10*/  IMAD.X R33, R36, 0x1, R7, P5 ;  /* 0x0000000124217824 */ /* 0x000fe400028e0607 */
[----:B------:R-:W-:Y:S01]  /*73c20*/  IMAD.MOV.U32 R20, RZ, RZ, R21 ;  /* 0x000000ffff147224 */ /* 0x000fe200078e0015 */
[----:B------:R0:W-:Y:S01]  /*73c30*/  STL.64 [R1+0xa10], R30 ;  /* 0x000a101e01007387 */ /* 0x0001e20000100a00 */
[----:B------:R-:W-:Y:S02]  /*73c40*/  IMAD.MOV.U32 R21, RZ, RZ, R22 ;  /* 0x000000ffff157224 */ /* 0x000fe400078e0016 */
[----:B------:R-:W-:Y:S01]  /*73c50*/  IMAD.MOV.U32 R22, RZ, RZ, R23 ;  /* 0x000000ffff167224 */ /* 0x000fe200078e0017 */
[----:B------:R-:W2:Y:S01]  /*73c60*/  LDL.LU R56, [R1+0x468] ;  /* 0x0004680001387983 */ /* 0x000ea20000300800 */
[----:B------:R-:W-:-:S02]  /*73c70*/  IMAD.MOV.U32 R23, RZ, RZ, R8 ;  /* 0x000000ffff177224 */ /* 0x000fc400078e0008 */
[----:B------:R-:W-:Y:S01]  /*73c80*/  IMAD.MOV.U32 R8, RZ, RZ, R13 ;  /* 0x000000ffff087224 */ /* 0x000fe200078e000d */
[----:B------:R1:W-:Y:S01]  /*73c90*/  STL.64 [R1+0xa08], R34 ;  /* 0x000a082201007387 */ /* 0x0003e20000100a00 */
[----:B---3--:R-:W-:-:S03]  /*73ca0*/  IMAD.MOV.U32 R13, RZ, RZ, R57 ;  /* 0x000000ffff0d7224 */ /* 0x008fc600078e0039 */
[----:B------:R3:W-:Y:S04]  /*73cb0*/  STL.64 [R1+0xa00], R32 ;  /* 0x000a002001007387 */ /* 0x0007e80000100a00 */
[----:B------:R-:W2:Y:S01]  /*73cc0*/  LDL.LU R57, [R1+0x390] ;  /* 0x0003900001397983 */ /* 0x000ea20000300800 */
[----:B------:R-:W-:Y:S02]  /*73cd0*/  SHF.R.S32.HI R46, RZ, 0x1f, R27 ;  /* 0x0000001fff2e7819 */ /* 0x000fe4000001141b */
[C---:B0-----:R-:W-:Y:S02]  /*73ce0*/  IADD3 R30, P1, PT, R27.reuse, R4, RZ ;  /* 0x000000041b1e7210 */ /* 0x041fe40007f3e0ff */
[----:B-1----:R-:W-:Y:S01]  /*73cf0*/  IADD3 R34, P3, PT, R27, R6, RZ ;  /* 0x000000061b227210 */ /* 0x002fe20007f7e0ff */
[----:B------:R-:W-:-:S02]  /*73d00*/  IMAD.MOV.U32 R27, RZ, RZ, R28 ;  /* 0x000000ffff1b7224 */ /* 0x000fc400078e001c */
[----:B------:R-:W-:Y:S02]  /*73d10*/  IMAD.X R31, R46, 0x1, R5, P1 ;  /* 0x000000012e1f7824 */ /* 0x000fe400008e0605 */
[----:B------:R-:W-:Y:S01]  /*73d20*/  IMAD.MOV.U32 R28, RZ, RZ, R24 ;  /* 0x000000ffff1c7224 */ /* 0x000fe200078e0018 */
[----:B------:R-:W-:Y:S01]  /*73d30*/  SHF.R.S32.HI R36, RZ, 0x1f, R27 ;  /* 0x0000001fff247819 */ /* 0x000fe2000001141b */
[----:B------:R-:W-:Y:S01]  /*73d40*/  IMAD.MOV.U32 R24, RZ, RZ, R25 ;  /* 0x000000ffff187224 */ /* 0x000fe200078e0019 */
[----:B------:R0:W-:Y:S01]  /*73d50*/  STL.64 [R1+0x9f8], R30 ;  /* 0x0009f81e01007387 */ /* 0x0001e20000100a00 */
[----:B------:R-:W-:Y:S01]  /*73d60*/  IMAD.MOV.U32 R25, RZ, RZ, R20 ;  /* 0x000000ffff197224 */ /* 0x000fe200078e0014 */
[----:B---3--:R-:W-:Y:S01]  /*73d70*/  IADD3 R32, P1, PT, R27, R4, RZ ;  /* 0x000000041b207210 */ /* 0x008fe20007f3e0ff */
[----:B------:R-:W-:Y:S02]  /*73d80*/  IMAD.MOV.U32 R20, RZ, RZ, R21 ;  /* 0x000000ffff147224 */ /* 0x000fe400078e0015 */
[----:B------:R-:W-:-:S02]  /*73d90*/  IMAD.MOV.U32 R21, RZ, RZ, R22 ;  /* 0x000000ffff157224 */ /* 0x000fc400078e0016 */
[----:B------:R-:W-:Y:S02]  /*73da0*/  IMAD.MOV.U32 R22, RZ, RZ, R23 ;  /* 0x000000ffff167224 */ /* 0x000fe400078e0017 */
[----:B------:R-:W-:Y:S01]  /*73db0*/  IMAD.MOV.U32 R23, RZ, RZ, R8 ;  /* 0x000000ffff177224 */ /* 0x000fe200078e0008 */
[----:B0-----:R-:W-:Y:S01]  /*73dc0*/  IADD3 R30, P5, PT, R27, R6, RZ ;  /* 0x000000061b1e7210 */ /* 0x001fe20007fbe0ff */
[----:B------:R-:W-:Y:S02]  /*73dd0*/  IMAD.MOV.U32 R27, RZ, RZ, R28 ;  /* 0x000000ffff1b7224 */ /* 0x000fe400078e001c */
[----:B------:R-:W-:Y:S02]  /*73de0*/  IMAD.MOV.U32 R28, RZ, RZ, R24 ;  /* 0x000000ffff1c7224 */ /* 0x000fe400078e0018 */
[----:B------:R-:W-:Y:S02]  /*73df0*/  IMAD.X R35, R46, 0x1, R7, P3 ;  /* 0x000000012e237824 */ /* 0x000fe400018e0607 */
[----:B------:R-:W-:-:S02]  /*73e00*/  IMAD.MOV.U32 R24, RZ, RZ, R25 ;  /* 0x000000ffff187224 */ /* 0x000fc400078e0019 */
[----:B------:R-:W-:Y:S02]  /*73e10*/  IMAD.MOV.U32 R8, RZ, RZ, R13 ;  /* 0x000000ffff087224 */ /* 0x000fe400078e000d */
[C---:B------:R-:W-:Y:S02]  /*73e20*/  IMAD.X R33, R36.reuse, 0x1, R5, P1 ;  /* 0x0000000124217824 */ /* 0x040fe400008e0605 */
[----:B------:R-:W-:Y:S02]  /*73e30*/  IMAD.MOV.U32 R25, RZ, RZ, R20 ;  /* 0x000000ffff197224 */ /* 0x000fe400078e0014 */
[----:B------:R-:W-:Y:S02]  /*73e40*/  IMAD.X R31, R36, 0x1, R7, P5 ;  /* 0x00000001241f7824 */ /* 0x000fe400028e0607 */
[----:B------:R-:W-:Y:S02]  /*73e50*/  IMAD.MOV.U32 R20, RZ, RZ, R21 ;  /* 0x000000ffff147224 */ /* 0x000fe400078e0015 */
[----:B------:R-:W-:-:S02]  /*73e60*/  IMAD.MOV.U32 R21, RZ, RZ, R22 ;  /* 0x000000ffff157224 */ /* 0x000fc400078e0016 */
[----:B------:R-:W-:Y:S02]  /*73e70*/  IMAD.MOV.U32 R22, RZ, RZ, R23 ;  /* 0x000000ffff167224 */ /* 0x000fe400078e0017 */
[----:B------:R-:W-:Y:S02]  /*73e80*/  IMAD.MOV.U32 R23, RZ, RZ, R8 ;  /* 0x000000ffff177224 */ /* 0x000fe400078e0008 */
[----:B------:R-:W-:Y:S02]  /*73e90*/  IMAD.MOV.U32 R8, RZ, RZ, R9 ;  /* 0x000000ffff087224 */ /* 0x000fe400078e0009 */
[----:B------:R-:W-:Y:S02]  /*73ea0*/  IMAD.MOV.U32 R9, RZ, RZ, R50 ;  /* 0x000000ffff097224 */ /* 0x000fe400078e0032 */
[----:B--2---:R-:W-:Y:S02]  /*73eb0*/  IMAD.MOV.U32 R13, RZ, RZ, R57 ;  /* 0x000000ffff0d7224 */ /* 0x004fe400078e0039 */
[----:B------:R-:W2:Y:S04]  /*73ec0*/  LDL.LU R57, [R1+0x450] ;  /* 0x0004500001397983 */ /* 0x000ea80000300800 */
[----:B------:R0:W-:Y:S04]  /*73ed0*/  STL.64 [R1+0x9f0], R34 ;  /* 0x0009f02201007387 */ /* 0x0001e80000100a00 */
[----:B------:R1:W-:Y:S04]  /*73ee0*/  STL.64 [R1+0x9e8], R32 ;  /* 0x0009e82001007387 */ /* 0x0003e80000100a00 */
[----:B------:R3:W-:Y:S04]  /*73ef0*/  STL.64 [R1+0x9e0], R30 ;  /* 0x0009e01e01007387 */ /* 0x0007e80000100a00 */
[----:B------:R-:W2:Y:S01]  /*73f00*/  LDL.LU R50, [R1+0x2764] ;  /* 0x0027640001327983 */ /* 0x000ea20000300800 */
[----:B------:R-:W-:-:S02]  /*73f10*/  SHF.R.S32.HI R36, RZ, 0x1f, R27 ;  /* 0x0000001fff247819 */ /* 0x000fc4000001141b */
[C---:B0-----:R-:W-:Y:S02]  /*73f20*/  IADD3 R34, P3, PT, R27.reuse, R4, RZ ;  /* 0x000000041b227210 */ /* 0x041fe40007f7e0ff */
[----:B-1----:R-:W-:Y:S02]  /*73f30*/  IADD3 R32, P5, PT, R27, R6, RZ ;  /* 0x000000061b207210 */ /* 0x002fe40007fbe0ff */
[----:B------:R-:W-:Y:S02]  /*73f40*/  SHF.R.S32.HI R46, RZ, 0x1f, R29 ;  /* 0x0000001fff2e7819 */ /* 0x000fe4000001141d */
[----:B---3--:R-:W-:Y:S01]  /*73f50*/  IADD3 R30, P1, PT, R29, R4, RZ ;  /* 0x000000041d1e7210 */ /* 0x008fe20007f3e0ff */
[C---:B------:R-:W-:Y:S02]  /*73f60*/  IMAD.X R35, R36.reuse, 0x1, R5, P3 ;  /* 0x0000000124237824 */ /* 0x040fe400018e0605 */
[----:B------:R-:W-:Y:S02]  /*73f70*/  IMAD.X R33, R36, 0x1, R7, P5 ;  /* 0x0000000124217824 */ /* 0x000fe400028e0607 */
[----:B------:R-:W-:-:S02]  /*73f80*/  IMAD.MOV.U32 R27, RZ, RZ, R28 ;  /* 0x000000ffff1b7224 */ /* 0x000fc400078e001c */
[----:B------:R-:W-:Y:S01]  /*73f90*/  IMAD.X R31, R46, 0x1, R5, P1 ;  /* 0x000000012e1f7824 */ /* 0x000fe200008e0605 */
[----:B------:R-:W-:Y:S04]  /*73fa0*/  STL.64 [R1+0x9d8], R34 ;  /* 0x0009d82201007387 */ /* 0x000fe80000100a00 */
[----:B------:R0:W-:Y:S02]  /*73fb0*/  STL.64 [R1+0x9d0], R32 ;  /* 0x0009d02001007387 */ /* 0x0001e40000100a00 */
[----:B0-----:R-:W-:-:S05]  /*73fc0*/  IADD3 R32, P3, PT, R29, R6, RZ ;  /* 0x000000061d207210 */ /* 0x001fca0007f7e0ff */
[----:B------:R-:W-:Y:S02]  /*73fd0*/  IMAD.X R33, R46, 0x1, R7, P3 ;  /* 0x000000012e217824 */ /* 0x000fe400018e0607 */
[----:B--2---:R-:W-:Y:S02]  /*73fe0*/  IMAD.MOV.U32 R28, RZ, RZ, R50 ;  /* 0x000000ffff1c7224 */ /* 0x004fe400078e0032 */
[----:B------:R-:W2:Y:S03]  /*73ff0*/  LDL.LU R50, [R1+0x2760] ;  /* 0x0027600001327983 */ /* 0x000ea60000300800 */
[----:B------:R-:W-:Y:S01]  /*74000*/  SHF.R.S32.HI R36, RZ, 0x1f, R28 ;  /* 0x0000001fff247819 */ /* 0x000fe2000001141c */
[----:B------:R0:W-:Y:S02]  /*74010*/  STL.64 [R1+0x9c8], R30 ;  /* 0x0009c81e01007387 */ /* 0x0001e40000100a00 */
[----:B0-----:R-:W-:-:S02]  /*74020*/  IADD3 R30, P1, PT, R28, R4, RZ ;  /* 0x000000041c1e7210 */ /* 0x001fc40007f3e0ff */
[----:B------:R-:W-:Y:S01]  /*74030*/  IADD3 R28, P5, PT, R28, R6, RZ ;  /* 0x000000061c1c7210 */ /* 0x000fe20007fbe0ff */
[----:B------:R-:W-:Y:S04]  /*74040*/  STL.64 [R1+0x9c0], R32 ;  /* 0x0009c02001007387 */ /* 0x000fe80000100a00 */
[C---:B------:R-:W-:Y:S02]  /*74050*/  IMAD.X R29, R36.reuse, 0x1, R7, P5 ;  /* 0x00000001241d7824 */ /* 0x040fe400028e0607 */
[----:B------:R-:W-:-:S03]  /*74060*/  IMAD.X R31, R36, 0x1, R5, P1 ;  /* 0x00000001241f7824 */ /* 0x000fc600008e0605 */
[----:B------:R0:W-:Y:S04]  /*74070*/  STL.64 [R1+0x9b0], R28 ;  /* 0x0009b01c01007387 */ /* 0x0001e80000100a00 */
[----:B------:R1:W-:Y:S01]  /*74080*/  STL.64 [R1+0x9b8], R30 ;  /* 0x0009b81e01007387 */ /* 0x0003e20000100a00 */
[----:B0-----:R-:W-:Y:S02]  /*74090*/  IMAD.MOV.U32 R28, RZ, RZ, R24 ;  /* 0x000000ffff1c7224 */ /* 0x001fe400078e0018 */
[----:B------:R-:W-:Y:S02]  /*740a0*/  IMAD.MOV.U32 R24, RZ, RZ, R25 ;  /* 0x000000ffff187224 */ /* 0x000fe400078e0019 */
[----:B------:R-:W-:Y:S01]  /*740b0*/  IMAD.MOV.U32 R25, RZ, RZ, R20 ;  /* 0x000000ffff197224 */ /* 0x000fe200078e0014 */
[----:B------:R-:W-:-:S02]  /*740c0*/  SHF.R.S32.HI R36, RZ, 0x1f, R28 ;  /* 0x0000001fff247819 */ /* 0x000fc4000001141c */
[C---:B------:R-:W-:Y:S01]  /*740d0*/  IADD3 R32, P3, PT, R28.reuse, R4, RZ ;  /* 0x000000041c207210 */ /* 0x040fe20007f7e0ff */
[----:B------:R-:W-:Y:S01]  /*740e0*/  IMAD.MOV.U32 R20, RZ, RZ, R21 ;  /* 0x000000ffff147224 */ /* 0x000fe200078e0015 */
[----:B-1----:R-:W-:Y:S01]  /*740f0*/  IADD3 R30, P5, PT, R28, R6, RZ ;  /* 0x000000061c1e7210 */ /* 0x002fe20007fbe0ff */
[----:B------:R-:W-:Y:S02]  /*74100*/  IMAD.MOV.U32 R21, RZ, RZ, R23 ;  /* 0x000000ffff157224 */ /* 0x000fe400078e0017 */
[----:B------:R-:W-:Y:S02]  /*74110*/  IMAD.MOV.U32 R23, RZ, RZ, R8 ;  /* 0x000000ffff177224 */ /* 0x000fe400078e0008 */
[----:B------:R-:W-:Y:S02]  /*74120*/  IMAD.MOV.U32 R8, RZ, RZ, R9 ;  /* 0x000000ffff087224 */ /* 0x000fe400078e0009 */
[----:B------:R-:W-:Y:S02]  /*74130*/  IMAD.X R33, R36, 0x1, R5, P3 ;  /* 0x0000000124217824 */ /* 0x000fe400018e0605 */
[----:B------:R-:W-:-:S02]  /*74140*/  IMAD.MOV.U32 R9, RZ, RZ, R10 ;  /* 0x000000ffff097224 */ /* 0x000fc400078e000a */
[----:B------:R-:W-:Y:S02]  /*74150*/  IMAD.X R31, R36, 0x1, R7, P5 ;  /* 0x00000001241f7824 */ /* 0x000fe400028e0607 */
[----:B------:R-:W-:Y:S02]  /*74160*/  IMAD.MOV.U32 R10, RZ, RZ, R11 ;  /* 0x000000ffff0a7224 */ /* 0x000fe400078e000b */
[----:B------:R-:W-:Y:S02]  /*74170*/  IMAD.MOV.U32 R11, RZ, RZ, R49 ;  /* 0x000000ffff0b7224 */ /* 0x000fe400078e0031 */
[----:B------:R-:W3:Y:S04]  /*74180*/  LDL.LU R49, [R1+0x334] ;  /* 0x0003340001317983 */ /* 0x000ee80000300800 */
[----:B------:R-:W-:Y:S04]  /*74190*/  STL.64 [R1+0x9a8], R32 ;  /* 0x0009a82001007387 */ /* 0x000fe80000100a00 */
[----:B------:R0:W-:Y:S02]  /*741a0*/  STL.64 [R1+0x9a0], R30 ;  /* 0x0009a01e01007387 */ /* 0x0001e40000100a00 */
[----:B0-----:R-:W-:-:S02]  /*741b0*/  IMAD.MOV.U32 R30, RZ, RZ, R24 ;  /* 0x000000ffff1e7224 */ /* 0x001fc400078e0018 */
        /* <DEDUP_REMOVED lines=9> */
[----:B------:R-:W-:Y:S02]  /*74250*/  IMAD.MOV.U32 R12, RZ, RZ, R0 ;  /* 0x000000ffff0c7224 */ /* 0x000fe400078e0000 */
[----:B------:R-:W-:Y:S02]  /*74260*/  IMAD.MOV.U32 R0, RZ, RZ, R51 ;  /* 0x000000ffff007224 */ /* 0x000fe400078e0033 */
[----:B------:R-:W2:Y:S01]  /*74270*/  LDL.LU R51, [R1+0x444] ;  /* 0x0004440001337983 */ /* 0x000ea20000300800 */
[----:B------:R-:W-:-:S02]  /*74280*/  SHF.R.S32.HI R46, RZ, 0x1f, R26 ;  /* 0x0000001fff2e7819 */ /* 0x000fc4000001141a */
[----:B------:R-:W-:-:S05]  /*74290*/  IADD3 R28, P1, PT, R26, R4, RZ ;  /* 0x000000041a1c7210 */ /* 0x000fca0007f3e0ff */
[----:B------:R-:W-:-:S05]  /*742a0*/  IMAD.X R29, R46, 0x1, R5, P1 ;  /* 0x000000012e1d7824 */ /* 0x000fca00008e0605 */
[----:B------:R0:W-:Y:S01]  /*742b0*/  STL.64 [R1+0x998], R28 ;  /* 0x0009981c01007387 */ /* 0x0001e20000100a00 */
[----:B------:R-:W-:Y:S01]  /*742c0*/  IADD3 R34, P3, PT, R26, R6, RZ ;  /* 0x000000061a227210 */ /* 0x000fe20007f7e0ff */
[----:B0-----:R-:W-:Y:S02]  /*742d0*/  IMAD.MOV.U32 R28, RZ, RZ, R24 ;  /* 0x000000ffff1c7224 */ /* 0x001fe400078e0018 */
[----:B------:R-:W-:Y:S02]  /*742e0*/  IMAD.MOV.U32 R24, RZ, RZ, R25 ;  /* 0x000000ffff187224 */ /* 0x000fe400078e0019 */
[----:B------:R-:W-:Y:S01]  /*742f0*/  IMAD.MOV.U32 R25, RZ, RZ, R20 ;  /* 0x000000ffff197224 */ /* 0x000fe200078e0014 */
[----:B------:R-:W-:Y:S01]  /*74300*/  SHF.R.S32.HI R36, RZ, 0x1f, R28 ;  /* 0x0000001fff247819 */ /* 0x000fe2000001141c */
[----:B------:R-:W-:Y:S01]  /*74310*/  IMAD.MOV.U32 R20, RZ, RZ, R21 ;  /* 0x000000ffff147224 */ /* 0x000fe200078e0015 */
[C---:B------:R-:W-:Y:S01]  /*74320*/  IADD3 R32, P1, PT, R28.reuse, R4, RZ ;  /* 0x000000041c207210 */ /* 0x040fe20007f3e0ff */
[----:B------:R-:W-:Y:S01]  /*74330*/  IMAD.MOV.U32 R21, RZ, RZ, R23 ;  /* 0x000000ffff157224 */ /* 0x000fe200078e0017 */
[----:B------:R-:W-:Y:S01]  /*74340*/  IADD3 R28, P5, PT, R28, R6, RZ ;  /* 0x000000061c1c7210 */ /* 0x000fe20007fbe0ff */
[----:B------:R-:W-:-:S02]  /*74350*/  IMAD.MOV.U32 R23, RZ, RZ, R8 ;  /* 0x000000ffff177224 */ /* 0x000fc400078e0008 */
[----:B------:R-:W-:Y:S02]  /*74360*/  IMAD.MOV.U32 R8, RZ, RZ, R9 ;  /* 0x000000ffff087224 */ /* 0x000fe400078e0009 */
[----:B------:R-:W-:Y:S02]  /*74370*/  IMAD.X R35, R46, 0x1, R7, P3 ;  /* 0x000000012e237824 */ /* 0x000fe400018e0607 */
[----:B------:R-:W-:Y:S02]  /*74380*/  IMAD.MOV.U32 R9, RZ, RZ, R10 ;  /* 0x000000ffff097224 */ /* 0x000fe400078e000a */
[C---:B------:R-:W-:Y:S02]  /*74390*/  IMAD.X R33, R36.reuse, 0x1, R5, P1 ;  /* 0x0000000124217824 */ /* 0x040fe400008e0605 */
[----:B------:R-:W-:Y:S02]  /*743a0*/  IMAD.MOV.U32 R10, RZ, RZ, R11 ;  /* 0x000000ffff0a7224 */ /* 0x000fe400078e000b */
[----:B------:R-:W-:-:S02]  /*743b0*/  IMAD.X R29, R36, 0x1, R7, P5 ;  /* 0x00000001241d7824 */ /* 0x000fc400028e0607 */
[----:B------:R-:W-:Y:S02]  /*743c0*/  IMAD.MOV.U32 R11, RZ, RZ, R0 ;  /* 0x000000ffff0b7224 */ /* 0x000fe400078e0000 */
[----:B------:R-:W3:Y:S04]  /*743d0*/  LDL.LU R0, [R1+0x440] ;  /* 0x0004400001007983 */ /* 0x000ee80000300800 */
[----:B------:R-:W-:Y:S04]  /*743e0*/  STL.64 [R1+0x990], R34 ;  /* 0x0009902201007387 */ /* 0x000fe80000100a00 */
        /* <DEDUP_REMOVED lines=11> */
[----:B--2---:R-:W-:Y:S02]  /*744a0*/  IMAD.MOV.U32 R12, RZ, RZ, R51 ;  /* 0x000000ffff0c7224 */ /* 0x004fe400078e0033 */
[----:B------:R-:W2:Y:S01]  /*744b0*/  LDL.LU R51, [R1+0x374] ;  /* 0x0003740001337983 */ /* 0x000ea20000300800 */
[----:B------:R-:W-:Y:S02]  /*744c0*/  SHF.R.S32.HI R36, RZ, 0x1f, R28 ;  /* 0x0000001fff247819 */ /* 0x000fe4000001141c */
[C---:B------:R-:W-:Y:S02]  /*744d0*/  IADD3 R34, P3, PT, R28.reuse, R4, RZ ;  /* 0x000000041c227210 */ /* 0x040fe40007f7e0ff */
[----:B------:R-:W-:-:S02]  /*744e0*/  IADD3 R32, P5, PT, R28, R6, RZ ;  /* 0x000000061c207210 */ /* 0x000fc40007fbe0ff */
[----:B------:R-:W-:Y:S02]  /*744f0*/  SHF.R.S32.HI R46, RZ, 0x1f, R27 ;  /* 0x0000001fff2e7819 */ /* 0x000fe4000001141b */
[C---:B------:R-:W-:Y:S01]  /*74500*/  IADD3 R28, P1, PT, R27.reuse, R4, RZ ;  /* 0x000000041b1c7210 */ /* 0x040fe20007f3e0ff */
[C---:B------:R-:W-:Y:S02]  /*74510*/  IMAD.X R35, R36.reuse, 0x1, R5, P3 ;  /* 0x0000000124237824 */ /* 0x040fe400018e0605 */
[----:B------:R-:W-:Y:S02]  /*74520*/  IMAD.X R33, R36, 0x1, R7, P5 ;  /* 0x0000000124217824 */ /* 0x000fe400028e0607 */
[----:B------:R-:W-:Y:S01]  /*74530*/  IMAD.X R29, R46, 0x1, R5, P1 ;  /* 0x000000012e1d7824 */ /* 0x000fe200008e0605 */
[----:B------:R-:W-:Y:S04]  /*74540*/  STL.64 [R1+0x978], R34 ;  /* 0x0009782201007387 */ /* 0x000fe80000100a00 */
[----:B------:R-:W-:Y:S04]  /*74550*/  STL.64 [R1+0x970], R32 ;  /* 0x0009702001007387 */ /* 0x000fe80000100a00 */
[----:B------:R0:W-:Y:S01]  /*74560*/  STL.64 [R1+0x968], R28 ;  /* 0x0009681c01007387 */ /* 0x0001e20000100a00 */
[----:B------:R-:W-:Y:S01]  /*74570*/  IADD3 R26, P3, PT, R27, R6, RZ ;  /* 0x000000061b1a7210 */ /* 0x000fe20007f7e0ff */
[----:B0-----:R-:W-:-:S02]  /*74580*/  IMAD.MOV.U32 R29, RZ, RZ, R24 ;  /* 0x000000ffff1d7224 */ /* 0x001fc400078e0018 */
[----:B------:R-:W-:Y:S02]  /*74590*/  IMAD.MOV.U32 R24, RZ, RZ, R21 ;  /* 0x000000ffff187224 */ /* 0x000fe400078e0015 */
[----:B------:R-:W-:Y:S01]  /*745a0*/  IMAD.MOV.U32 R28, RZ, RZ, R25 ;  /* 0x000000ffff1c7224 */ /* 0x000fe200078e0019 */
[----:B------:R-:W-:Y:S01]  /*745b0*/  SHF.R.S32.HI R36, RZ, 0x1f, R29 ;  /* 0x0000001fff247819 */ /* 0x000fe2000001141d */
[----:B------:R-:W-:Y:S01]  /*745c0*/  IMAD.MOV.U32 R21, RZ, RZ, R8 ;  /* 0x000000ffff157224 */ /* 0x000fe200078e0008 */
[C---:B------:R-:W-:Y:S01]  /*745d0*/  IADD3 R42, P1, PT, R29.reuse, R4, RZ ;  /* 0x000000041d2a7210 */ /* 0x040fe20007f3e0ff */
[----:B------:R-:W-:Y:S01]  /*745e0*/  IMAD.MOV.U32 R25, RZ, RZ, R20 ;  /* 0x000000ffff197224 */ /* 0x000fe200078e0014 */
[----:B------:R-:W-:Y:S01]  /*745f0*/  IADD3 R34, P5, PT, R29, R6, RZ ;  /* 0x000000061d227210 */ /* 0x000fe20007fbe0ff */
[----:B------:R-:W-:Y:S02]  /*74600*/  IMAD.MOV.U32 R8, RZ, RZ, R54 ;  /* 0x000000ffff087224 */ /* 0x000fe400078e0036 */
[----:B------:R-:W-:-:S02]  /*74610*/  IMAD.MOV.U32 R20, RZ, RZ, R9 ;  /* 0x000000ffff147224 */ /* 0x000fc400078e0009 */
[----:B------:R-:W-:Y:S02]  /*74620*/  IMAD.X R27, R46, 0x1, R7, P3 ;  /* 0x000000012e1b7824 */ /* 0x000fe400018e0607 */
[----:B------:R-:W-:Y:S02]  /*74630*/  IMAD.MOV.U32 R9, RZ, RZ, R12 ;  /* 0x000000ffff097224 */ /* 0x000fe400078e000c */
[----:B------:R-:W-:Y:S02]  /*74640*/  IMAD.MOV.U32 R12, RZ, RZ, R52 ;  /* 0x000000ffff0c7224 */ /* 0x000fe400078e0034 */
[C---:B------:R-:W-:Y:S02]  /*74650*/  IMAD.X R43, R36.reuse, 0x1, R5, P1 ;  /* 0x00000001242b7824 */ /* 0x040fe400008e0605 */
[----:B----4-:R-:W-:Y:S02]  /*74660*/  IMAD.MOV.U32 R52, RZ, RZ, R53 ;  /* 0x000000ffff347224 */ /* 0x010fe400078e0035 */
[----:B------:R-:W-:Y:S01]  /*74670*/  IMAD.X R35, R36, 0x1, R7, P5 ;  /* 0x0000000124237824 */ /* 0x000fe200028e0607 */
[----:B------:R-:W-:-:S02]  /*74680*/  SHF.R.S32.HI R36, RZ, 0x1f, R28 ;  /* 0x0000001fff247819 */ /* 0x000fc4000001141c */
[----:B------:R-:W-:Y:S01]  /*74690*/  SHF.R.S32.HI R46, RZ, 0x1f, R30 ;  /* 0x0000001fff2e7819 */ /* 0x000fe2000001141e */
[----:B--2---:R-:W-:Y:S02]  /*746a0*/  IMAD.MOV.U32 R54, RZ, RZ, R51 ;  /* 0x000000ffff367224 */ /* 0x004fe400078e0033 */
[----:B------:R-:W-:Y:S02]  /*746b0*/  IMAD.MOV.U32 R51, RZ, RZ, R58 ;  /* 0x000000ffff337224 */ /* 0x000fe400078e003a */
[----:B------:R-:W-:Y:S02]  /*746c0*/  IMAD.MOV.U32 R58, RZ, RZ, R3 ;  /* 0x000000ffff3a7224 */ /* 0x000fe400078e0003 */
[----:B------:R-:W2:Y:S04]  /*746d0*/  LDL.LU R3, [R1+0x354] ;  /* 0x0003540001037983 */ /* 0x000ea80000300800 */
[----:B------:R-:W4:Y:S04]  /*746e0*/  LDL.LU R53, [R1+0x350] ;  /* 0x0003500001357983 */ /* 0x000f280000300800 */
[----:B------:R0:W-:Y:S04]  /*746f0*/  STL.64 [R1+0x960], R26 ;  /* 0x0009601a01007387 */ /* 0x0001e80000100a00 */
[----:B0-----:R-:W2:Y:S04]  /*74700*/  LDL.LU.64 R26, [R1+0x2758] ;  /* 0x00275800011a7983 */ /* 0x001ea80000300a00 */
[----:B------:R0:W-:Y:S04]  /*74710*/  STL.64 [R1+0x958], R42 ;  /* 0x0009582a01007387 */ /* 0x0001e80000100a00 */
[----:B------:R1:W-:Y:S01]  /*74720*/  STL.64 [R1+0x950], R34 ;  /* 0x0009502201007387 */ /* 0x0003e20000100a00 */
[----:B0-----:R-:W-:-:S02]  /*74730*/  IADD3 R42, P3, PT, R28, R4, RZ ;  /* 0x000000041c2a7210 */ /* 0x001fc40007f7e0ff */
[----:B-1----:R-:W-:Y:S02]  /*74740*/  IADD3 R34, P5, PT, R28, R6, RZ ;  /* 0x000000061c227210 */ /* 0x002fe40007fbe0ff */
[----:B------:R-:W-:Y:S01]  /*74750*/  IADD3 R28, P1, PT, R30, R4, RZ ;  /* 0x000000041e1c7210 */ /* 0x000fe20007f3e0ff */
[C---:B------:R-:W-:Y:S02]  /*74760*/  IMAD.X R43, R36.reuse, 0x1, R5, P3 ;  /* 0x00000001242b7824 */ /* 0x040fe400018e0605 */
[----:B------:R-:W-:Y:S02]  /*74770*/  IMAD.X R35, R36, 0x1, R7, P5 ;  /* 0x0000000124237824 */ /* 0x000fe400028e0607 */
[----:B------:R-:W-:Y:S01]  /*74780*/  IMAD.X R29, R46, 0x1, R5, P1 ;  /* 0x000000012e1d7824 */ /* 0x000fe200008e0605 */
[----:B------:R-:W-:Y:S01]  /*74790*/  STL.64 [R1+0x948], R42 ;  /* 0x0009482a01007387 */ /* 0x000fe20000100a00 */
[----:B------:R-:W-:-:S03]  /*747a0*/  SHF.R.S32.HI R36, RZ, 0x1f, R25 ;  /* 0x0000001fff247819 */ /* 0x000fc60000011419 */
[----:B------:R0:W-:Y:S04]  /*747b0*/  STL.64 [R1+0x940], R34 ;  /* 0x0009402201007387 */ /* 0x0001e80000100a00 */
[----:B------:R1:W-:Y:S01]  /*747c0*/  STL.64 [R1+0x938], R28 ;  /* 0x0009381c01007387 */ /* 0x0003e20000100a00 */
[----:B0-----:R-:W-:Y:S02]  /*747d0*/  IADD3 R34, P3, PT, R30, R6, RZ ;  /* 0x000000061e227210 */ /* 0x001fe40007f7e0ff */
[C---:B------:R-:W-:Y:S01]  /*747e0*/  IADD3 R30, P1, PT, R25.reuse, R4, RZ ;  /* 0x00000004191e7210 */ /* 0x040fe20007f3e0ff */
[----:B-1----:R-:W-:Y:S01]  /*747f0*/  IMAD.MOV.U32 R28, RZ, RZ, R24 ;  /* 0x000000ffff1c7224 */ /* 0x002fe200078e0018 */
[----:B------:R-:W-:Y:S01]  /*74800*/  IADD3 R24, P5, PT, R25, R6, RZ ;  /* 0x0000000619187210 */ /* 0x000fe20007fbe0ff */
[----:B------:R-:W-:-:S02]  /*74810*/  IMAD.X R35, R46, 0x1, R7, P3 ;  /* 0x000000012e237824 */ /* 0x000fc400018e0607 */
[C---:B------:R-:W-:Y:S02]  /*74820*/  IMAD.X R31, R36.reuse, 0x1, R5, P1 ;  /* 0x00000001241f7824 */ /* 0x040fe400008e0605 */
[----:B------:R-:W-:Y:S01]  /*74830*/  IMAD.X R25, R36, 0x1, R7, P5 ;  /* 0x0000000124197824 */ /* 0x000fe200028e0607 */
[----:B------:R-:W-:Y:S01]  /*74840*/  STL.64 [R1+0x930], R34 ;  /* 0x0009302201007387 */ /* 0x000fe20000100a00 */
[----:B------:R-:W-:Y:S01]  /*74850*/  IMAD.MOV.U32 R29, RZ, RZ, R28 ;  /* 0x000000ffff1d7224 */ /* 0x000fe200078e001c */
[----:B------:R-:W-:Y:S02]  /*74860*/  SHF.R.S32.HI R36, RZ, 0x1f, R21 ;  /* 0x0000001fff247819 */ /* 0x000fe40000011415 */
[----:B------:R-:W-:Y:S01]  /*74870*/  STL.64 [R1+0x928], R30 ;  /* 0x0009281e01007387 */ /* 0x000fe20000100a00 */
[----:B------:R-:W-:-:S03]  /*74880*/  IMAD.MOV.U32 R28, RZ, RZ, R20 ;  /* 0x000000ffff1c7224 */ /* 0x000fc600078e0014 */
[----:B------:R0:W-:Y:S01]  /*74890*/  STL.64 [R1+0x920], R24 ;  /* 0x0009201801007387 */ /* 0x0001e20000100a00 */
[C---:B------:R-:W-:Y:S02]  /*748a0*/  IADD3 R20, P5, PT, R21.reuse, R6, RZ ;  /* 0x0000000615147210 */ /* 0x040fe40007fbe0ff */
[----:B------:R-:W-:Y:S02]  /*748b0*/  SHF.R.S32.HI R46, RZ, 0x1f, R22 ;  /* 0x0000001fff2e7819 */ /* 0x000fe40000011416 */
[----:B0-----:R-:W-:Y:S01]  /*748c0*/  IADD3 R24, P3, PT, R21, R4, RZ ;  /* 0x0000000415187210 */ /* 0x001fe20007f7e0ff */
[----:B------:R-:W-:-:S04]  /*748d0*/  IMAD.X R21, R36, 0x1, R7, P5 ;  /* 0x0000000124157824 */ /* 0x000fc800028e0607 */
[----:B------:R-:W-:Y:S01]  /*748e0*/  IMAD.X R25, R36, 0x1, R5, P3 ;  /* 0x0000000124197824 */ /* 0x000fe200018e0605 */
[----:B------:R-:W-:Y:S01]  /*748f0*/  IADD3 R34, P1, PT, R22, R4, RZ ;  /* 0x0000000416227210 */ /* 0x000fe20007f3e0ff */
[----:B------:R-:W-:-:S03]  /*74900*/  IMAD.MOV.U32 R30, RZ, RZ, R29 ;  /* 0x000000ffff1e7224 */ /* 0x000fc600078e001d */
[----:B------:R0:W-:Y:S01]  /*74910*/  STL.64 [R1+0x918], R24 ;  /* 0x0009181801007387 */ /* 0x0001e20000100a00 */
[----:B------:R-:W-:Y:S01]  /*74920*/  IMAD.X R35, R46, 0x1, R5, P1 ;  /* 0x000000012e237824 */ /* 0x000fe200008e0605 */
[----:B------:R-:W-:Y:S01]  /*74930*/  SHF.R.S32.HI R36, RZ, 0x1f, R30 ;  /* 0x0000001fff247819 */ /* 0x000fe2000001141e */
[----:B------:R-:W-:Y:S01]  /*74940*/  IMAD.MOV.U32 R29, RZ, RZ, R28 ;  /* 0x000000ffff1d7224 */ /* 0x000fe200078e001c */
[----:B0-----:R-:W2:Y:S04]  /*74950*/  LDL.LU.64 R24, [R1+0x2750] ;  /* 0x0027500001187983 */ /* 0x001ea80000300a00 */
[----:B------:R0:W-:Y:S01]  /*74960*/  STL.64 [R1+0x910], R20 ;  /* 0x0009101401007387 */ /* 0x0001e20000100a00 */
[----:B------:R-:W-:-:S03]  /*74970*/  IMAD.MOV.U32 R28, RZ, RZ, R23 ;  /* 0x000000ffff1c7224 */ /* 0x000fc600078e0017 */
[----:B------:R1:W-:Y:S01]  /*74980*/  STL.64 [R1+0x908], R34 ;  /* 0x0009082201007387 */ /* 0x0003e20000100a00 */
[----:B0-----:R-:W-:Y:S02]  /*74990*/  IADD3 R20, P3, PT, R22, R6, RZ ;  /* 0x0000000616147210 */ /* 0x001fe40007f7e0ff */
[----:B------:R-:W-:-:S03]  /*749a0*/  IADD3 R22, P1, PT, R30, R4, RZ ;  /* 0x000000041e167210 */ /* 0x000fc60007f3e0ff */
[----:B------:R-:W-:Y:S01]  /*749b0*/  IMAD.X R21, R46, 0x1, R7, P3 ;  /* 0x000000012e157824 */ /* 0x000fe200018e0607 */
[----:B-1----:R-:W-:Y:S01]  /*749c0*/  IADD3 R34, P5, PT, R30, R6, RZ ;  /* 0x000000061e227210 */ /* 0x002fe20007fbe0ff */
[----:B------:R-:W-:-:S03]  /*749d0*/  IMAD.X R23, R36, 0x1, R5, P1 ;  /* 0x0000000124177824 */ /* 0x000fc600008e0605 */
[----:B------:R0:W-:Y:S01]  /*749e0*/  STL.64 [R1+0x900], R20 ;  /* 0x0009001401007387 */ /* 0x0001e20000100a00 */
[----:B------:R-:W-:Y:S01]  /*749f0*/  IMAD.X R35, R36, 0x1, R7, P5 ;  /* 0x0000000124237824 */ /* 0x000fe200028e0607 */
[----:B------:R-:W-:Y:S02]  /*74a00*/  SHF.R.S32.HI R36, RZ, 0x1f, R28 ;  /* 0x0000001fff247819 */ /* 0x000fe4000001141c */
[----:B0-----:R-:W2:Y:S04]  /*74a10*/  LDL.LU.64 R20, [R1+0x2748] ;  /* 0x0027480001147983 */ /* 0x001ea80000300a00 */
[----:B------:R0:W-:Y:S02]  /*74a20*/  STL.64 [R1+0x8f8], R22 ;  /* 0x0008f81601007387 */ /* 0x0001e40000100a00 */
[----:B0-----:R-:W-:Y:S01]  /*74a30*/  IMAD.MOV.U32 R23, RZ, RZ, R18 ;  /* 0x000000ffff177224 */ /* 0x001fe200078e0012 */
[----:B------:R-:W-:Y:S01]  /*74a40*/  IADD3 R18, P3, PT, R28, R4, RZ ;  /* 0x000000041c127210 */ /* 0x000fe20007f7e0ff */
[----:B------:R-:W-:-:S04]  /*74a50*/  IMAD.MOV.U32 R22, RZ, RZ, R19 ;  /* 0x000000ffff167224 */ /* 0x000fc800078e0013 */
[----:B------:R-:W-:Y:S01]  /*74a60*/  IMAD.X R19, R36, 0x1, R5, P3 ;  /* 0x0000000124137824 */ /* 0x000fe200018e0605 */
[----:B------:R-:W-:Y:S04]  /*74a70*/  STL.64 [R1+0x8f0], R34 ;  /* 0x0008f02201007387 */ /* 0x000fe80000100a00 */
[----:B------:R0:W-:Y:S04]  /*74a80*/  STL.64 [R1+0x8e8], R18 ;  /* 0x0008e81201007387 */ /* 0x0001e80000100a00 */
[----:B0-----:R-:W3:Y:S01]  /*74a90*/  LDL.LU.64 R18, [R1+0x2740] ;  /* 0x0027400001127983 */ /* 0x001ee20000300a00 */
[----:B------:R-:W-:Y:S01]  /*74aa0*/  IMAD.MOV.U32 R30, RZ, RZ, R29 ;  /* 0x000000ffff1e7224 */ /* 0x000fe200078e001d */
[----:B------:R-:W-:-:S04]  /*74ab0*/  IADD3 R34, P5, PT, R28, R6, RZ ;  /* 0x000000061c227210 */ /* 0x000fc80007fbe0ff */
[----:B------:R-:W-:Y:S02]  /*74ac0*/  SHF.R.S32.HI R46, RZ, 0x1f, R30 ;  /* 0x0000001fff2e7819 */ /* 0x000fe4000001141e */
[----:B------:R-:W-:Y:S01]  /*74ad0*/  IADD3 R28, P1, PT, R30, R4, RZ ;  /* 0x000000041e1c7210 */ /* 0x000fe20007f3e0ff */
[----:B------:R-:W-:-:S04]  /*74ae0*/  IMAD.X R35, R36, 0x1, R7, P5 ;  /* 0x0000000124237824 */ /* 0x000fc800028e0607 */
[----:B------:R-:W-:Y:S01]  /*74af0*/  IMAD.X R29, R46, 0x1, R5, P1 ;  /* 0x000000012e1d7824 */ /* 0x000fe200008e0605 */
[----:B------:R0:W-:Y:S01]  /*74b00*/  STL.64 [R1+0x8e0], R34 ;  /* 0x0008e02201007387 */ /* 0x0001e20000100a00 */
[----:B------:R-:W-:-:S03]  /*74b10*/  SHF.R.S32.HI R36, RZ, 0x1f, R22 ;  /* 0x0000001fff247819 */ /* 0x000fc60000011416 */
[----:B------:R1:W-:Y:S01]  /*74b20*/  STL.64 [R1+0x8d8], R28 ;  /* 0x0008d81c01007387 */ /* 0x0003e20000100a00 */
[----:B0-----:R-:W-:Y:S02]  /*74b30*/  IADD3 R34, P3, PT, R30, R6, RZ ;  /* 0x000000061e227210 */ /* 0x001fe40007f7e0ff */
[C---:B------:R-:W-:Y:S02]  /*74b40*/  IADD3 R30, P1, PT, R22.reuse, R4, RZ ;  /* 0x00000004161e7210 */ /* 0x040fe40007f3e0ff */
[----:B-1----:R-:W-:Y:S01]  /*74b50*/  IADD3 R28, P5, PT, R22, R6, RZ ;  /* 0x00000006161c7210 */ /* 0x002fe20007fbe0ff */
[----:B------:R-:W-:Y:S02]  /*74b60*/  IMAD.X R35, R46, 0x1, R7, P3 ;  /* 0x000000012e237824 */ /* 0x000fe400018e0607 */
[C---:B------:R-:W-:Y:S02]  /*74b70*/  IMAD.X R31, R36.reuse, 0x1, R5, P1 ;  /* 0x00000001241f7824 */ /* 0x040fe400008e0605 */
[----:B------:R-:W-:Y:S01]  /*74b80*/  IMAD.X R29, R36, 0x1, R7, P5 ;  /* 0x00000001241d7824 */ /* 0x000fe200028e0607 */
[----:B------:R-:W-:Y:S01]  /*74b90*/  STL.64 [R1+0x8d0], R34 ;  /* 0x0008d02201007387 */ /* 0x000fe20000100a00 */
[----:B------:R-:W-:Y:S01]  /*74ba0*/  SHF.R.S32.HI R36, RZ, 0x1f, R23 ;  /* 0x0000001fff247819 */ /* 0x000fe20000011417 */
[----:B------:R-:W-:-:S02]  /*74bb0*/  VIADD R47, R60, UR48 ;  /* 0x000000303c2f7c36 */ /* 0x000fc40008000000 */
[----:B------:R0:W-:Y:S01]  /*74bc0*/  STL.64 [R1+0x8c8], R30 ;  /* 0x0008c81e01007387 */ /* 0x0001e20000100a00 */
[----:B------:R-:W-:-:S03]  /*74bd0*/  SHF.R.S32.HI R46, RZ, 0x1f, R14 ;  /* 0x0000001fff2e7819 */ /* 0x000fc6000001140e */
[----:B------:R1:W-:Y:S01]  /*74be0*/  STL.64 [R1+0x8c0], R28 ;  /* 0x0008c01c01007387 */ /* 0x0003e20000100a00 */
[-C--:B------:R-:W-:Y:S01]  /*74bf0*/  IADD3 R22, P1, PT, R14, R4.reuse, RZ ;  /* 0x000000040e167210 */ /* 0x080fe20007f3e0ff */
[----:B------:R-:W-:Y:S01]  /*74c00*/  VIADD R38, R47, UR27 ;  /* 0x0000001b2f267c36 */ /* 0x000fe20008000000 */
[C---:B0-----:R-:W-:Y:S02]  /*74c10*/  IADD3 R30, P3, PT, R23.reuse, R4, RZ ;  /* 0x00000004171e7210 */ /* 0x041fe40007f7e0ff */
[----:B-1----:R-:W-:-:S03]  /*74c20*/  IADD3 R28, P5, PT, R23, R6, RZ ;  /* 0x00000006171c7210 */ /* 0x002fc60007fbe0ff */
[--C-:B------:R-:W-:Y:S02]  /*74c30*/  IMAD.X R31, R36, 0x1, R5.reuse, P3 ;  /* 0x00000001241f7824 */ /* 0x100fe400018e0605 */
[----:B------:R-:W-:Y:S02]  /*74c40*/  IMAD.X R23, R46, 0x1, R5, P1 ;  /* 0x000000012e177824 */ /* 0x000fe400008e0605 */
[----:B------:R-:W-:Y:S01]  /*74c50*/  IMAD.X R29, R36, 0x1, R7, P5 ;  /* 0x00000001241d7824 */ /* 0x000fe200028e0607 */
[----:B------:R0:W-:Y:S01]  /*74c60*/  STL.64 [R1+0x8b8], R30 ;  /* 0x0008b81e01007387 */ /* 0x0001e20000100a00 */
[----:B------:R-:W-:-:S03]  /*74c70*/  VIADD R40, R38, UR28 ;  /* 0x0000001c26287c36 */ /* 0x000fc60008000000 */
[----:B------:R1:W-:Y:S01]  /*74c80*/  STL.64 [R1+0x8b0], R28 ;  /* 0x0008b01c01007387 */ /* 0x0003e20000100a00 */
[----:B------:R-:W-:Y:S01]  /*74c90*/  VIADD R45, R40, UR29 ;  /* 0x0000001d282d7c36 */ /* 0x000fe20008000000 */
[----:B------:R-:W1:Y:S02]  /*74ca0*/  LDCU.64 UR28, c[0x0][0x398] ;  /* 0x00007300ff1c77ac */ /* 0x000e640008000a00 */
[----:B------:R1:W-:Y:S01]  /*74cb0*/  STL.64 [R1+0x8a8], R22 ;  /* 0x0008a81601007387 */ /* 0x0003e20000100a00 */
[----:B0-----:R-:W-:Y:S01]  /*74cc0*/  IADD3 R30, P3, PT, R14, R6, RZ ;  /* 0x000000060e1e7210 */ /* 0x001fe20007f7e0ff */
[----:B------:R-:W-:-:S04]  /*74cd0*/  VIADD R41, R45, UR30 ;  /* 0x0000001e2d297c36 */ /* 0x000fc80008000000 */
[----:B------:R-:W-:Y:S02]  /*74ce0*/  IMAD.X R31, R46, 0x1, R7, P3 ;  /* 0x000000012e1f7824 */ /* 0x000fe400018e0607 */
[----:B------:R-:W-:Y:S01]  /*74cf0*/  VIADD R33, R41, UR31 ;  /* 0x0000001f29217c36 */ /* 0x000fe20008000000 */
[----:B------:R-:W-:Y:S01]  /*74d00*/  LOP3.LUT R50, R50, 0xffffdfff, RZ, 0xc0, !PT ;  /* 0xffffdfff32327812 */ /* 0x000fe200078ec0ff */
[----:B------:R-:W0:Y:S01]  /*74d10*/  LDCU.64 UR30, c[0x0][0x398] ;  /* 0x00007300ff1e77ac */ /* 0x000e220008000a00 */
[----:B------:R-:W-:Y:S01]  /*74d20*/  STL.64 [R1+0x8a0], R30 ;  /* 0x0008a01e01007387 */ /* 0x000fe20000100a00 */
[----:B------:R-:W-:-:S04]  /*74d30*/  VIADD R42, R33, UR32 ;  /* 0x00000020212a7c36 */ /* 0x000fc80008000000 */
[----:B------:R-:W-:Y:S01]  /*74d40*/  VIADD R32, R42, UR33 ;  /* 0x000000212a207c36 */ /* 0x000fe20008000000 */
[----:B--2---:R-:W-:Y:S02]  /*74d50*/  SHF.R.S32.HI R36, RZ, 0x1f, R20 ;  /* 0x0000001fff247819 */ /* 0x004fe40000011414 */
[C---:B-1----:R-:W-:Y:S01]  /*74d60*/  IADD3 R28, P1, PT, R20.reuse, R4, RZ ;  /* 0x00000004141c7210 */ /* 0x042fe20007f3e0ff */
[----:B------:R-:W-:Y:S01]  /*74d70*/  UMOV UR27, UR28 ;  /* 0x0000001c001b7c82 */ /* 0x000fe20008000000 */
[----:B------:R-:W-:Y:S01]  /*74d80*/  IADD3 R22, P5, PT, R20, R6, RZ ;  /* 0x0000000614167210 */ /* 0x000fe20007fbe0ff */
[----:B------:R-:W-:Y:S01]  /*74d90*/  UMOV UR44, UR29 ;  /* 0x0000001d002c7c82 */ /* 0x000fe20008000000 */
[----:B------:R-:W-:Y:S01]  /*74da0*/  VIADD R44, R32, UR34 ;  /* 0x00000022202c7c36 */ /* 0x000fe20008000000 */
[----:B------:R-:W1:Y:S01]  /*74db0*/  LDCU.64 UR28, c[0x0][0x398] ;  /* 0x00007300ff1c77ac */ /* 0x000e620008000a00 */
[C---:B------:R-:W-:Y:S02]  /*74dc0*/  IMAD.X R29, R36.reuse, 0x1, R5, P1 ;  /* 0x00000001241d7824 */ /* 0x040fe400008e0605 */
[----:B------:R-:W-:Y:S01]  /*74dd0*/  IMAD.X R23, R36, 0x1, R7, P5 ;  /* 0x0000000124177824 */ /* 0x000fe200028e0607 */
[----:B------:R-:W2:Y:S02]  /*74de0*/  LDCU.64 UR32, c[0x0][0x398] ;  /* 0x00007300ff2077ac */ /* 0x000ea40008000a00 */
[----:B------:R-:W-:Y:S04]  /*74df0*/  STL.64 [R1+0x898], R28 ;  /* 0x0008981c01007387 */ /* 0x000fe80000100a00 */
[----:B------:R0:W-:Y:S02]  /*74e00*/  STL.64 [R1+0x890], R22 ;  /* 0x0008901601007387 */ /* 0x0001e40000100a00 */
[----:B0-----:R-:W-:-:S02]  /*74e10*/  IMAD.MOV.U32 R22, RZ, RZ, R12 ;  /* 0x000000ffff167224 */ /* 0x001fc400078e000c */
[----:B------:R-:W-:Y:S02]  /*74e20*/  IMAD.MOV.U32 R12, RZ, RZ, R16 ;  /* 0x000000ffff0c7224 */ /* 0x000fe400078e0010 */
[----:B------:R-:W-:Y:S02]  /*74e30*/  IMAD.MOV.U32 R28, RZ, RZ, R13 ;  /* 0x000000ffff1c7224 */ /* 0x000fe400078e000d */
[----:B------:R-:W-:Y:S01]  /*74e40*/  IMAD.MOV.U32 R13, RZ, RZ, R17 ;  /* 0x000000ffff0d7224 */ /* 0x000fe200078e0011 */
[----:B---3--:R-:W-:Y:S02]  /*74e50*/  SHF.R.S32.HI R20, RZ, 0x1f, R19 ;  /* 0x0000001fff147819 */ /* 0x008fe40000011413 */
[----:B------:R-:W-:-:S05]  /*74e60*/  IADD3 R16, P3, PT, R19, R4, RZ ;  /* 0x0000000413107210 */ /* 0x000fca0007f7e0ff */
[----:B------:R-:W-:Y:S01]  /*74e70*/  IMAD.X R17, R20, 0x1, R5, P3 ;  /* 0x0000000114117824 */ /* 0x000fe200018e0605 */
[----:B------:R-:W-:Y:S01]  /*74e80*/  IADD3 R34, P5, PT, R19, R6, RZ ;  /* 0x0000000613227210 */ /* 0x000fe20007fbe0ff */
[----:B------:R-:W-:-:S03]  /*74e90*/  VIADD R14, R44, UR36 ;  /* 0x000000242c0e7c36 */ /* 0x000fc60008000000 */
[----:B------:R0:W-:Y:S01]  /*74ea0*/  STL.64 [R1+0x888], R16 ;  /* 0x0008881001007387 */ /* 0x0001e20000100a00 */
[----:B------:R-:W-:Y:S01]  /*74eb0*/  IMAD.X R35, R20, 0x1, R7, P5 ;  /* 0x0000000114237824 */ /* 0x000fe200028e0607 */
[----:B------:R-:W-:Y:S01]  /*74ec0*/  SHF.R.S32.HI R19, RZ, 0x1f, R18 ;  /* 0x0000001fff137819 */ /* 0x000fe20000011412 */
[----:B------:R-:W-:Y:S01]  /*74ed0*/  IMAD.MOV.U32 R20, RZ, RZ, R14 ;  /* 0x000000ffff147224 */ /* 0x000fe200078e000e */
[C---:B------:R-:W-:Y:S02]  /*74ee0*/  IADD3 R30, P1, PT, R18.reuse, R4, RZ ;  /* 0x00000004121e7210 */ /* 0x040fe40007f3e0ff */
[----:B------:R-:W-:Y:S01]  /*74ef0*/  IADD3 R14, P3, PT, R18, R6, RZ ;  /* 0x00000006120e7210 */ /* 0x000fe20007f7e0ff */
[----:B0-----:R-:W3:Y:S01]  /*74f00*/  LDL.LU.64 R16, [R1+0x2738] ;  /* 0x0027380001107983 */ /* 0x001ee20000300a00 */
[----:B------:R-:W-:Y:S02]  /*74f10*/  IMAD.MOV.U32 R23, RZ, RZ, R8 ;  /* 0x000000ffff177224 */ /* 0x000fe400078e0008 */
[----:B------:R-:W-:-:S02]  /*74f20*/  IMAD.MOV.U32 R8, RZ, RZ, R15 ;  /* 0x000000ffff087224 */ /* 0x000fc400078e000f */
[C---:B------:R-:W-:Y:S02]  /*74f30*/  IMAD.X R31, R19.reuse, 0x1, R5, P1 ;  /* 0x00000001131f7824 */ /* 0x040fe400008e0605 */
[----:B------:R-:W-:Y:S01]  /*74f40*/  IMAD.X R15, R19, 0x1, R7, P3 ;  /* 0x00000001130f7824 */ /* 0x000fe200018e0607 */
[----:B------:R-:W-:Y:S04]  /*74f50*/  STL.64 [R1+0x880], R34 ;  /* 0x0008802201007387 */ /* 0x000fe80000100a00 */
[----:B------:R-:W-:Y:S04]  /*74f60*/  STL.64 [R1+0x878], R30 ;  /* 0x0008781e01007387 */ /* 0x000fe80000100a00 */
[----:B------:R0:W-:Y:S04]  /*74f70*/  STL.64 [R1+0x870], R14 ;  /* 0x0008700e01007387 */ /* 0x0001e80000100a00 */
[----:B0-----:R-:W2:Y:S01]  /*74f80*/  LDL.LU.64 R14, [R1+0x2730] ;  /* 0x00273000010e7983 */ /* 0x001ea20000300a00 */
[----:B------:R-:W-:-:S02]  /*74f90*/  IMAD.MOV.U32 R30, RZ, RZ, R28 ;  /* 0x000000ffff1e7224 */ /* 0x000fc400078e001c */
[----:B------:R-:W-:Y:S02]  /*74fa0*/  IMAD.MOV.U32 R28, RZ, RZ, R12 ;  /* 0x000000ffff1c7224 */ /* 0x000fe400078e000c */
[----:B------:R-:W-:Y:S02]  /*74fb0*/  IMAD.MOV.U32 R29, RZ, RZ, R8 ;  /* 0x000000ffff1d7224 */ /* 0x000fe400078e0008 */
[----:B------:R-:W-:Y:S02]  /*74fc0*/  IMAD.MOV.U32 R8, RZ, RZ, R13 ;  /* 0x000000ffff087224 */ /* 0x000fe400078e000d */
[----:B------:R-:W-:Y:S02]  /*74fd0*/  IMAD.MOV.U32 R31, RZ, RZ, R28 ;  /* 0x000000ffff1f7224 */ /* 0x000fe400078e001c */
[----:B------:R-:W-:Y:S02]  /*74fe0*/  IMAD.MOV.U32 R28, RZ, RZ, R9 ;  /* 0x000000ffff1c7224 */ /* 0x000fe400078e0009 */
[----:B------:R-:W-:Y:S01]  /*74ff0*/  IMAD.MOV.U32 R9, RZ, RZ, R11 ;  /* 0x000000ffff097224 */ /* 0x000fe200078e000b */
[----:B---3--:R-:W-:-:S02]  /*75000*/  SHF.R.S32.HI R18, RZ, 0x1f, R17 ;  /* 0x0000001fff127819 */ /* 0x008fc40000011411 */
[C---:B------:R-:W-:Y:S02]  /*75010*/  IADD3 R34, P1, PT, R17.reuse, R4, RZ ;  /* 0x0000000411227210 */ /* 0x040fe40007f3e0ff */
[----:B------:R-:W-:-:S03]  /*75020*/  IADD3 R12, P5, PT, R17, R6, RZ ;  /* 0x00000006110c7210 */ /* 0x000fc60007fbe0ff */
[C---:B------:R-:W-:Y:S01]  /*75030*/  IMAD.X R35, R18.reuse, 0x1, R5, P1 ;  /* 0x0000000112237824 */ /* 0x040fe200008e0605 */
[----:B------:R-:W-:Y:S01]  /*75040*/  SHF.R.S32.HI R17, RZ, 0x1f, R16 ;  /* 0x0000001fff117819 */ /* 0x000fe20000011410 */
[----:B------:R-:W-:Y:S01]  /*75050*/  IMAD.X R13, R18, 0x1, R7, P5 ;  /* 0x00000001120d7824 */ /* 0x000fe200028e0607 */
[C---:B------:R-:W-:Y:S02]  /*75060*/  IADD3 R18, P3, PT, R16.reuse, R4, RZ ;  /* 0x0000000410127210 */ /* 0x040fe40007f7e0ff */
[----:B------:R0:W-:Y:S03]  /*75070*/  STL.64 [R1+0x868], R34 ;  /* 0x0008682201007387 */ /* 0x0001e60000100a00 */
[----:B------:R-:W-:Y:S01]  /*75080*/  IMAD.X R19, R17, 0x1, R5, P3 ;  /* 0x0000000111137824 */ /* 0x000fe200018e0605 */
[----:B------:R3:W-:Y:S01]  /*75090*/  STL.64 [R1+0x860], R12 ;  /* 0x0008600c01007387 */ /* 0x0007e20000100a00 */
[----:B0-----:R-:W-:-:S02]  /*750a0*/  IADD3 R34, P5, PT, R16, R6, RZ ;  /* 0x0000000610227210 */ /* 0x001fc40007fbe0ff */
[----:B--2---:R-:W-:-:S03]  /*750b0*/  SHF.R.S32.HI R16, RZ, 0x1f, R15 ;  /* 0x0000001fff107819 */ /* 0x004fc6000001140f */
[----:B------:R-:W-:Y:S01]  /*750c0*/  IMAD.X R35, R17, 0x1, R7, P5 ;  /* 0x0000000111237824 */ /* 0x000fe200028e0607 */
[----:B---3--:R-:W-:Y:S01]  /*750d0*/  IADD3 R12, P1, PT, R15, R4, RZ ;  /* 0x000000040f0c7210 */ /* 0x008fe20007f3e0ff */
[----:B------:R-:W-:Y:S04]  /*750e0*/  STL.64 [R1+0x858], R18 ;  /* 0x0008581201007387 */ /* 0x000fe80000100a00 */
[----:B------:R0:W-:Y:S01]  /*750f0*/  STL.64 [R1+0x850], R34 ;  /* 0x0008502201007387 */ /* 0x0001e20000100a00 */
[----:B------:R-:W-:-:S05]  /*75100*/  IMAD.X R13, R16, 0x1, R5, P1 ;  /* 0x00000001100d7824 */ /* 0x000fca00008e0605 */
[----:B------:R2:W-:Y:S01]  /*75110*/  STL.64 [R1+0x848], R12 ;  /* 0x0008480c01007387 */ /* 0x0005e20000100a00 */
[----:B0-----:R-:W-:Y:S02]  /*75120*/  IMAD.MOV.U32 R35, RZ, RZ, R29 ;  /* 0x000000ffff237224 */ /* 0x001fe400078e001d */
[----:B------:R-:W-:Y:S02]  /*75130*/  IMAD.MOV.U32 R29, RZ, RZ, R8 ;  /* 0x000000ffff1d7224 */ /* 0x000fe400078e0008 */
[----:B------:R-:W-:Y:S01]  /*75140*/  IMAD.MOV.U32 R8, RZ, RZ, R10 ;  /* 0x000000ffff087224 */ /* 0x000fe200078e000a */
[----:B------:R-:W-:Y:S02]  /*75150*/  IADD3 R10, P3, PT, R15, R6, RZ ;  /* 0x000000060f0a7210 */ /* 0x000fe40007f7e0ff */
[----:B------:R-:W-:Y:S02]  /*75160*/  SHF.R.S32.HI R15, RZ, 0x1f, R14 ;  /* 0x0000001fff0f7819 */ /* 0x000fe4000001140e */
[----:B--2---:R-:W-:Y:S01]  /*75170*/  IADD3 R12, P1, PT, R14, R4, RZ ;  /* 0x000000040e0c7210 */ /* 0x004fe20007f3e0ff */
[----:B------:R-:W-:-:S04]  /*75180*/  IMAD.X R11, R16, 0x1, R7, P3 ;  /* 0x00000001100b7824 */ /* 0x000fc800018e0607 */
[----:B------:R-:W-:Y:S01]  /*75190*/  IMAD.X R13, R15, 0x1, R5, P1 ;  /* 0x000000010f0d7824 */ /* 0x000fe200008e0605 */
[----:B------:R0:W-:Y:S04]  /*751a0*/  STL.64 [R1+0x840], R10 ;  /* 0x0008400a01007387 */ /* 0x0001e80000100a00 */
[----:B0-----:R-:W2:Y:S04]  /*751b0*/  LDL.LU.64 R10, [R1+0x2728] ;  /* 0x00272800010a7983 */ /* 0x001ea80000300a00 */
[----:B------:R0:W-:Y:S04]  /*751c0*/  STL.64 [R1+0x830], R12 ;  /* 0x0008300c01007387 */ /* 0x0001e80000100a00 */
[----:B0-----:R-:W3:Y:S01]  /*751d0*/  LDL.LU.64 R12, [R1+0x2720] ;  /* 0x00272000010c7983 */ /* 0x001ee20000300a00 */
[----:B------:R-:W-:Y:S01]  /*751e0*/  IADD3 R18, P5, PT, R14, R6, RZ ;  /* 0x000000060e127210 */ /* 0x000fe20007fbe0ff */
[----:B------:R-:W-:-:S02]  /*751f0*/  IMAD.MOV.U32 R39, RZ, RZ, R35 ;  /* 0x000000ffff277224 */ /* 0x000fc400078e0023 */
[----:B------:R-:W-:Y:S02]  /*75200*/  IMAD.MOV.U32 R35, RZ, RZ, R28 ;  /* 0x000000ffff237224 */ /* 0x000fe400078e001c */
[----:B------:R-:W-:Y:S02]  /*75210*/  IMAD.X R19, R15, 0x1, R7, P5 ;  /* 0x000000010f137824 */ /* 0x000fe400028e0607 */
[----:B------:R-:W-:Y:S02]  /*75220*/  IMAD.MOV.U32 R28, RZ, RZ, R8 ;  /* 0x000000ffff1c7224 */ /* 0x000fe400078e0008 */
[----:B------:R-:W-:Y:S01]  /*75230*/  IMAD.MOV.U32 R34, RZ, RZ, R29 ;  /* 0x000000ffff227224 */ /* 0x000fe200078e001d */
[----:B------:R0:W-:Y:S01]  /*75240*/  STL.64 [R1+0x828], R18 ;  /* 0x0008281201007387 */ /* 0x0001e20000100a00 */
[----:B------:R-:W-:Y:S01]  /*75250*/  IMAD.MOV.U32 R29, RZ, RZ, R9 ;  /* 0x000000ffff1d7224 */ /* 0x000fe200078e0009 */
[----:B---3--:R-:W-:Y:S02]  /*75260*/  SHF.R.S32.HI R14, RZ, 0x1f, R13 ;  /* 0x0000001fff0e7819 */ /* 0x008fe4000001140d */
[----:B------:R-:W-:-:S02]  /*75270*/  IADD3 R8, P5, PT, R13, R6, RZ ;  /* 0x000000060d087210 */ /* 0x000fc40007fbe0ff */
[----:B0-----:R-:W-:-:S03]  /*75280*/  IADD3 R18, P3, PT, R13, R4, RZ ;  /* 0x000000040d127210 */ /* 0x001fc60007f7e0ff */
[C---:B------:R-:W-:Y:S01]  /*75290*/  IMAD.X R9, R14.reuse, 0x1, R7, P5 ;  /* 0x000000010e097824 */ /* 0x040fe200028e0607 */
[----:B------:R-:W-:Y:S01]  /*752a0*/  SHF.R.S32.HI R13, RZ, 0x1f, R12 ;  /* 0x0000001fff0d7819 */ /* 0x000fe2000001140c */
[--C-:B------:R-:W-:Y:S01]  /*752b0*/  IMAD.X R19, R14, 0x1, R5.reuse, P3 ;  /* 0x000000010e137824 */ /* 0x100fe200018e0605 */
[C---:B------:R-:W-:Y:S02]  /*752c0*/  IADD3 R16, P1, PT, R12.reuse, R4, RZ ;  /* 0x000000040c107210 */ /* 0x040fe40007f3e0ff */
[----:B------:R0:W-:Y:S03]  /*752d0*/  STL.64 [R1+0x818], R8 ;  /* 0x0008180801007387 */ /* 0x0001e60000100a00 */
[----:B------:R-:W-:Y:S01]  /*752e0*/  IMAD.X R17, R13, 0x1, R5, P1 ;  /* 0x000000010d117824 */ /* 0x000fe200008e0605 */
[----:B------:R-:W-:Y:S01]  /*752f0*/  STL.64 [R1+0x820], R18 ;  /* 0x0008201201007387 */ /* 0x000fe20000100a00 */
[----:B0-----:R-:W-:-:S03]  /*75300*/  IADD3 R8, P3, PT, R12, R6, RZ ;  /* 0x000000060c087210 */ /* 0x001fc60007f7e0ff */
[----:B------:R-:W-:Y:S02]  /*75310*/  STL.64 [R1+0x810], R16 ;  /* 0x0008101001007387 */ /* 0x000fe40000100a00 */
[----:B------:R-:W-:-:S05]  /*75320*/  IMAD.X R9, R13, 0x1, R7, P3 ;  /* 0x000000010d097824 */ /* 0x000fca00018e0607 */
[----:B------:R0:W-:Y:S04]  /*75330*/  STL.64 [R1+0x808], R8 ;  /* 0x0008080801007387 */ /* 0x0001e80000100a00 */
[----:B0-----:R-:W3:Y:S01]  /*75340*/  LDL.LU.64 R8, [R1+0x2718] ;  /* 0x0027180001087983 */ /* 0x001ee20000300a00 */
[----:B--2---:R-:W-:Y:S01]  /*75350*/  SHF.R.S32.HI R12, RZ, 0x1f, R11 ;  /* 0x0000001fff0c7819 */ /* 0x004fe2000001140b */
[----:B------:R-:W-:Y:S01]  /*75360*/  IMAD.MOV.U32 R43, RZ, RZ, R35 ;  /* 0x000000ffff2b7224 */ /* 0x000fe200078e0023 */
[C---:B------:R-:W-:Y:S01]  /*75370*/  IADD3 R16, P1, PT, R11.reuse, R4, RZ ;  /* 0x000000040b107210 */ /* 0x040fe20007f3e0ff */
[----:B------:R-:W-:Y:S01]  /*75380*/  IMAD.MOV.U32 R35, RZ, RZ, R22 ;  /* 0x000000ffff237224 */ /* 0x000fe200078e0016 */
[----:B------:R-:W-:Y:S02]  /*75390*/  IADD3 R14, P5, PT, R11, R6, RZ ;  /* 0x000000060b0e7210 */ /* 0x000fe40007fbe0ff */
[----:B------:R-:W-:-:S02]  /*753a0*/  SHF.R.S32.HI R11, RZ, 0x1f, R10 ;  /* 0x0000001fff0b7819 */ /* 0x000fc4000001140a */
[----:B------:R-:W-:Y:S01]  /*753b0*/  IADD3 R22, P3, PT, R10, R4, RZ ;  /* 0x000000040a167210 */ /* 0x000fe20007f7e0ff */
[C---:B------:R-:W-:Y:S02]  /*753c0*/  IMAD.X R17, R12.reuse, 0x1, R5, P1 ;  /* 0x000000010c117824 */ /* 0x040fe400008e0605 */
[----:B------:R-:W-:Y:S02]  /*753d0*/  IMAD.MOV.U32 R60, RZ, RZ, R30 ;  /* 0x000000ffff3c7224 */ /* 0x000fe400078e001e */
[----:B------:R-:W-:Y:S02]  /*753e0*/  IMAD.MOV.U32 R30, RZ, RZ, R23 ;  /* 0x000000ffff1e7224 */ /* 0x000fe400078e0017 */
[----:B------:R-:W-:Y:S02]  /*753f0*/  IMAD.X R15, R12, 0x1, R7, P5 ;  /* 0x000000010c0f7824 */ /* 0x000fe400028e0607 */
[----:B------:R-:W-:Y:S01]  /*75400*/  IMAD.X R23, R11, 0x1, R5, P3 ;  /* 0x000000010b177824 */ /* 0x000fe200018e0605 */
[----:B------:R0:W-:Y:S04]  /*75410*/  STL.64 [R1+0x800], R16 ;  /* 0x0008001001007387 */ /* 0x0001e80000100a00 */
[----:B------:R2:W-:Y:S04]  /*75420*/  STL.64 [R1+0x7f8], R14 ;  /* 0x0007f80e01007387 */ /* 0x0005e80000100a00 */
[----:B------:R1:W-:Y:S01]  /*75430*/  STL.64 [R1+0x7f0], R22 ;  /* 0x0007f01601007387 */ /* 0x0003e20000100a00 */
[----:B0-----:R-:W-:-:S05]  /*75440*/  IADD3 R16, P5, PT, R10, R6, RZ ;  /* 0x000000060a107210 */ /* 0x001fca0007fbe0ff */
[----:B------:R-:W-:-:S05]  /*75450*/  IMAD.X R17, R11, 0x1, R7, P5 ;  /* 0x000000010b117824 */ /* 0x000fca00028e0607 */
[----:B------:R-:W-:Y:S01]  /*75460*/  STL.64 [R1+0x7e8], R16 ;  /* 0x0007e81001007387 */ /* 0x000fe20000100a00 */
[----:B---3--:R-:W-:Y:S02]  /*75470*/  SHF.R.S32.HI R10, RZ, 0x1f, R9 ;  /* 0x0000001fff0a7819 */ /* 0x008fe40000011409 */
[C---:B--2---:R-:W-:Y:S02]  /*75480*/  IADD3 R14, P1, PT, R9.reuse, R4, RZ ;  /* 0x00000004090e7210 */ /* 0x044fe40007f3e0ff */
[----:B-1----:R-:W-:-:S03]  /*75490*/  IADD3 R22, P3, PT, R9, R6, RZ ;  /* 0x0000000609167210 */ /* 0x002fc60007f7e0ff */
[C---:B------:R-:W-:Y:S02]  /*754a0*/  IMAD.X R15, R10.reuse, 0x1, R5, P1 ;  /* 0x000000010a0f7824 */ /* 0x040fe400008e0605 */
[----:B------:R-:W-:-:S03]  /*754b0*/  IMAD.X R23, R10, 0x1, R7, P3 ;  /* 0x000000010a177824 */ /* 0x000fc600018e0607 */
[----:B------:R-:W-:Y:S04]  /*754c0*/  STL.64 [R1+0x7e0], R14 ;  /* 0x0007e00e01007387 */ /* 0x000fe80000100a00 */
[----:B------:R0:W-:Y:S04]  /*754d0*/  STL.64 [R1+0x5c8], R22 ;  /* 0x0005c81601007387 */ /* 0x0001e80000100a00 */
[----:B0-----:R-:W2:Y:S01]  /*754e0*/  LDL.LU.64 R22, [R1+0x2710] ;  /* 0x0027100001167983 */ /* 0x001ea20000300a00 */
[----:B------:R-:W-:Y:S02]  /*754f0*/  SHF.R.S32.HI R9, RZ, 0x1f, R8 ;  /* 0x0000001fff097819 */ /* 0x000fe40000011408 */
[----:B------:R-:W-:-:S02]  /*75500*/  IADD3 R16, P1, PT, R8, R4, RZ ;  /* 0x0000000408107210 */ /* 0x000fc40007f3e0ff */
[----:B------:R-:W-:-:S03]  /*75510*/  IADD3 R14, P5, PT, R8, R6, RZ ;  /* 0x00000006080e7210 */ /* 0x000fc60007fbe0ff */
[C---:B------:R-:W-:Y:S02]  /*75520*/  IMAD.X R17, R9.reuse, 0x1, R5, P1 ;  /* 0x0000000109117824 */ /* 0x040fe400008e0605 */
[----:B------:R-:W-:-:S03]  /*75530*/  IMAD.X R15, R9, 0x1, R7, P5 ;  /* 0x00000001090f7824 */ /* 0x000fc600028e0607 */
[----:B------:R0:W-:Y:S04]  /*75540*/  STL.64 [R1+0x7d8], R16 ;  /* 0x0007d81001007387 */ /* 0x0001e80000100a00 */
[----:B------:R1:W-:Y:S01]  /*75550*/  STL.64 [R1+0x7d0], R14 ;  /* 0x0007d00e01007387 */ /* 0x0003e20000100a00 */
[----:B------:R-:W-:Y:S02]  /*75560*/  IMAD.MOV.U32 R18, RZ, RZ, R33 ;  /* 0x000000ffff127224 */ /* 0x000fe400078e0021 */
[----:B------:R-:W-:Y:S01]  /*75570*/  IMAD.MOV.U32 R33, RZ, RZ, R28 ;  /* 0x000000ffff217224 */ /* 0x000fe200078e001c */
[----:B--2---:R-:W-:Y:S02]  /*75580*/  SHF.R.S32.HI R8, RZ, 0x1f, R23 ;  /* 0x0000001fff087819 */ /* 0x004fe40000011417 */
[----:B0-----:R-:W-:-:S02]  /*75590*/  IADD3 R16, P3, PT, R23, R4, RZ ;  /* 0x0000000417107210 */ /* 0x001fc40007f7e0ff */
[----:B-1----:R-:W-:Y:S02]  /*755a0*/  IADD3 R14, P5, PT, R23, R6, RZ ;  /* 0x00000006170e7210 */ /* 0x002fe40007fbe0ff */
[----:B------:R-:W-:Y:S01]  /*755b0*/  SHF.R.S32.HI R9, RZ, 0x1f, R22 ;  /* 0x0000001fff097819 */ /* 0x000fe20000011416 */
[----:B------:R-:W-:Y:S01]  /*755c0*/  IMAD.X R17, R8, 0x1, R5, P3 ;  /* 0x0000000108117824 */ /* 0x000fe200018e0605 */
[----:B------:R-:W-:Y:S01]  /*755d0*/  IADD3 R10, P1, PT, R22, R4, RZ ;  /* 0x00000004160a7210 */ /* 0x000fe20007f3e0ff */
[----:B------:R-:W-:Y:S01]  /*755e0*/  IMAD.X R15, R8, 0x1, R7, P5 ;  /* 0x00000001080f7824 */ /* 0x000fe200028e0607 */
[----:B------:R-:W-:Y:S02]  /*755f0*/  IADD3 R22, P3, PT, R22, R6, RZ ;  /* 0x0000000616167210 */ /* 0x000fe40007f7e0ff */
[----:B------:R0:W-:Y:S01]  /*75600*/  STL.64 [R1+0x5c0], R16 ;  /* 0x0005c01001007387 */ /* 0x0001e20000100a00 */
[----:B------:R-:W-:Y:S01]  /*75610*/  IMAD.X R11, R9, 0x1, R5, P1 ;  /* 0x00000001090b7824 */ /* 0x000fe200008e0605 */
[----:B------:R-:W-:-:S02]  /*75620*/  SHF.R.S32.HI R8, RZ, 0x1f, R21 ;  /* 0x0000001fff087819 */ /* 0x000fc40000011415 */
[----:B------:R1:W-:Y:S01]  /*75630*/  STL.64 [R1+0x5b8], R14 ;  /* 0x0005b80e01007387 */ /* 0x0003e20000100a00 */
[----:B------:R-:W-:Y:S01]  /*75640*/  IMAD.X R23, R9, 0x1, R7, P3 ;  /* 0x0000000109177824 */ /* 0x000fe200018e0607 */
[C---:B0-----:R-:W-:Y:S02]  /*75650*/  IADD3 R16, P1, PT, R21.reuse, R4, RZ ;  /* 0x0000000415107210 */ /* 0x041fe40007f3e0ff */
[----:B-1----:R-:W-:-:S03]  /*75660*/  IADD3 R14, P5, PT, R21, R6, RZ ;  /* 0x00000006150e7210 */ /* 0x002fc60007fbe0ff */
[----:B------:R-:W-:Y:S01]  /*75670*/  IMAD.X R17, R8, 0x1, R5, P1 ;  /* 0x0000000108117824 */ /* 0x000fe200008e0605 */
[----:B------:R-:W-:Y:S01]  /*75680*/  STL.64 [R1+0x7c8], R10 ;  /* 0x0007c80a01007387 */ /* 0x000fe20000100a00 */
[----:B------:R-:W-:Y:S01]  /*75690*/  IADD3 R28, P3, PT, R26, R4, RZ ;  /* 0x000000041a1c7210 */ /* 0x000fe20007f7e0ff */
[----:B------:R-:W-:Y:S02]  /*756a0*/  IMAD.X R15, R8, 0x1, R7, P5 ;  /* 0x00000001080f7824 */ /* 0x000fe400028e0607 */
[----:B------:R-:W-:Y:S01]  /*756b0*/  STL.64 [R1+0x5b0], R22 ;  /* 0x0005b01601007387 */ /* 0x000fe20000100a00 */
[----:B------:R-:W-:-:S03]  /*756c0*/  SHF.R.S32.HI R8, RZ, 0x1f, R26 ;  /* 0x0000001fff087819 */ /* 0x000fc6000001141a */
[----:B------:R0:W-:Y:S04]  /*756d0*/  STL.64 [R1+0x7c0], R16 ;  /* 0x0007c01001007387 */ /* 0x0001e80000100a00 */
[----:B------:R-:W-:Y:S01]  /*756e0*/  STL.64 [R1+0x7b8], R14 ;  /* 0x0007b80e01007387 */ /* 0x000fe20000100a00 */
[----:B0-----:R-:W-:Y:S02]  /*756f0*/  IMAD.MOV.U32 R17, RZ, RZ, R41 ;  /* 0x000000ffff117224 */ /* 0x001fe400078e0029 */
[----:B------:R-:W-:Y:S02]  /*75700*/  IMAD.MOV.U32 R41, RZ, RZ, R35 ;  /* 0x000000ffff297224 */ /* 0x000fe400078e0023 */
[----:B------:R-:W-:Y:S02]  /*75710*/  IMAD.MOV.U32 R35, RZ, RZ, R29 ;  /* 0x000000ffff237224 */ /* 0x000fe400078e001d */
[----:B------:R-:W-:-:S05]  /*75720*/  IMAD.X R29, R8, 0x1, R5, P3 ;  /* 0x00000001081d7824 */ /* 0x000fca00018e0605 */
[----:B------:R0:W-:Y:S04]  /*75730*/  STL.64 [R1+0x5a8], R28 ;  /* 0x0005a81c01007387 */ /* 0x0001e80000100a00 */
[----:B0-----:R-:W2:Y:S01]  /*75740*/  LDL.LU R29, [R1+0x2708] ;  /* 0x00270800011d7983 */ /* 0x001ea20000300800 */
[----:B------:R-:W-:Y:S02]  /*75750*/  IADD3 R22, P5, PT, R26, R6, RZ ;  /* 0x000000061a167210 */ /* 0x000fe40007fbe0ff */
[----:B------:R-:W-:Y:S02]  /*75760*/  SHF.R.S32.HI R9, RZ, 0x1f, R25 ;  /* 0x0000001fff097819 */ /* 0x000fe40000011419 */
[C---:B------:R-:W-:Y:S01]  /*75770*/  IADD3 R14, P1, PT, R25.reuse, R4, RZ ;  /* 0x00000004190e7210 */ /* 0x040fe20007f3e0ff */
[----:B------:R-:W-:Y:S01]  /*75780*/  IMAD.X R23, R8, 0x1, R7, P5 ;  /* 0x0000000108177824 */ /* 0x000fe200028e0607 */
[----:B------:R-:W-:-:S03]  /*75790*/  IADD3 R28, P3, PT, R25, R6, RZ ;  /* 0x00000006191c7210 */ /* 0x000fc60007f7e0ff */
[----:B------:R-:W-:Y:S01]  /*757a0*/  IMAD.X R15, R9, 0x1, R5, P1 ;  /* 0x00000001090f7824 */ /* 0x000fe200008e0605 */
[----:B------:R0:W-:Y:S01]  /*757b0*/  STL.64 [R1+0x5a0], R22 ;  /* 0x0005a01601007387 */ /* 0x0001e20000100a00 */
[----:B------:R-:W-:-:S03]  /*757c0*/  SHF.R.S32.HI R8, RZ, 0x1f, R24 ;  /* 0x0000001fff087819 */ /* 0x000fc60000011418 */
[----:B------:R-:W-:Y:S04]  /*757d0*/  STL [R1+0x598], R28 ;  /* 0x0005981c01007387 */ /* 0x000fe80000100800 */
[----:B------:R1:W-:Y:S01]  /*757e0*/  STL.64 [R1+0x7b0], R14 ;  /* 0x0007b00e01007387 */ /* 0x0003e20000100a00 */
[C---:B0-----:R-:W-:Y:S02]  /*757f0*/  IADD3 R22, P1, PT, R24.reuse, R4, RZ ;  /* 0x0000000418167210 */ /* 0x041fe40007f3e0ff */
[----:B-1----:R-:W-:Y:S01]  /*75800*/  IADD3 R14, P5, PT, R24, R6, RZ ;  /* 0x00000006180e7210 */ /* 0x002fe20007fbe0ff */
[----:B------:R-:W-:Y:S02]  /*75810*/  IMAD.MOV.U32 R24, RZ, RZ, R28 ;  /* 0x000000ffff187224 */ /* 0x000fe400078e001c */
[----:B--2---:R-:W-:-:S02]  /*75820*/  IMAD.MOV.U32 R25, RZ, RZ, R29 ;  /* 0x000000ffff197224 */ /* 0x004fc400078e001d */
[----:B------:R-:W2:Y:S01]  /*75830*/  LDL.LU.64 R28, [R1+0x2700] ;  /* 0x00270000011c7983 */ /* 0x000ea20000300a00 */
[----:B------:R-:W-:Y:S02]  /*75840*/  IMAD.X R25, R9, 0x1, R7, P3 ;  /* 0x0000000109197824 */ /* 0x000fe400018e0607 */
[C---:B------:R-:W-:Y:S02]  /*75850*/  IMAD.X R23, R8.reuse, 0x1, R5, P1 ;  /* 0x0000000108177824 */ /* 0x040fe400008e0605 */
[----:B------:R-:W-:Y:S01]  /*75860*/  IMAD.X R15, R8, 0x1, R7, P5 ;  /* 0x00000001080f7824 */ /* 0x000fe200028e0607 */
[----:B------:R-:W-:Y:S04]  /*75870*/  STL [R1+0x59c], R25 ;  /* 0x00059c1901007387 */ /* 0x000fe80000100800 */
[----:B------:R-:W-:Y:S04]  /*75880*/  STL.64 [R1+0x7a8], R22 ;  /* 0x0007a81601007387 */ /* 0x000fe80000100a00 */
[----:B------:R0:W-:Y:S01]  /*75890*/  STL.64 [R1+0x7a0], R14 ;  /* 0x0007a00e01007387 */ /* 0x0001e20000100a00 */
[----:B------:R-:W-:-:S02]  /*758a0*/  IMAD.MOV.U32 R16, RZ, RZ, R18 ;  /* 0x000000ffff107224 */ /* 0x000fc400078e0012 */
[----:B------:R-:W-:Y:S02]  /*758b0*/  VIADD R46, R20, UR39 ;  /* 0x00000027142e7c36 */ /* 0x000fe40008000000 */
[----:B------:R-:W-:Y:S02]  /*758c0*/  IMAD.MOV.U32 R18, RZ, RZ, R20 ;  /* 0x000000ffff127224 */ /* 0x000fe400078e0014 */
[----:B------:R-:W-:Y:S02]  /*758d0*/  IMAD.MOV.U32 R20, RZ, RZ, R33 ;  /* 0x000000ffff147224 */ /* 0x000fe400078e0021 */
[----:B0-----:R-:W-:Y:S02]  /*758e0*/  IMAD.MOV.U32 R14, RZ, RZ, R32 ;  /* 0x000000ffff0e7224 */ /* 0x001fe400078e0020 */
[----:B------:R-:W-:Y:S02]  /*758f0*/  IMAD.MOV.U32 R15, RZ, RZ, R35 ;  /* 0x000000ffff0f7224 */ /* 0x000fe400078e0023 */
[----:B------:R-:W-:-:S02]  /*75900*/  IMAD.MOV.U32 R35, RZ, RZ, R30 ;  /* 0x000000ffff237224 */ /* 0x000fc400078e001e */
[----:B------:R-:W-:Y:S02]  /*75910*/  IMAD.MOV.U32 R23, RZ, RZ, R41 ;  /* 0x000000ffff177224 */ /* 0x000fe400078e0029 */
[----:B------:R-:W-:Y:S01]  /*75920*/  IMAD.MOV.U32 R41, RZ, RZ, R31 ;  /* 0x000000ffff297224 */ /* 0x000fe200078e001f */
[----:B--2---:R-:W-:Y:S02]  /*75930*/  SHF.R.S32.HI R8, RZ, 0x1f, R29 ;  /* 0x0000001fff087819 */ /* 0x004fe4000001141d */
[C---:B------:R-:W-:Y:S02]  /*75940*/  IADD3 R32, P3, PT, R29.reuse, R4, RZ ;  /* 0x000000041d207210 */ /* 0x040fe40007f7e0ff */
[----:B------:R-:W-:-:S03]  /*75950*/  IADD3 R30, P5, PT, R29, R6, RZ ;  /* 0x000000061d1e7210 */ /* 0x000fc60007fbe0ff */
[C---:B------:R-:W-:Y:S02]  /*75960*/  IMAD.X R33, R8.reuse, 0x1, R5, P3 ;  /* 0x0000000108217824 */ /* 0x040fe400018e0605 */
[----:B------:R-:W-:-:S03]  /*75970*/  IMAD.X R31, R8, 0x1, R7, P5 ;  /* 0x00000001081f7824 */ /* 0x000fc600028e0607 */
[----:B------:R0:W-:Y:S04]  /*75980*/  STL.64 [R1+0x590], R32 ;  /* 0x0005902001007387 */ /* 0x0001e80000100a00 */
[----:B0-----:R-:W2:Y:S04]  /*75990*/  LDL.LU.64 R32, [R1+0x26f8] ;  /* 0x0026f80001207983 */ /* 0x001ea80000300a00 */
[----:B------:R0:W-:Y:S04]  /*759a0*/  STL.64 [R1+0x588], R30 ;  /* 0x0005881e01007387 */ /* 0x0001e80000100a00 */
[----:B0-----:R-:W3:Y:S01]  /*759b0*/  LDL.LU R31, [R1+0x26f0] ;  /* 0x0026f000011f7983 */ /* 0x001ee20000300800 */
[----:B------:R-:W-:-:S02]  /*759c0*/  SHF.R.S32.HI R13, RZ, 0x1f, R28 ;  /* 0x0000001fff0d7819 */ /* 0x000fc4000001141c */
[C---:B------:R-:W-:Y:S02]  /*759d0*/  IADD3 R24, P1, PT, R28.reuse, R4, RZ ;  /* 0x000000041c187210 */ /* 0x040fe40007f3e0ff */
        /* <DEDUP_REMOVED lines=8> */
[----:B---3--:R-:W-:Y:S02]  /*75a60*/  IMAD.MOV.U32 R27, RZ, RZ, R31 ;  /* 0x000000ffff1b7224 */ /* 0x008fe400078e001f */
[----:B------:R-:W3:Y:S01]  /*75a70*/  LDL.LU.64 R30, [R1+0x26e8] ;  /* 0x0026e800011e7983 */ /* 0x000ee20000300a00 */
[----:B------:R-:W-:Y:S01]  /*75a80*/  VIADD R36, R46, UR38 ;  /* 0x000000262e247c36 */ /* 0x000fe20008000000 */
[----:B------:R-:W0:Y:S03]  /*75a90*/  LDCU.64 UR38, c[0x0][0x398] ;  /* 0x00007300ff2677ac */ /* 0x000e260008000a00 */
[----:B------:R-:W-:Y:S01]  /*75aa0*/  VIADD R19, R36, UR37 ;  /* 0x0000002524137c36 */ /* 0x000fe20008000000 */
[----:B------:R-:W1:Y:S03]  /*75ab0*/  LDCU.64 UR36, c[0x0][0x398] ;  /* 0x00007300ff2477ac */ /* 0x000e660008000a00 */
[----:B------:R-:W-:-:S04]  /*75ac0*/  VIADD R12, R19, UR43 ;  /* 0x0000002b130c7c36 */ /* 0x000fc80008000000 */
[----:B------:R-:W-:Y:S01]  /*75ad0*/  VIADD R11, R12, UR42 ;  /* 0x0000002a0c0b7c36 */ /* 0x000fe20008000000 */
[----:B------:R-:W0:Y:S01]  /*75ae0*/  LDCU.64 UR42, c[0x0][0x398] ;  /* 0x00007300ff2a77ac */ /* 0x000e220008000a00 */
[----:B------:R-:W-:Y:S02]  /*75af0*/  IMAD.X R27, R13, 0x1, R7, P3 ;  /* 0x000000010d1b7824 */ /* 0x000fe400018e0607 */
[----:B------:R-:W-:Y:S02]  /*75b00*/  VIADD R10, R11, UR40 ;  /* 0x000000280b0a7c36 */ /* 0x000fe40008000000 */
[C---:B------:R-:W-:Y:S02]  /*75b10*/  IMAD.X R29, R8.reuse, 0x1, R5, P1 ;  /* 0x00000001081d7824 */ /* 0x040fe400008e0605 */
[----:B------:R-:W-:Y:S01]  /*75b20*/  IMAD.X R25, R8, 0x1, R7, P5 ;  /* 0x0000000108197824 */ /* 0x000fe200028e0607 */
[----:B------:R-:W-:Y:S01]  /*75b30*/  STL.64 [R1+0x2698], R10 ;  /* 0x0026980a01007387 */ /* 0x000fe20000100a00 */
[----:B------:R-:W-:Y:S01]  /*75b40*/  IMAD.MOV.U32 R22, RZ, RZ, R15 ;  /* 0x000000ffff167224 */ /* 0x000fe200078e000f */
[----:B--2---:R-:W-:Y:S01]  /*75b50*/  SHF.R.S32.HI R8, RZ, 0x1f, R32 ;  /* 0x0000001fff087819 */ /* 0x004fe20000011420 */
[----:B------:R-:W-:Y:S01]  /*75b60*/  IMAD.MOV.U32 R15, RZ, RZ, R34 ;  /* 0x000000ffff0f7224 */ /* 0x000fe200078e0022 */
[----:B------:R-:W-:Y:S01]  /*75b70*/  STL [R1+0x584], R27 ;  /* 0x0005841b01007387 */ /* 0x000fe20000100800 */
[----:B------:R-:W-:Y:S01]  /*75b80*/  IADD3 R34, P3, PT, R32, R4, RZ ;  /* 0x0000000420227210 */ /* 0x000fe20007f7e0ff */
[----:B------:R-:W-:-:S02]  /*75b90*/  IMAD.MOV.U32 R26, RZ, RZ, R14 ;  /* 0x000000ffff1a7224 */ /* 0x000fc400078e000e */
[----:B------:R2:W-:Y:S01]  /*75ba0*/  STL.64 [R1+0x790], R28 ;  /* 0x0007901c01007387 */ /* 0x0005e20000100a00 */
[----:B------:R-:W-:-:S03]  /*75bb0*/  IMAD.MOV.U32 R21, RZ, RZ, R23 ;  /* 0x000000ffff157224 */ /* 0x000fc600078e0017 */
[----:B------:R0:W-:Y:S01]  /*75bc0*/  STL.64 [R1+0x788], R24 ;  /* 0x0007881801007387 */ /* 0x0001e20000100a00 */
[----:B------:R-:W-:Y:S02]  /*75bd0*/  IMAD.MOV.U32 R23, RZ, RZ, R41 ;  /* 0x000000ffff177224 */ /* 0x000fe400078e0029 */
[----:B------:R-:W-:Y:S01]  /*75be0*/  IMAD.MOV.U32 R41, RZ, RZ, R35 ;  /* 0x000000ffff297224 */ /* 0x000fe200078e0023 */
[----:B--2---:R-:W-:Y:S01]  /*75bf0*/  IADD3 R28, P5, PT, R32, R6, RZ ;  /* 0x00000006201c7210 */ /* 0x004fe20007fbe0ff */
[----:B------:R-:W-:-:S04]  /*75c00*/  IMAD.X R35, R8, 0x1, R5, P3 ;  /* 0x0000000108237824 */ /* 0x000fc800018e0605 */
[----:B------:R-:W-:Y:S01]  /*75c10*/  IMAD.X R29, R8, 0x1, R7, P5 ;  /* 0x00000001081d7824 */ /* 0x000fe200028e0607 */
[----:B------:R2:W-:Y:S04]  /*75c20*/  STL.64 [R1+0x578], R34 ;  /* 0x0005782201007387 */ /* 0x0005e80000100a00 */
[----:B------:R-:W-:Y:S01]  /*75c30*/  STL.64 [R1+0x570], R28 ;  /* 0x0005701c01007387 */ /* 0x000fe20000100a00 */
[----:B---3--:R-:W-:Y:S02]  /*75c40*/  SHF.R.S32.HI R14, RZ, 0x1f, R31 ;  /* 0x0000001fff0e7819 */ /* 0x008fe4000001141f */
[----:B0-----:R-:W-:-:S05]  /*75c50*/  IADD3 R24, P1, PT, R31, R4, RZ ;  /* 0x000000041f187210 */ /* 0x001fca0007f3e0ff */
[----:B------:R-:W-:Y:S01]  /*75c60*/  IMAD.X R25, R14, 0x1, R5, P1 ;  /* 0x000000010e197824 */ /* 0x000fe200008e0605 */
[----:B--2---:R-:W-:-:S04]  /*75c70*/  IADD3 R34, P3, PT, R31, R6, RZ ;  /* 0x000000061f227210 */ /* 0x004fc80007f7e0ff */
[----:B------:R0:W-:Y:S01]  /*75c80*/  STL.64 [R1+0x780], R24 ;  /* 0x0007801801007387 */ /* 0x0001e20000100a00 */
[----:B------:R-:W-:Y:S01]  /*75c90*/  IMAD.X R35, R14, 0x1, R7, P3 ;  /* 0x000000010e237824 */ /* 0x000fe200018e0607 */
[----:B------:R-:W-:Y:S01]  /*75ca0*/  SHF.R.S32.HI R13, RZ, 0x1f, R30 ;  /* 0x0000001fff0d7819 */ /* 0x000fe2000001141e */
[----:B0-----:R-:W-:Y:S02]  /*75cb0*/  IMAD.MOV.U32 R25, RZ, RZ, R26 ;  /* 0x000000ffff197224 */ /* 0x001fe400078e001a */
[----:B------:R-:W-:Y:S02]  /*75cc0*/  IMAD.MOV.U32 R26, RZ, RZ, R22 ;  /* 0x000000ffff1a7224 */ /* 0x000fe400078e0016 */
[----:B------:R-:W-:Y:S02]  /*75cd0*/  IMAD.MOV.U32 R22, RZ, RZ, R23 ;  /* 0x000000ffff167224 */ /* 0x000fe400078e0017 */
[----:B------:R-:W-:Y:S02]  /*75ce0*/  IMAD.MOV.U32 R23, RZ, RZ, R15 ;  /* 0x000000ffff177224 */ /* 0x000fe400078e000f */
[----:B------:R-:W-:Y:S01]  /*75cf0*/  IMAD.MOV.U32 R15, RZ, RZ, R60 ;  /* 0x000000ffff0f7224 */ /* 0x000fe200078e003c */
[C---:B------:R-:W-:Y:S01]  /*75d00*/  IADD3 R60, P1, PT, R30.reuse, R4, RZ ;  /* 0x000000041e3c7210 */ /* 0x040fe20007f3e0ff */
[----:B------:R-:W-:Y:S01]  /*75d10*/  IMAD.MOV.U32 R31, RZ, RZ, R61 ;  /* 0x000000ffff1f7224 */ /* 0x000fe200078e003d */
[----:B------:R-:W-:-:S03]  /*75d20*/  IADD3 R28, P5, PT, R30, R6, RZ ;  /* 0x000000061e1c7210 */ /* 0x000fc60007fbe0ff */
[----:B------:R0:W-:Y:S01]  /*75d30*/  STL [R1+0x778], R60 ;  /* 0x0007783c01007387 */ /* 0x0001e20000100800 */
[----:B------:R-:W-:-:S03]  /*75d40*/  IMAD.MOV.U32 R30, RZ, RZ, R60 ;  /* 0x000000ffff1e7224 */ /* 0x000fc600078e003c */
[----:B0-----:R-:W2:Y:S04]  /*75d50*/  LDL.LU.64 R60, [R1+0x26e0] ;  /* 0x0026e000013c7983 */ /* 0x001ea80000300a00 */
[----:B------:R0:W-:Y:S04]  /*75d60*/  STL.64 [R1+0x568], R34 ;  /* 0x0005682201007387 */ /* 0x0001e80000100a00 */
[----:B0-----:R-:W3:Y:S01]  /*75d70*/  LDL.LU.64 R34, [R1+0x26d8] ;  /* 0x0026d80001227983 */ /* 0x001ee20000300a00 */
[C---:B------:R-:W-:Y:S02]  /*75d80*/  IMAD.X R31, R13.reuse, 0x1, R5, P1 ;  /* 0x000000010d1f7824 */ /* 0x040fe400008e0605 */
[----:B------:R-:W-:-:S03]  /*75d90*/  IMAD.X R29, R13, 0x1, R7, P5 ;  /* 0x000000010d1d7824 */ /* 0x000fc600028e0607 */
[----:B------:R-:W-:Y:S04]  /*75da0*/  STL [R1+0x77c], R31 ;  /* 0x00077c1f01007387 */ /* 0x000fe80000100800 */
[----:B------:R0:W-:Y:S01]  /*75db0*/  STL.64 [R1+0x770], R28 ;  /* 0x0007701c01007387 */ /* 0x0001e20000100a00 */
[----:B------:R-:W-:Y:S01]  /*75dc0*/  VIADD R9, R10, UR49 ;  /* 0x000000310a097c36 */ /* 0x000fe20008000000 */
[----:B------:R-:W-:Y:S01]  /*75dd0*/  SHF.R.S32.HI R14, RZ, 0x1f, R33 ;  /* 0x0000001fff0e7819 */ /* 0x000fe20000011421 */
[----:B------:R-:W-:Y:S01]  /*75de0*/  IMAD.MOV.U32 R10, RZ, RZ, R38 ;  /* 0x000000ffff0a7224 */ /* 0x000fe200078e0026 */
[----:B------:R-:W1:Y:S01]  /*75df0*/  LDCU.64 UR48, c[0x0][0x398] ;  /* 0x00007300ff3077ac */ /* 0x000e620008000a00 */
[----:B------:R-:W-:Y:S02]  /*75e00*/  IMAD.MOV.U32 R24, RZ, RZ, R26 ;  /* 0x000000ffff187224 */ /* 0x000fe400078e001a */
[----:B0-----:R-:W-:-:S02]  /*75e10*/  IMAD.MOV.U32 R29, RZ, RZ, R25 ;  /* 0x000000ffff1d7224 */ /* 0x001fc400078e0019 */
        /* <DEDUP_REMOVED lines=9> */
[C---:B------:R-:W-:Y:S02]  /*75eb0*/  IMAD.X R43, R13.reuse, 0x1, R5, P3 ;  /* 0x000000010d2b7824 */ /* 0x040fe400018e0605 */
[----:B------:R-:W-:-:S03]  /*75ec0*/  IMAD.X R39, R13, 0x1, R7, P5 ;  /* 0x000000010d277824 */ /* 0x000fc600028e0607 */
[----:B------:R0:W-:Y:S04]  /*75ed0*/  STL.64 [R1+0x560], R42 ;  /* 0x0005602a01007387 */ /* 0x0001e80000100a00 */
[----:B0-----:R-:W3:Y:S04]  /*75ee0*/  LDL.LU.64 R42, [R1+0x26d0] ;  /* 0x0026d000012a7983 */ /* 0x001ee80000300a00 */
[----:B------:R0:W-:Y:S04]  /*75ef0*/  STL.64 [R1+0x558], R38 ;  /* 0x0005582601007387 */ /* 0x0001e80000100a00 */
[----:B0-----:R-:W2:Y:S01]  /*75f00*/  LDL.LU R39, [R1+0x26c8] ;  /* 0x0026c80001277983 */ /* 0x001ea20000300800 */
[----:B------:R-:W-:Y:S01]  /*75f10*/  IMAD.MOV.U32 R27, RZ, RZ, R15 ;  /* 0x000000ffff1b7224 */ /* 0x000fe200078e000f */
[----:B------:R-:W-:-:S02]  /*75f20*/  SHF.R.S32.HI R15, RZ, 0x1f, R34 ;  /* 0x0000001fff0f7819 */ /* 0x000fc40000011422 */
[C---:B------:R-:W-:Y:S02]  /*75f30*/  IADD3 R30, P1, PT, R34.reuse, R4, RZ ;  /* 0x00000004221e7210 */ /* 0x040fe40007f3e0ff */
[----:B------:R-:W-:-:S03]  /*75f40*/  IADD3 R38, P3, PT, R34, R6, RZ ;  /* 0x0000000622267210 */ /* 0x000fc60007f7e0ff */
[----:B------:R-:W-:Y:S02]  /*75f50*/  IMAD.X R31, R15, 0x1, R5, P1 ;  /* 0x000000010f1f7824 */ /* 0x000fe400008e0605 */
[----:B------:R-:W-:Y:S01]  /*75f60*/  STL [R1+0x550], R38 ;  /* 0x0005502601007387 */ /* 0x000fe20000100800 */
[C---:B------:R-:W-:Y:S01]  /*75f70*/  IADD3 R34, P1, PT, R33.reuse, R4, RZ ;  /* 0x0000000421227210 */ /* 0x040fe20007f3e0ff */
[----:B------:R-:W-:Y:S02]  /*75f80*/  IMAD.MOV.U32 R32, RZ, RZ, R38 ;  /* 0x000000ffff207224 */ /* 0x000fe400078e0026 */
[----:B------:R0:W-:Y:S02]  /*75f90*/  STL.64 [R1+0x768], R30 ;  /* 0x0007681e01007387 */ /* 0x0001e40000100a00 */
[----:B0-----:R-:W-:Y:S01]  /*75fa0*/  IADD3 R30, P5, PT, R33, R6, RZ ;  /* 0x00000006211e7210 */ /* 0x001fe20007fbe0ff */
[----:B--2---:R-:W-:Y:S02]  /*75fb0*/  IMAD.MOV.U32 R33, RZ, RZ, R39 ;  /* 0x000000ffff217224 */ /* 0x004fe400078e0027 */
[----:B------:R-:W2:Y:S01]  /*75fc0*/  LDL.LU.64 R38, [R1+0x26c0] ;  /* 0x0026c00001267983 */ /* 0x000ea20000300a00 */
[----:B------:R-:W-:-:S02]  /*75fd0*/  VIADD R8, R9, UR26 ;  /* 0x0000001a09087c36 */ /* 0x000fc40008000000 */
[----:B------:R-:W-:Y:S02]  /*75fe0*/  IMAD.X R33, R15, 0x1, R7, P3 ;  /* 0x000000010f217824 */ /* 0x000fe400018e0607 */
[C---:B------:R-:W-:Y:S02]  /*75ff0*/  IMAD.X R35, R14.reuse, 0x1, R5, P1 ;  /* 0x000000010e237824 */ /* 0x040fe400008e0605 */
[----:B------:R-:W-:Y:S01]  /*76000*/  IMAD.X R31, R14, 0x1, R7, P5 ;  /* 0x000000010e1f7824 */ /* 0x000fe200028e0607 */
[----:B------:R-:W-:Y:S04]  /*76010*/  STL.64 [R1+0x26a0], R8 ;  /* 0x0026a00801007387 */ /* 0x000fe80000100a00 */
[----:B------:R-:W-:Y:S04]  /*76020*/  STL [R1+0x554], R33 ;  /* 0x0005542101007387 */ /* 0x000fe80000100800 */
[----:B------:R-:W-:Y:S04]  /*76030*/  STL.64 [R1+0x760], R34 ;  /* 0x0007602201007387 */ /* 0x000fe80000100a00 */
[----:B------:R0:W-:Y:S02]  /*76040*/  STL.64 [R1+0x758], R30 ;  /* 0x0007581e01007387 */ /* 0x0001e40000100a00 */
[----:B0-----:R-:W-:-:S02]  /*76050*/  IMAD.MOV.U32 R30, RZ, RZ, R10 ;  /* 0x000000ffff1e7224 */ /* 0x001fc400078e000a */
[----:B------:R-:W-:Y:S02]  /*76060*/  IMAD.MOV.U32 R10, RZ, RZ, R44 ;  /* 0x000000ffff0a7224 */ /* 0x000fe400078e002c */
[----:B------:R-:W-:Y:S02]  /*76070*/  IMAD.MOV.U32 R31, RZ, RZ, R21 ;  /* 0x000000ffff1f7224 */ /* 0x000fe400078e0015 */
[----:B------:R-:W-:Y:S02]  /*76080*/  IMAD.MOV.U32 R21, RZ, RZ, R18 ;  /* 0x000000ffff157224 */ /* 0x000fe400078e0012 */
[----:B------:R-:W-:Y:S02]  /*76090*/  IMAD.MOV.U32 R18, RZ, RZ, R45 ;  /* 0x000000ffff127224 */ /* 0x000fe400078e002d */
[----:B------:R-:W-:Y:S02]  /*760a0*/  VIADD R13, R8, UR35 ;  /* 0x00000023080d7c36 */ /* 0x000fe40008000000 */
[----:B------:R-:W-:Y:S01]  /*760b0*/  IMAD.MOV.U32 R32, RZ, RZ, R16 ;  /* 0x000000ffff207224 */ /* 0x000fe200078e0010 */
[----:B------:R-:W-:Y:S01]  /*760c0*/  UMOV UR26, UR28 ;  /* 0x0000001c001a7c82 */ /* 0x000fe20008000000 */
[----:B------:R-:W0:Y:S01]  /*760d0*/  LDCU.64 UR34, c[0x0][0x398] ;  /* 0x00007300ff2277ac */ /* 0x000e220008000a00 */
[----:B--2---:R-:W-:-:S02]  /*760e0*/  SHF.R.S32.HI R14, RZ, 0x1f, R39 ;  /* 0x0000001fff0e7819 */ /* 0x004fc40000011427 */
[C---:B------:R-:W-:Y:S02]  /*760f0*/  IADD3 R44, P3, PT, R39.reuse, R4, RZ ;  /* 0x00000004272c7210 */ /* 0x040fe40007f7e0ff */
[----:B------:R-:W-:-:S03]  /*76100*/  IADD3 R34, P5, PT, R39, R6, RZ ;  /* 0x0000000627227210 */ /* 0x000fc60007fbe0ff */
[C---:B------:R-:W-:Y:S02]  /*76110*/  IMAD.X R45, R14.reuse, 0x1, R5, P3 ;  /* 0x000000010e2d7824 */ /* 0x040fe400018e0605 */
[----:B------:R-:W-:-:S03]  /*76120*/  IMAD.X R35, R14, 0x1, R7, P5 ;  /* 0x000000010e237824 */ /* 0x000fc600028e0607 */
[----:B------:R2:W-:Y:S01]  /*76130*/  STL.64 [R1+0x548], R44 ;  /* 0x0005482c01007387 */ /* 0x0005e20000100a00 */
[----:B------:R-:W-:Y:S02]  /*76140*/  SHF.R.S32.HI R16, RZ, 0x1f, R38 ;  /* 0x0000001fff107819 */ /* 0x000fe40000011426 */
[----:B------:R-:W-:Y:S01]  /*76150*/  IADD3 R8, P1, PT, R38, R4, RZ ;  /* 0x0000000426087210 */ /* 0x000fe20007f3e0ff */
[----:B--2---:R-:W2:Y:S04]  /*76160*/  LDL.LU.64 R44, [R1+0x26b8] ;  /* 0x0026b800012c7983 */ /* 0x004ea80000300a00 */
[----:B------:R0:W-:Y:S01]  /*76170*/  STL.64 [R1+0x540], R34 ;  /* 0x0005402201007387 */ /* 0x0001e20000100a00 */
[----:B------:R-:W-:Y:S02]  /*76180*/  IMAD.X R9, R16, 0x1, R5, P1 ;  /* 0x0000000110097824 */ /* 0x000fe400008e0605 */
[----:B0-----:R-:W-:-:S02]  /*76190*/  IMAD.MOV.U32 R35, RZ, RZ, R30 ;  /* 0x000000ffff237224 */ /* 0x001fc400078e001e */
[----:B------:R-:W-:Y:S01]  /*761a0*/  IMAD.MOV.U32 R30, RZ, RZ, R40 ;  /* 0x000000ffff1e7224 */ /* 0x000fe200078e0028 */
[----:B------:R-:W-:Y:S01]  /*761b0*/  IADD3 R40, P3, PT, R38, R6, RZ ;  /* 0x0000000626287210 */ /* 0x000fe20007f7e0ff */
[----:B------:R-:W-:Y:S02]  /*761c0*/  IMAD.MOV.U32 R34, RZ, RZ, R32 ;  /* 0x000000ffff227224 */ /* 0x000fe400078e0020 */
[----:B------:R-:W-:Y:S02]  /*761d0*/  IMAD.MOV.U32 R32, RZ, RZ, R10 ;  /* 0x000000ffff207224 */ /* 0x000fe400078e000a */
[----:B------:R-:W-:Y:S02]  /*761e0*/  IMAD.MOV.U32 R10, RZ, RZ, R20 ;  /* 0x000000ffff0a7224 */ /* 0x000fe400078e0014 */
[----:B------:R-:W-:Y:S02]  /*761f0*/  IMAD.MOV.U32 R20, RZ, RZ, R41 ;  /* 0x000000ffff147224 */ /* 0x000fe400078e0029 */
[----:B------:R-:W-:Y:S01]  /*76200*/  IMAD.X R41, R16, 0x1, R7, P3 ;  /* 0x0000000110297824 */ /* 0x000fe200018e0607 */
[----:B------:R-:W-:Y:S04]  /*76210*/  STL.64 [R1+0x750], R8 ;  /* 0x0007500801007387 */ /* 0x000fe80000100a00 */
[----:B------:R-:W-:Y:S04]  /*76220*/  STL.64 [R1+0x26a8], R12 ;  /* 0x0026a80c01007387 */ /* 0x000fe80000100a00 */
[----:B------:R0:W-:Y:S04]  /*76230*/  STL.64 [R1+0x538], R40 ;  /* 0x0005382801007387 */ /* 0x0001e80000100a00 */
[----:B0-----:R-:W2:Y:S01]  /*76240*/  LDL.LU.64 R40, [R1+0x26b0] ;  /* 0x0026b00001287983 */ /* 0x001ea20000300a00 */
[----:B------:R-:W-:-:S02]  /*76250*/  SHF.R.S32.HI R14, RZ, 0x1f, R37 ;  /* 0x0000001fff0e7819 */ /* 0x000fc40000011425 */
[C---:B------:R-:W-:Y:S02]  /*76260*/  IADD3 R38, P1, PT, R37.reuse, R4, RZ ;  /* 0x0000000425267210 */ /* 0x040fe40007f3e0ff */
[----:B------:R-:W-:-:S03]  /*76270*/  IADD3 R8, P5, PT, R37, R6, RZ ;  /* 0x0000000625087210 */ /* 0x000fc60007fbe0ff */
[C---:B------:R-:W-:Y:S02]  /*76280*/  IMAD.X R39, R14.reuse, 0x1, R5, P1 ;  /* 0x000000010e277824 */ /* 0x040fe400008e0605 */
[----:B------:R-:W-:Y:S02]  /*76290*/  IMAD.X R9, R14, 0x1, R7, P5 ;  /* 0x000000010e097824 */ /* 0x000fe400028e0607 */
[----:B------:R-:W-:Y:S01]  /*762a0*/  IMAD.MOV.U32 R33, RZ, RZ, R30 ;  /* 0x000000ffff217224 */ /* 0x000fe200078e001e */
[----:B------:R0:W-:Y:S01]  /*762b0*/  STL.64 [R1+0x748], R38 ;  /* 0x0007482601007387 */ /* 0x0001e20000100a00 */
[----:B------:R-:W-:Y:S01]  /*762c0*/  IMAD.MOV.U32 R30, RZ, RZ, R26 ;  /* 0x000000ffff1e7224 */ /* 0x000fe200078e001a */
[----:B---3--:R-:W-:Y:S01]  /*762d0*/  SHF.R.S32.HI R14, RZ, 0x1f, R42 ;  /* 0x0000001fff0e7819 */ /* 0x008fe2000001142a */
[----:B------:R-:W-:Y:S01]  /*762e0*/  IMAD.MOV.U32 R26, RZ, RZ, R23 ;  /* 0x000000ffff1a7224 */ /* 0x000fe200078e0017 */
[----:B------:R3:W-:Y:S01]  /*762f0*/  STL.64 [R1+0x740], R8 ;  /* 0x0007400801007387 */ /* 0x0007e20000100a00 */
[----:B------:R-:W-:Y:S01]  /*76300*/  IMAD.MOV.U32 R23, RZ, RZ, R17 ;  /* 0x000000ffff177224 */ /* 0x000fe200078e0011 */
[C---:B------:R-:W-:Y:S01]  /*76310*/  IADD3 R12, P5, PT, R42.reuse, R6, RZ ;  /* 0x000000062a0c7210 */ /* 0x040fe20007fbe0ff */
[----:B------:R-:W-:Y:S01]  /*76320*/  VIADD R15, R13, UR65 ;  /* 0x000000410d0f7c36 */ /* 0x000fe20008000000 */
[----:B0-----:R-:W-:-:S03]  /*76330*/  IADD3 R38, P3, PT, R42, R4, RZ ;  /* 0x000000042a267210 */ /* 0x001fc60007f7e0ff */
[C---:B------:R-:W-:Y:S02]  /*76340*/  IMAD.X R13, R14.reuse, 0x1, R7, P5 ;  /* 0x000000010e0d7824 */ /* 0x040fe400028e0607 */
[----:B------:R-:W-:-:S05]  /*76350*/  IMAD.X R39, R14, 0x1, R5, P3 ;  /* 0x000000010e277824 */ /* 0x000fca00018e0605 */
[----:B------:R0:W-:Y:S04]  /*76360*/  STL.64 [R1+0x530], R38 ;  /* 0x0005302601007387 */ /* 0x0001e80000100a00 */
[----:B------:R0:W-:Y:S01]  /*76370*/  STL.64 [R1+0x528], R12 ;  /* 0x0005280c01007387 */ /* 0x0001e20000100a00 */
[----:B--2---:R-:W-:Y:S02]  /*76380*/  SHF.R.S32.HI R17, RZ, 0x1f, R41 ;  /* 0x0000001fff117819 */ /* 0x004fe40000011429 */
[----:B---3--:R-:W-:-:S05]  /*76390*/  IADD3 R8, P1, PT, R41, R4, RZ ;  /* 0x0000000429087210 */ /* 0x008fca0007f3e0ff */
[----:B------:R-:W-:Y:S01]  /*763a0*/  IMAD.X R9, R17, 0x1, R5, P1 ;  /* 0x0000000111097824 */ /* 0x000fe200008e0605 */
[----:B0-----:R-:W-:Y:S02]  /*763b0*/  IADD3 R38, P3, PT, R41, R6, RZ ;  /* 0x0000000629267210 */ /* 0x001fe40007f7e0ff */
[----:B------:R-:W-:Y:S02]  /*763c0*/  SHF.R.S32.HI R16, RZ, 0x1f, R40 ;  /* 0x0000001fff107819 */ /* 0x000fe40000011428 */
[----:B------:R0:W-:Y:S01]  /*763d0*/  STL.64 [R1+0x738], R8 ;  /* 0x0007380801007387 */ /* 0x0001e20000100a00 */
[----:B------:R-:W-:Y:S01]  /*763e0*/  IADD3 R12, P1, PT, R40, R4, RZ ;  /* 0x00000004280c7210 */ /* 0x000fe20007f3e0ff */
[----:B------:R-:W-:-:S04]  /*763f0*/  IMAD.X R39, R17, 0x1, R7, P3 ;  /* 0x0000000111277824 */ /* 0x000fc800018e0607 */
[----:B------:R-:W-:Y:S01]  /*76400*/  IMAD.X R13, R16, 0x1, R5, P1 ;  /* 0x00000001100d7824 */ /* 0x000fe200008e0605 */
[----:B0-----:R-:W-:Y:S01]  /*76410*/  IADD3 R8, P5, PT, R40, R6, RZ ;  /* 0x0000000628087210 */ /* 0x001fe20007fbe0ff */
[----:B------:R0:W-:Y:S04]  /*76420*/  STL.64 [R1+0x520], R38 ;  /* 0x0005202601007387 */ /* 0x0001e80000100a00 */
[----:B------:R-:W-:Y:S01]  /*76430*/  IMAD.X R9, R16, 0x1, R7, P5 ;  /* 0x0000000110097824 */ /* 0x000fe200028e0607 */
[----:B------:R-:W-:Y:S01]  /*76440*/  STL.64 [R1+0x730], R12 ;  /* 0x0007300c01007387 */ /* 0x000fe20000100a00 */
[----:B------:R-:W-:Y:S02]  /*76450*/  SHF.R.S32.HI R16, RZ, 0x1f, R45 ;  /* 0x0000001fff107819 */ /* 0x000fe4000001142d */
[C---:B------:R-:W-:Y:S01]  /*76460*/  IADD3 R40, P3, PT, R45.reuse, R4, RZ ;  /* 0x000000042d287210 */ /* 0x040fe20007f7e0ff */
[----:B------:R2:W-:Y:S01]  /*76470*/  STL.64 [R1+0x728], R8 ;  /* 0x0007280801007387 */ /* 0x0005e20000100a00 */
[----:B0-----:R-:W-:-:S03]  /*76480*/  IADD3 R38, P5, PT, R45, R6, RZ ;  /* 0x000000062d267210 */ /* 0x001fc60007fbe0ff */
[----:B------:R-:W-:Y:S02]  /*76490*/  IMAD.X R41, R16, 0x1, R5, P3 ;  /* 0x0000000110297824 */ /* 0x000fe400018e0605 */
[----:B--2---:R-:W-:Y:S02]  /*764a0*/  IMAD.MOV.U32 R9, RZ, RZ, R33 ;  /* 0x000000ffff097224 */ /* 0x004fe400078e0021 */
[----:B------:R-:W-:Y:S02]  /*764b0*/  IMAD.MOV.U32 R33, RZ, RZ, R34 ;  /* 0x000000ffff217224 */ /* 0x000fe400078e0022 */
[----:B------:R-:W-:Y:S02]  /*764c0*/  IMAD.MOV.U32 R34, RZ, RZ, R35 ;  /* 0x000000ffff227224 */ /* 0x000fe400078e0023 */
[----:B------:R-:W-:Y:S01]  /*764d0*/  IMAD.MOV.U32 R35, RZ, RZ, R32 ;  /* 0x000000ffff237224 */ /* 0x000fe200078e0020 */
[----:B------:R-:W-:Y:S01]  /*764e0*/  IADD3 R12, P1, PT, R44, R4, RZ ;  /* 0x000000042c0c7210 */ /* 0x000fe20007f3e0ff */
[----:B------:R-:W-:Y:S01]  /*764f0*/  IMAD.MOV.U32 R32, RZ, RZ, R18 ;  /* 0x000000ffff207224 */ /* 0x000fe200078e0012 */
[----:B------:R-:W-:Y:S01]  /*76500*/  SHF.R.S32.HI R18, RZ, 0x1f, R44 ;  /* 0x0000001fff127819 */ /* 0x000fe2000001142c */
[----:B------:R-:W-:-:S02]  /*76510*/  IMAD.X R39, R16, 0x1, R7, P5 ;  /* 0x0000000110277824 */ /* 0x000fc400028e0607 */
[----:B------:R-:W-:Y:S01]  /*76520*/  IMAD.MOV.U32 R37, RZ, RZ, R9 ;  /* 0x000000ffff257224 */ /* 0x000fe200078e0009 */
[----:B------:R0:W-:Y:S01]  /*76530*/  STL.64 [R1+0x518], R40 ;  /* 0x0005182801007387 */ /* 0x0001e20000100a00 */
[----:B------:R-:W-:Y:S02]  /*76540*/  IMAD.MOV.U32 R9, RZ, RZ, R33 ;  /* 0x000000ffff097224 */ /* 0x000fe400078e0021 */
[----:B------:R-:W-:Y:S01]  /*76550*/  IMAD.MOV.U32 R33, RZ, RZ, R34 ;  /* 0x000000ffff217224 */ /* 0x000fe200078e0022 */
[----:B------:R2:W-:Y:S01]  /*76560*/  STL.64 [R1+0x510], R38 ;  /* 0x0005102601007387 */ /* 0x0005e20000100a00 */
[----:B------:R-:W-:Y:S01]  /*76570*/  IMAD.X R13, R18, 0x1, R5, P1 ;  /* 0x00000001120d7824 */ /* 0x000fe200008e0605 */
[----:B------:R-:W-:Y:S01]  /*76580*/  SHF.R.S32.HI R17, RZ, 0x1f, R43 ;  /* 0x0000001fff117819 */ /* 0x000fe2000001142b */
[----:B------:R-:W-:Y:S02]  /*76590*/  IMAD.MOV.U32 R34, RZ, RZ, R35 ;  /* 0x000000ffff227224 */ /* 0x000fe400078e0023 */
[----:B------:R-:W-:Y:S01]  /*765a0*/  IMAD.MOV.U32 R35, RZ, RZ, R32 ;  /* 0x000000ffff237224 */ /* 0x000fe200078e0020 */
[----:B0-----:R-:W-:Y:S01]  /*765b0*/  IADD3 R40, P3, PT, R44, R6, RZ ;  /* 0x000000062c287210 */ /* 0x001fe20007f7e0ff */
[----:B------:R-:W-:-:S02]  /*765c0*/  IMAD.MOV.U32 R32, RZ, RZ, R27 ;  /* 0x000000ffff207224 */ /* 0x000fc400078e001b */
[----:B------:R-:W3:Y:S01]  /*765d0*/  LDL.LU R27, [R1+0x394] ;  /* 0x00039400011b7983 */ /* 0x000ee20000300800 */
[----:B--2---:R-:W-:Y:S01]  /*765e0*/  IADD3 R38, P1, PT, R43, R4, RZ ;  /* 0x000000042b267210 */ /* 0x004fe20007f3e0ff */
[----:B------:R-:W-:Y:S02]  /*765f0*/  IMAD.X R41, R18, 0x1, R7, P3 ;  /* 0x0000000112297824 */ /* 0x000fe400018e0607 */
[----:B------:R0:W-:Y:S01]  /*76600*/  STL.64 [R1+0x720], R12 ;  /* 0x0007200c01007387 */ /* 0x0001e20000100a00 */
[----:B------:R-:W-:Y:S02]  /*76610*/  IMAD.MOV.U32 R8, RZ, RZ, R9 ;  /* 0x000000ffff087224 */ /* 0x000fe400078e0009 */
[----:B------:R-:W-:Y:S02]  /*76620*/  IMAD.X R39, R17, 0x1, R5, P1 ;  /* 0x0000000111277824 */ /* 0x000fe400008e0605 */
[----:B------:R-:W-:Y:S01]  /*76630*/  IMAD.MOV.U32 R9, RZ, RZ, R33 ;  /* 0x000000ffff097224 */ /* 0x000fe200078e0021 */
[----:B------:R2:W-:Y:S01]  /*76640*/  STL.64 [R1+0x508], R40 ;  /* 0x0005082801007387 */ /* 0x0005e20000100a00 */
[----:B------:R-:W-:Y:S01]  /*76650*/  IMAD.MOV.U32 R33, RZ, RZ, R34 ;  /* 0x000000ffff217224 */ /* 0x000fe200078e0022 */
[----:B0-----:R-:W-:Y:S01]  /*76660*/  IADD3 R12, P5, PT, R43, R6, RZ ;  /* 0x000000062b0c7210 */ /* 0x001fe20007fbe0ff */
[----:B------:R-:W-:Y:S01]  /*76670*/  IMAD.MOV.U32 R34, RZ, RZ, R35 ;  /* 0x000000ffff227224 */ /* 0x000fe200078e0023 */
[----:B------:R0:W-:Y:S01]  /*76680*/  STL.64 [R1+0x718], R38 ;  /* 0x0007182601007387 */ /* 0x0001e20000100a00 */
[----:B------:R-:W-:-:S02]  /*76690*/  IMAD.MOV.U32 R35, RZ, RZ, R30 ;  /* 0x000000ffff237224 */ /* 0x000fc400078e001e */
[----:B------:R-:W-:Y:S01]  /*766a0*/  IMAD.X R13, R17, 0x1, R7, P5 ;  /* 0x00000001110d7824 */ /* 0x000fe200028e0607 */
[----:B------:R-:W-:Y:S01]  /*766b0*/  SHF.R.S32.HI R17, RZ, 0x1f, R61 ;  /* 0x0000001fff117819 */ /* 0x000fe2000001143d */
[----:B------:R-:W-:Y:S01]  /*766c0*/  IMAD.MOV.U32 R42, RZ, RZ, R8 ;  /* 0x000000ffff2a7224 */ /* 0x000fe200078e0008 */
[C---:B--2---:R-:W-:Y:S01]  /*766d0*/  IADD3 R40, P3, PT, R61.reuse, R4, RZ ;  /* 0x000000043d287210 */ /* 0x044fe20007f7e0ff */
[----:B------:R-:W-:Y:S02]  /*766e0*/  IMAD.MOV.U32 R30, RZ, RZ, R26 ;  /* 0x000000ffff1e7224 */ /* 0x000fe400078e001a */
[----:B------:R-:W-:Y:S02]  /*766f0*/  IMAD.MOV.U32 R8, RZ, RZ, R9 ;  /* 0x000000ffff087224 */ /* 0x000fe400078e0009 */
[----:B------:R-:W-:Y:S01]  /*76700*/  IMAD.MOV.U32 R26, RZ, RZ, R20 ;  /* 0x000000ffff1a7224 */ /* 0x000fe200078e0014 */
[----:B0-----:R-:W-:Y:S01]  /*76710*/  IADD3 R38, P5, PT, R61, R6, RZ ;  /* 0x000000063d267210 */ /* 0x001fe20007fbe0ff */
[----:B------:R-:W-:-:S02]  /*76720*/  IMAD.MOV.U32 R9, RZ, RZ, R33 ;  /* 0x000000ffff097224 */ /* 0x000fc400078e0021 */
[----:B------:R-:W-:Y:S02]  /*76730*/  IMAD.MOV.U32 R33, RZ, RZ, R34 ;  /* 0x000000ffff217224 */ /* 0x000fe400078e0022 */
[----:B------:R-:W-:Y:S02]  /*76740*/  IMAD.MOV.U32 R34, RZ, RZ, R35 ;  /* 0x000000ffff227224 */ /* 0x000fe400078e0023 */
[C---:B------:R-:W-:Y:S02]  /*76750*/  IMAD.X R41, R17.reuse, 0x1, R5, P3 ;  /* 0x0000000111297824 */ /* 0x040fe400018e0605 */
[----:B------:R-:W-:Y:S02]  /*76760*/  IMAD.MOV.U32 R35, RZ, RZ, R30 ;  /* 0x000000ffff237224 */ /* 0x000fe400078e001e */
[----:B------:R-:W-:Y:S02]  /*76770*/  IMAD.X R39, R17, 0x1, R7, P5 ;  /* 0x0000000111277824 */ /* 0x000fe400028e0607 */
[----:B------:R-:W-:-:S02]  /*76780*/  IMAD.MOV.U32 R30, RZ, RZ, R26 ;  /* 0x000000ffff1e7224 */ /* 0x000fc400078e001a */
[----:B------:R-:W-:Y:S01]  /*76790*/  IMAD.MOV.U32 R26, RZ, RZ, R23 ;  /* 0x000000ffff1a7224 */ /* 0x000fe200078e0017 */
[----:B------:R0:W-:Y:S01]  /*767a0*/  STL.64 [R1+0x710], R12 ;  /* 0x0007100c01007387 */ /* 0x0001e20000100a00 */
[----:B------:R-:W-:Y:S02]  /*767b0*/  IMAD.MOV.U32 R23, RZ, RZ, R0 ;  /* 0x000000ffff177224 */ /* 0x000fe400078e0000 */
[----:B------:R-:W-:Y:S01]  /*767c0*/  IMAD.MOV.U32 R0, RZ, RZ, R54 ;  /* 0x000000ffff007224 */ /* 0x000fe200078e0036 */
[----:B------:R2:W-:Y:S01]  /*767d0*/  STL.64 [R1+0x500], R40 ;  /* 0x0005002801007387 */ /* 0x0005e20000100a00 */
[----:B------:R-:W-:Y:S02]  /*767e0*/  IMAD.MOV.U32 R54, RZ, RZ, R52 ;  /* 0x000000ffff367224 */ /* 0x000fe400078e0034 */
[----:B------:R-:W-:Y:S01]  /*767f0*/  IMAD.MOV.U32 R52, RZ, RZ, R51 ;  /* 0x000000ffff347224 */ /* 0x000fe200078e0033 */
[----:B------:R1:W-:Y:S04]  /*76800*/  STL.64 [R1+0x4f8], R38 ;  /* 0x0004f82601007387 */ /* 0x0003e80000100a00 */
[----:B------:R-:W3:Y:S01]  /*76810*/  LDL.LU R51, [R1+0x370] ;  /* 0x0003700001337983 */ /* 0x000ee20000300800 */
[----:B------:R-:W-:-:S02]  /*76820*/  SHF.R.S32.HI R20, RZ, 0x1f, R60 ;  /* 0x0000001fff147819 */ /* 0x000fc4000001143c */
[C---:B0-----:R-:W-:Y:S02]  /*76830*/  IADD3 R12, P1, PT, R60.reuse, R4, RZ ;  /* 0x000000043c0c7210 */ /* 0x041fe40007f3e0ff */
[----:B--2---:R-:W-:Y:S02]  /*76840*/  IADD3 R40, P3, PT, R60, R6, RZ ;  /* 0x000000063c287210 */ /* 0x004fe40007f7e0ff */
[----:B------:R-:W-:Y:S01]  /*76850*/  SHF.R.S32.HI R17, RZ, 0x1f, R47 ;  /* 0x0000001fff117819 */ /* 0x000fe2000001142f */
[C---:B------:R-:W-:Y:S01]  /*76860*/  IMAD.X R13, R20.reuse, 0x1, R5, P1 ;  /* 0x00000001140d7824 */ /* 0x040fe200008e0605 */
[----:B-1----:R-:W-:Y:S01]  /*76870*/  IADD3 R38, P1, PT, R47, R4, RZ ;  /* 0x000000042f267210 */ /* 0x002fe20007f3e0ff */
[----:B------:R-:W-:-:S04]  /*76880*/  IMAD.X R41, R20, 0x1, R7, P3 ;  /* 0x0000000114297824 */ /* 0x000fc800018e0607 */
[----:B------:R-:W-:Y:S01]  /*76890*/  IMAD.X R39, R17, 0x1, R5, P1 ;  /* 0x0000000111277824 */ /* 0x000fe200008e0605 */
[----:B------:R0:W-:Y:S04]  /*768a0*/  STL.64 [R1+0x708], R12 ;  /* 0x0007080c01007387 */ /* 0x0001e80000100a00 */
[----:B------:R-:W-:Y:S04]  /*768b0*/  STL.64 [R1+0x4f0], R40 ;  /* 0x0004f02801007387 */ /* 0x000fe80000100a00 */
[----:B------:R1:W-:Y:S01]  /*768c0*/  STL.64 [R1+0x700], R38 ;  /* 0x0007002601007387 */ /* 0x0003e20000100a00 */
[----:B0-----:R-:W-:Y:S01]  /*768d0*/  IADD3 R12, P5, PT, R47, R6, RZ ;  /* 0x000000062f0c7210 */ /* 0x001fe20007fbe0ff */
[----:B-1----:R-:W-:-:S02]  /*768e0*/  IMAD.MOV.U32 R39, RZ, RZ, R8 ;  /* 0x000000ffff277224 */ /* 0x002fc400078e0008 */
[----:B------:R-:W-:Y:S02]  /*768f0*/  IMAD.MOV.U32 R8, RZ, RZ, R33 ;  /* 0x000000ffff087224 */ /* 0x000fe400078e0021 */
[----:B------:R-:W-:Y:S01]  /*76900*/  IMAD.MOV.U32 R33, RZ, RZ, R34 ;  /* 0x000000ffff217224 */ /* 0x000fe200078e0022 */
[----:B------:R-:W-:Y:S01]  /*76910*/  IADD3 R60, P3, PT, R39, R4, RZ ;  /* 0x00000004273c7210 */ /* 0x000fe20007f7e0ff */
[----:B------:R-:W-:Y:S01]  /*76920*/  IMAD.X R13, R17, 0x1, R7, P5 ;  /* 0x00000001110d7824 */ /* 0x000fe200028e0607 */
[----:B------:R-:W-:Y:S01]  /*76930*/  SHF.R.S32.HI R17, RZ, 0x1f, R39 ;  /* 0x0000001fff117819 */ /* 0x000fe20000011427 */
[----:B------:R-:W-:Y:S01]  /*76940*/  IMAD.MOV.U32 R34, RZ, RZ, R35 ;  /* 0x000000ffff227224 */ /* 0x000fe200078e0023 */
[----:B------:R-:W-:Y:S01]  /*76950*/  IADD3 R40, P5, PT, R39, R6, RZ ;  /* 0x0000000627287210 */ /* 0x000fe20007fbe0ff */
        /* <DEDUP_REMOVED lines=24> */
[----:B------:R-:W-:Y:S02]  /*76ae0*/  IMAD.X R61, R17, 0x1, R5, P3 ;  /* 0x00000001113d7824 */ /* 0x000fe400018e0605 */
[----:B------:R-:W-:-:S02]  /*76af0*/  IMAD.MOV.U32 R29, RZ, RZ, R26 ;  /* 0x000000ffff1d7224 */ /* 0x000fc400078e001a */
[----:B------:R-:W-:Y:S01]  /*76b00*/  IMAD.MOV.U32 R26, RZ, RZ, R22 ;  /* 0x000000ffff1a7224 */ /* 0x000fe200078e0016 */
[----:B------:R0:W-:Y:S01]  /*76b10*/  STL.64 [R1+0x6f8], R12 ;  /* 0x0006f80c01007387 */ /* 0x0001e20000100a00 */
[----:B------:R-:W-:Y:S02]  /*76b20*/  IMAD.MOV.U32 R22, RZ, RZ, R23 ;  /* 0x000000ffff167224 */ /* 0x000fe400078e0017 */
[----:B------:R-:W-:Y:S02]  /*76b30*/  IMAD.MOV.U32 R23, RZ, RZ, R0 ;  /* 0x000000ffff177224 */ /* 0x000fe400078e0000 */
[----:B------:R-:W-:Y:S02]  /*76b40*/  IMAD.MOV.U32 R0, RZ, RZ, R54 ;  /* 0x000000ffff007224 */ /* 0x000fe400078e0036 */
[----:B---3--:R-:W-:Y:S02]  /*76b50*/  IMAD.MOV.U32 R52, RZ, RZ, R51 ;  /* 0x000000ffff347224 */ /* 0x008fe400078e0033 */
[----:B----4-:R-:W-:-:S02]  /*76b60*/  IMAD.MOV.U32 R51, RZ, RZ, R53 ;  /* 0x000000ffff337224 */ /* 0x010fc400078e0035 */
[----:B------:R-:W2:Y:S01]  /*76b70*/  LDL.LU R53, [R1+0x358] ;  /* 0x0003580001357983 */ /* 0x000ea20000300800 */
[----:B------:R-:W-:-:S03]  /*76b80*/  IMAD.MOV.U32 R54, RZ, RZ, R52 ;  /* 0x000000ffff367224 */ /* 0x000fc600078e0034 */
[----:B------:R1:W-:Y:S04]  /*76b90*/  STL.64 [R1+0x4e8], R60 ;  /* 0x0004e83c01007387 */ /* 0x0003e80000100a00 */
[----:B------:R-:W3:Y:S01]  /*76ba0*/  LDL.LU R52, [R1+0x3b0] ;  /* 0x0003b00001347983 */ /* 0x000ee20000300800 */
[----:B------:R-:W-:Y:S02]  /*76bb0*/  SHF.R.S32.HI R21, RZ, 0x1f, R37 ;  /* 0x0000001fff157819 */ /* 0x000fe40000011425 */
[C---:B0-----:R-:W-:Y:S02]  /*76bc0*/  IADD3 R12, P1, PT, R37.reuse, R4, RZ ;  /* 0x00000004250c7210 */ /* 0x041fe40007f3e0ff */
[----:B-1----:R-:W-:Y:S01]  /*76bd0*/  IADD3 R60, P3, PT, R37, R6, RZ ;  /* 0x00000006253c7210 */ /* 0x002fe20007f7e0ff */
[----:B------:R-:W-:-:S02]  /*76be0*/  IMAD.MOV.U32 R37, RZ, RZ, R38 ;  /* 0x000000ffff257224 */ /* 0x000fc400078e0026 */
[----:B------:R-:W-:Y:S02]  /*76bf0*/  IMAD.MOV.U32 R38, RZ, RZ, R39 ;  /* 0x000000ffff267224 */ /* 0x000fe400078e0027 */
[----:B------:R-:W-:Y:S02]  /*76c00*/  IMAD.MOV.U32 R39, RZ, RZ, R8 ;  /* 0x000000ffff277224 */ /* 0x000fe400078e0008 */
[----:B------:R-:W-:Y:S02]  /*76c10*/  IMAD.MOV.U32 R8, RZ, RZ, R33 ;  /* 0x000000ffff087224 */ /* 0x000fe400078e0021 */
[----:B------:R-:W-:Y:S02]  /*76c20*/  IMAD.MOV.U32 R33, RZ, RZ, R34 ;  /* 0x000000ffff217224 */ /* 0x000fe400078e0022 */
[----:B------:R-:W-:Y:S02]  /*76c30*/  IMAD.MOV.U32 R34, RZ, RZ, R30 ;  /* 0x000000ffff227224 */ /* 0x000fe400078e001e */
[----:B------:R-:W-:-:S02]  /*76c40*/  IMAD.X R41, R17, 0x1, R7, P5 ;  /* 0x0000000111297824 */ /* 0x000fc400028e0607 */
[----:B------:R-:W-:Y:S02]  /*76c50*/  IMAD.MOV.U32 R30, RZ, RZ, R31 ;  /* 0x000000ffff1e7224 */ /* 0x000fe400078e001f */
[----:B------:R-:W-:Y:S02]  /*76c60*/  IMAD.X R13, R21, 0x1, R5, P1 ;  /* 0x00000001150d7824 */ /* 0x000fe400008e0605 */
[----:B------:R-:W-:Y:S02]  /*76c70*/  IMAD.MOV.U32 R31, RZ, RZ, R29 ;  /* 0x000000ffff1f7224 */ /* 0x000fe400078e001d */
[----:B------:R-:W-:Y:S02]  /*76c80*/  IMAD.MOV.U32 R29, RZ, RZ, R26 ;  /* 0x000000ffff1d7224 */ /* 0x000fe400078e001a */
[----:B------:R-:W-:Y:S01]  /*76c90*/  IMAD.MOV.U32 R26, RZ, RZ, R22 ;  /* 0x000000ffff1a7224 */ /* 0x000fe200078e0016 */
[----:B------:R0:W-:Y:S01]  /*76ca0*/  STL.64 [R1+0x4e0], R40 ;  /* 0x0004e02801007387 */ /* 0x0001e20000100a00 */
[----:B------:R-:W-:-:S02]  /*76cb0*/  IMAD.MOV.U32 R22, RZ, RZ, R23 ;  /* 0x000000ffff167224 */ /* 0x000fc400078e0017 */
[----:B------:R-:W-:Y:S01]  /*76cc0*/  IMAD.MOV.U32 R23, RZ, RZ, R54 ;  /* 0x000000ffff177224 */ /* 0x000fe200078e0036 */
[----:B------:R1:W-:Y:S01]  /*76cd0*/  STL.64 [R1+0x6f0], R12 ;  /* 0x0006f00c01007387 */ /* 0x0003e20000100a00 */
[----:B---3--:R-:W-:-:S03]  /*76ce0*/  IMAD.MOV.U32 R54, RZ, RZ, R52 ;  /* 0x000000ffff367224 */ /* 0x008fc600078e0034 */
[----:B------:R-:W3:Y:S01]  /*76cf0*/  LDL.LU R52, [R1+0x3b4] ;  /* 0x0003b40001347983 */ /* 0x000ee20000300800 */
[----:B------:R-:W-:Y:S02]  /*76d00*/  SHF.R.S32.HI R20, RZ, 0x1f, R37 ;  /* 0x0000001fff147819 */ /* 0x000fe40000011425 */
[C---:B0-----:R-:W-:Y:S02]  /*76d10*/  IADD3 R40, P1, PT, R37.reuse, R4, RZ ;  /* 0x0000000425287210 */ /* 0x041fe40007f3e0ff */
[----:B-1----:R-:W-:Y:S01]  /*76d20*/  IADD3 R12, P5, PT, R37, R6, RZ ;  /* 0x00000006250c7210 */ /* 0x002fe20007fbe0ff */
[----:B------:R-:W-:Y:S02]  /*76d30*/  IMAD.MOV.U32 R37, RZ, RZ, R38 ;  /* 0x000000ffff257224 */ /* 0x000fe400078e0026 */
[----:B------:R-:W-:Y:S02]  /*76d40*/  IMAD.MOV.U32 R38, RZ, RZ, R39 ;  /* 0x000000ffff267224 */ /* 0x000fe400078e0027 */
[----:B------:R-:W-:-:S02]  /*76d50*/  IMAD.MOV.U32 R39, RZ, RZ, R8 ;  /* 0x000000ffff277224 */ /* 0x000fc400078e0008 */
[----:B------:R-:W-:Y:S02]  /*76d60*/  IMAD.MOV.U32 R8, RZ, RZ, R33 ;  /* 0x000000ffff087224 */ /* 0x000fe400078e0021 */
[----:B------:R-:W-:Y:S02]  /*76d70*/  IMAD.MOV.U32 R33, RZ, RZ, R34 ;  /* 0x000000ffff217224 */ /* 0x000fe400078e0022 */
[----:B------:R-:W-:Y:S02]  /*76d80*/  IMAD.X R61, R21, 0x1, R7, P3 ;  /* 0x00000001153d7824 */ /* 0x000fe400018e0607 */
[----:B------:R-:W-:Y:S02]  /*76d90*/  IMAD.MOV.U32 R34, RZ, RZ, R30 ;  /* 0x000000ffff227224 */ /* 0x000fe400078e001e */
[----:B------:R-:W-:Y:S02]  /*76da0*/  IMAD.X R41, R20, 0x1, R5, P1 ;  /* 0x0000000114297824 */ /* 0x000fe400008e0605 */
[----:B------:R-:W-:-:S02]  /*76db0*/  IMAD.MOV.U32 R30, RZ, RZ, R31 ;  /* 0x000000ffff1e7224 */ /* 0x000fc400078e001f */
[----:B------:R-:W-:Y:S02]  /*76dc0*/  IMAD.X R13, R20, 0x1, R7, P5 ;  /* 0x00000001140d7824 */ /* 0x000fe400028e0607 */
[----:B------:R-:W-:Y:S02]  /*76dd0*/  IMAD.MOV.U32 R31, RZ, RZ, R28 ;  /* 0x000000ffff1f7224 */ /* 0x000fe400078e001c */
[----:B------:R-:W-:Y:S01]  /*76de0*/  IMAD.MOV.U32 R28, RZ, RZ, R26 ;  /* 0x000000ffff1c7224 */ /* 0x000fe200078e001a */
[----:B------:R-:W-:Y:S01]  /*76df0*/  STL.64 [R1+0x4d8], R60 ;  /* 0x0004d83c01007387 */ /* 0x000fe20000100a00 */
[----:B------:R-:W-:Y:S02]  /*76e00*/  IMAD.MOV.U32 R26, RZ, RZ, R22 ;  /* 0x000000ffff1a7224 */ /* 0x000fe400078e0016 */
[----:B------:R-:W-:Y:S01]  /*76e10*/  IMAD.MOV.U32 R22, RZ, RZ, R23 ;  /* 0x000000ffff167224 */ /* 0x000fe200078e0017 */
[----:B------:R-:W-:Y:S04]  /*76e20*/  STL.64 [R1+0x6e8], R40 ;  /* 0x0006e82801007387 */ /* 0x000fe80000100a00 */
[----:B------:R0:W-:Y:S01]  /*76e30*/  STL.64 [R1+0x6e0], R12 ;  /* 0x0006e00c01007387 */ /* 0x0001e20000100a00 */
[----:B---3--:R-:W-:-:S02]  /*76e40*/  IMAD.MOV.U32 R23, RZ, RZ, R52 ;  /* 0x000000ffff177224 */ /* 0x008fc400078e0034 */
[----:B------:R-:W-:Y:S02]  /*76e50*/  IMAD.MOV.U32 R52, RZ, RZ, R2 ;  /* 0x000000ffff347224 */ /* 0x000fe400078e0002 */
[----:B------:R-:W3:Y:S01]  /*76e60*/  LDL.LU R2, [R1+0x3bc] ;  /* 0x0003bc0001027983 */ /* 0x000ee20000300800 */
[----:B------:R-:W-:Y:S02]  /*76e70*/  SHF.R.S32.HI R20, RZ, 0x1f, R37 ;  /* 0x0000001fff147819 */ /* 0x000fe40000011425 */
[C---:B0-----:R-:W-:Y:S02]  /*76e80*/  IADD3 R12, P3, PT, R37.reuse, R4, RZ ;  /* 0x00000004250c7210 */ /* 0x041fe40007f7e0ff */
[----:B------:R-:W-:Y:S01]  /*76e90*/  IADD3 R60, P5, PT, R37, R6, RZ ;  /* 0x00000006253c7210 */ /* 0x000fe20007fbe0ff */
[----:B------:R-:W-:Y:S02]  /*76ea0*/  IMAD.MOV.U32 R37, RZ, RZ, R38 ;  /* 0x000000ffff257224 */ /* 0x000fe400078e0026 */
[----:B------:R-:W-:-:S02]  /*76eb0*/  IMAD.MOV.U32 R38, RZ, RZ, R8 ;  /* 0x000000ffff267224 */ /* 0x000fc400078e0008 */
[----:B------:R-:W-:Y:S02]  /*76ec0*/  IMAD.MOV.U32 R8, RZ, RZ, R34 ;  /* 0x000000ffff087224 */ /* 0x000fe400078e0022 */
[----:B------:R-:W-:Y:S02]  /*76ed0*/  IMAD.MOV.U32 R34, RZ, RZ, R30 ;  /* 0x000000ffff227224 */ /* 0x000fe400078e001e */
[----:B------:R-:W-:Y:S02]  /*76ee0*/  IMAD.MOV.U32 R30, RZ, RZ, R31 ;  /* 0x000000ffff1e7224 */ /* 0x000fe400078e001f */
[----:B------:R-:W-:Y:S02]  /*76ef0*/  IMAD.MOV.U32 R31, RZ, RZ, R32 ;  /* 0x000000ffff1f7224 */ /* 0x000fe400078e0020 */
[----:B------:R-:W-:Y:S01]  /*76f00*/  IMAD.MOV.U32 R32, RZ, RZ, R27 ;  /* 0x000000ffff207224 */ /* 0x000fe200078e001b */
[----:B------:R-:W-:Y:S01]  /*76f10*/  IADD3 R40, P1, PT, R42, R4, RZ ;  /* 0x000000042a287210 */ /* 0x000fe20007f3e0ff */
[----:B------:R-:W-:Y:S01]  /*76f20*/  IMAD.MOV.U32 R27, RZ, RZ, R22 ;  /* 0x000000ffff1b7224 */ /* 0x000fe200078e0016 */
[----:B------:R-:W-:Y:S01]  /*76f30*/  SHF.R.S32.HI R22, RZ, 0x1f, R42 ;  /* 0x0000001fff167819 */ /* 0x000fe2000001142a */
[----:B------:R-:W-:-:S02]  /*76f40*/  IMAD.X R13, R20, 0x1, R5, P3 ;  /* 0x00000001140d7824 */ /* 0x000fc400018e0605 */
[----:B------:R-:W-:Y:S02]  /*76f50*/  IMAD.X R61, R20, 0x1, R7, P5 ;  /* 0x00000001143d7824 */ /* 0x000fe400028e0607 */
[----:B------:R-:W-:Y:S01]  /*76f60*/  IMAD.X R41, R22, 0x1, R5, P1 ;  /* 0x0000000116297824 */ /* 0x000fe200008e0605 */
[----:B------:R0:W-:Y:S04]  /*76f70*/  STL.64 [R1+0x4d0], R12 ;  /* 0x0004d00c01007387 */ /* 0x0001e80000100a00 */
[----:B0-----:R-:W4:Y:S04]  /*76f80*/  LDL.LU.64 R12, [R1+0x26a8] ;  /* 0x0026a800010c7983 */ /* 0x001f280000300a00 */
[----:B------:R0:W-:Y:S04]  /*76f90*/  STL.64 [R1+0x4c8], R60 ;  /* 0x0004c83c01007387 */ /* 0x0001e80000100a00 */
[----:B------:R1:W-:Y:S01]  /*76fa0*/  STL.64 [R1+0x6d8], R40 ;  /* 0x0006d82801007387 */ /* 0x0003e20000100a00 */
[----:B0-----:R-:W-:Y:S01]  /*76fb0*/  IADD3 R60, P3, PT, R42, R6, RZ ;  /* 0x000000062a3c7210 */ /* 0x001fe20007f7e0ff */
[----:B-1----:R-:W-:-:S02]  /*76fc0*/  IMAD.MOV.U32 R41, RZ, RZ, R37 ;  /* 0x000000ffff297224 */ /* 0x002fc400078e0025 */
        /* <DEDUP_REMOVED lines=8> */
[----:B------:R-:W-:Y:S01]  /*77050*/  IMAD.X R43, R21, 0x1, R5, P1 ;  /* 0x00000001152b7824 */ /* 0x000fe200008e0605 */
[----:B------:R-:W-:-:S05]  /*77060*/  IADD3 R40, P5, PT, R41, R6, RZ ;  /* 0x0000000629287210 */ /* 0x000fca0007fbe0ff */
[----:B------:R-:W-:Y:S01]  /*77070*/  IMAD.X R41, R21, 0x1, R7, P5 ;  /* 0x0000000115297824 */ /* 0x000fe200028e0607 */
[----:B------:R-:W-:Y:S01]  /*77080*/  SHF.R.S32.HI R22, RZ, 0x1f, R9 ;  /* 0x0000001fff167819 */ /* 0x000fe20000011409 */
[----:B------:R-:W-:Y:S01]  /*77090*/  VIADD R14, R15, UR67 ;  /* 0x000000430f0e7c36 */ /* 0x000fe20008000000 */
[----:B------:R-:W0:Y:S03]  /*770a0*/  LDCU.64 UR66, c[0x0][0x398] ;  /* 0x00007300ff4277ac */ /* 0x000e260008000a00 */
[----:B------:R-:W-:-:S04]  /*770b0*/  VIADD R16, R14, UR68 ;  /* 0x000000440e107c36 */ /* 0x000fc80008000000 */
[----:B------:R-:W-:Y:S01]  /*770c0*/  VIADD R18, R16, UR69 ;  /* 0x0000004510127c36 */ /* 0x000fe20008000000 */
[----:B------:R-:W1:Y:S03]  /*770d0*/  LDCU.64 UR68, c[0x0][0x398] ;  /* 0x00007300ff4477ac */ /* 0x000e660008000a00 */
[----:B------:R-:W-:Y:S02]  /*770e0*/  VIADD R17, R18, UR70 ;  /* 0x0000004612117c36 */ /* 0x000fe40008000000 */
[----:B------:R-:W-:Y:S02]  /*770f0*/  IMAD.MOV.U32 R47, RZ, RZ, R45 ;  /* 0x000000ffff2f7224 */ /* 0x000fe400078e002d */
[----:B------:R-:W-:Y:S01]  /*77100*/  VIADD R20, R17, UR71 ;  /* 0x0000004711147c36 */ /* 0x000fe20008000000 */
[----:B------:R-:W0:Y:S01]  /*77110*/  LDCU.64 UR70, c[0x0][0x398] ;  /* 0x00007300ff4677ac */ /* 0x000e220008000a00 */
[----:B---3--:R-:W-:-:S02]  /*77120*/  IMAD.MOV.U32 R52, RZ, RZ, R2 ;  /* 0x000000ffff347224 */ /* 0x008fc400078e0002 */
[----:B------:R-:W-:Y:S02]  /*77130*/  IMAD.MOV.U32 R2, RZ, RZ, R49 ;  /* 0x000000ffff027224 */ /* 0x000fe400078e0031 */
[----:B------:R-:W3:Y:S04]  /*77140*/  LDL.LU R49, [R1+0x338] ;  /* 0x0003380001317983 */ /* 0x000ee80000300800 */
[----:B------:R-:W-:Y:S04]  /*77150*/  STL.64 [R1+0x4c0], R60 ;  /* 0x0004c03c01007387 */ /* 0x000fe80000100a00 */
[----:B------:R0:W-:Y:S02]  /*77160*/  STL.64 [R1+0x6d0], R42 ;  /* 0x0006d02a01007387 */ /* 0x0001e40000100a00 */
[----:B0-----:R-:W-:-:S05]  /*77170*/  IMAD.MOV.U32 R42, RZ, RZ, R37 ;  /* 0x000000ffff2a7224 */ /* 0x001fca00078e0025 */
[----:B------:R-:W-:Y:S02]  /*77180*/  SHF.R.S32.HI R21, RZ, 0x1f, R42 ;  /* 0x0000001fff157819 */ /* 0x000fe4000001142a */
[C---:B------:R-:W-:Y:S02]  /*77190*/  IADD3 R60, P3, PT, R42.reuse, R4, RZ ;  /* 0x000000042a3c7210 */ /* 0x040fe40007f7e0ff */
[----:B------:R-:W-:Y:S01]  /*771a0*/  IADD3 R42, P5, PT, R42, R6, RZ ;  /* 0x000000062a2a7210 */ /* 0x000fe20007fbe0ff */
[----:B------:R-:W-:Y:S01]  /*771b0*/  IMAD.MOV.U32 R37, RZ, RZ, R38 ;  /* 0x000000ffff257224 */ /* 0x000fe200078e0026 */
[----:B------:R0:W-:Y:S01]  /*771c0*/  STL.64 [R1+0x6c8], R40 ;  /* 0x0006c82801007387 */ /* 0x0001e20000100a00 */
[C---:B------:R-:W-:Y:S02]  /*771d0*/  IMAD.X R61, R21.reuse, 0x1, R5, P3 ;  /* 0x00000001153d7824 */ /* 0x040fe400018e0605 */
[----:B------:R-:W-:Y:S02]  /*771e0*/  IMAD.MOV.U32 R38, RZ, RZ, R34 ;  /* 0x000000ffff267224 */ /* 0x000fe400078e0022 */
[----:B------:R-:W-:-:S02]  /*771f0*/  IMAD.X R43, R21, 0x1, R7, P5 ;  /* 0x00000001152b7824 */ /* 0x000fc400028e0607 */
[----:B------:R-:W-:Y:S02]  /*77200*/  IMAD.MOV.U32 R34, RZ, RZ, R23 ;  /* 0x000000ffff227224 */ /* 0x000fe400078e0017 */
[----:B------:R-:W-:Y:S02]  /*77210*/  IMAD.MOV.U32 R23, RZ, RZ, R52 ;  /* 0x000000ffff177224 */ /* 0x000fe400078e0034 */
[----:B------:R-:W2:Y:S01]  /*77220*/  LDL.LU R52, [R1+0x330] ;  /* 0x0003300001347983 */ /* 0x000ea20000300800 */
[----:B0-----:R-:W-:-:S03]  /*77230*/  IADD3 R40, P1, PT, R9, R4, RZ ;  /* 0x0000000409287210 */ /* 0x001fc60007f3e0ff */
[----:B------:R-:W-:Y:S02]  /*77240*/  STL.64 [R1+0x4b8], R60 ;  /* 0x0004b83c01007387 */ /* 0x000fe40000100a00 */
[----:B------:R-:W-:Y:S02]  /*77250*/  IMAD.X R41, R22, 0x1, R5, P1 ;  /* 0x0000000116297824 */ /* 0x000fe400008e0605 */
[----:B------:R0:W-:Y:S04]  /*77260*/  STL.64 [R1+0x4b0], R42 ;  /* 0x0004b02a01007387 */ /* 0x0001e80000100a00 */
[----:B------:R1:W-:Y:S01]  /*77270*/  STL.64 [R1+0x6c0], R40 ;  /* 0x0006c02801007387 */ /* 0x0003e20000100a00 */
[----:B0-----:R-:W-:Y:S01]  /*77280*/  IMAD.MOV.U32 R42, RZ, RZ, R8 ;  /* 0x000000ffff2a7224 */ /* 0x001fe200078e0008 */
[----:B------:R-:W-:-:S04]  /*77290*/  IADD3 R8, P3, PT, R9, R6, RZ ;  /* 0x0000000609087210 */ /* 0x000fc80007f7e0ff */
[----:B------:R-:W-:Y:S02]  /*772a0*/  SHF.R.S32.HI R21, RZ, 0x1f, R42 ;  /* 0x0000001fff157819 */ /* 0x000fe4000001142a */
[C---:B------:R-:W-:Y:S02]  /*772b0*/  IADD3 R60, P1, PT, R42.reuse, R4, RZ ;  /* 0x000000042a3c7210 */ /* 0x040fe40007f3e0ff */
[----:B-1----:R-:W-:Y:S01]  /*772c0*/  IADD3 R40, P5, PT, R42, R6, RZ ;  /* 0x000000062a287210 */ /* 0x002fe20007fbe0ff */
[----:B------:R-:W-:Y:S02]  /*772d0*/  IMAD.X R9, R22, 0x1, R7, P3 ;  /* 0x0000000116097824 */ /* 0x000fe400018e0607 */
[C---:B------:R-:W-:Y:S02]  /*772e0*/  IMAD.X R61, R21.reuse, 0x1, R5, P1 ;  /* 0x00000001153d7824 */ /* 0x040fe400008e0605 */
[----:B------:R-:W-:Y:S01]  /*772f0*/  IMAD.X R41, R21, 0x1, R7, P5 ;  /* 0x0000000115297824 */ /* 0x000fe200028e0607 */
[----:B------:R0:W-:Y:S01]  /*77300*/  STL.64 [R1+0x4a8], R8 ;  /* 0x0004a80801007387 */ /* 0x0001e20000100a00 */
[----:B------:R-:W-:-:S02]  /*77310*/  IMAD.MOV.U32 R42, RZ, RZ, R37 ;  /* 0x000000ffff2a7224 */ /* 0x000fc400078e0025 */
[----:B------:R-:W-:Y:S02]  /*77320*/  IMAD.MOV.U32 R37, RZ, RZ, R38 ;  /* 0x000000ffff257224 */ /* 0x000fe400078e0026 */
[----:B------:R-:W-:Y:S02]  /*77330*/  IMAD.MOV.U32 R38, RZ, RZ, R34 ;  /* 0x000000ffff267224 */ /* 0x000fe400078e0022 */
[----:B------:R-:W-:Y:S01]  /*77340*/  IMAD.MOV.U32 R34, RZ, RZ, R23 ;  /* 0x000000ffff227224 */ /* 0x000fe200078e0017 */
[----:B------:R-:W-:Y:S01]  /*77350*/  IADD3 R44, P3, PT, R46, R4, RZ ;  /* 0x000000042e2c7210 */ /* 0x000fe20007f7e0ff */
[----:B0-----:R-:W2:Y:S04]  /*77360*/  LDL.LU.64 R8, [R1+0x26a0] ;  /* 0x0026a00001087983 */ /* 0x001ea80000300a00 */
[----:B------:R-:W-:Y:S04]  /*77370*/  STL.64 [R1+0x6b8], R60 ;  /* 0x0006b83c01007387 */ /* 0x000fe80000100a00 */
[----:B------:R0:W-:Y:S01]  /*77380*/  STL.64 [R1+0x6b0], R40 ;  /* 0x0006b02801007387 */ /* 0x0001e20000100a00 */
[----:B------:R-:W-:-:S03]  /*77390*/  SHF.R.S32.HI R21, RZ, 0x1f, R46 ;  /* 0x0000001fff157819 */ /* 0x000fc6000001142e */
[----:B------:R1:W-:Y:S01]  /*773a0*/  STL [R1+0x4a0], R44 ;  /* 0x0004a02c01007387 */ /* 0x0003e20000100800 */
[----:B0-----:R-:W-:Y:S02]  /*773b0*/  IMAD.MOV.U32 R41, RZ, RZ, R42 ;  /* 0x000000ffff297224 */ /* 0x001fe400078e002a */
[----:B------:R-:W-:Y:S02]  /*773c0*/  IMAD.MOV.U32 R42, RZ, RZ, R37 ;  /* 0x000000ffff2a7224 */ /* 0x000fe400078e0025 */
[----:B------:R-:W-:Y:S02]  /*773d0*/  IMAD.MOV.U32 R37, RZ, RZ, R38 ;  /* 0x000000ffff257224 */ /* 0x000fe400078e0026 */
[----:B------:R-:W-:Y:S01]  /*773e0*/  IMAD.MOV.U32 R38, RZ, RZ, R34 ;  /* 0x000000ffff267224 */ /* 0x000fe200078e0022 */
[----:B------:R-:W-:Y:S01]  /*773f0*/  IADD3 R60, P5, PT, R46, R6, RZ ;  /* 0x000000062e3c7210 */ /* 0x000fe20007fbe0ff */
[----:B------:R-:W-:Y:S02]  /*77400*/  IMAD.MOV.U32 R34, RZ, RZ, R25 ;  /* 0x000000ffff227224 */ /* 0x000fe400078e0019 */
[----:B------:R-:W-:-:S02]  /*77410*/  IMAD.MOV.U32 R40, RZ, RZ, R41 ;  /* 0x000000ffff287224 */ /* 0x000fc400078e0029 */
[----:B------:R-:W-:Y:S01]  /*77420*/  IMAD.MOV.U32 R41, RZ, RZ, R42 ;  /* 0x000000ffff297224 */ /* 0x000fe200078e002a */
[----:B------:R-:W-:Y:S01]  /*77430*/  SHF.R.S32.HI R25, RZ, 0x1f, R36 ;  /* 0x0000001fff197819 */ /* 0x000fe20000011424 */
[----:B------:R-:W-:Y:S01]  /*77440*/  IMAD.MOV.U32 R46, RZ, RZ, R44 ;  /* 0x000000ffff2e7224 */ /* 0x000fe200078e002c */
[----:B-1----:R-:W-:Y:S01]  /*77450*/  IADD3 R44, P1, PT, R36, R4, RZ ;  /* 0x00000004242c7210 */ /* 0x002fe20007f3e0ff */
[----:B------:R-:W-:Y:S02]  /*77460*/  IMAD.MOV.U32 R42, RZ, RZ, R37 ;  /* 0x000000ffff2a7224 */ /* 0x000fe400078e0025 */
[----:B------:R-:W-:Y:S02]  /*77470*/  IMAD.MOV.U32 R37, RZ, RZ, R38 ;  /* 0x000000ffff257224 */ /* 0x000fe400078e0026 */
[----:B------:R-:W-:Y:S02]  /*77480*/  IMAD.MOV.U32 R38, RZ, RZ, R34 ;  /* 0x000000ffff267224 */ /* 0x000fe400078e0022 */
[----:B------:R-:W-:-:S02]  /*77490*/  IMAD.X R47, R21, 0x1, R5, P3 ;  /* 0x00000001152f7824 */ /* 0x000fc400018e0605 */
[----:B------:R-:W-:Y:S02]  /*774a0*/  IMAD.MOV.U32 R34, RZ, RZ, R30 ;  /* 0x000000ffff227224 */ /* 0x000fe400078e001e */
[----:B------:R-:W-:Y:S02]  /*774b0*/  IMAD.X R61, R21, 0x1, R7, P5 ;  /* 0x00000001153d7824 */ /* 0x000fe400028e0607 */
[----:B------:R-:W-:Y:S01]  /*774c0*/  IMAD.MOV.U32 R30, RZ, RZ, R10 ;  /* 0x000000ffff1e7224 */ /* 0x000fe200078e000a */
[----:B------:R-:W-:Y:S01]  /*774d0*/  IADD3 R10, P3, PT, R36, R6, RZ ;  /* 0x00000006240a7210 */ /* 0x000fe20007f7e0ff */
[----:B------:R-:W-:Y:S01]  /*774e0*/  IMAD.X R45, R25, 0x1, R5, P1 ;  /* 0x00000001192d7824 */ /* 0x000fe200008e0605 */
[----:B------:R-:W-:Y:S01]  /*774f0*/  STL [R1+0x4a4], R47 ;  /* 0x0004a42f01007387 */ /* 0x000fe20000100800 */
[----:B------:R-:W-:-:S03]  /*77500*/  VIADD R23, R20, UR72 ;  /* 0x0000004814177c36 */ /* 0x000fc60008000000 */
[----:B------:R-:W-:Y:S01]  /*77510*/  STL.64 [R1+0x498], R60 ;  /* 0x0004983c01007387 */ /* 0x000fe20000100a00 */
[----:B------:R-:W-:Y:S01]  /*77520*/  VIADD R22, R23, UR73 ;  /* 0x0000004917167c36 */ /* 0x000fe20008000000 */
[----:B------:R-:W-:Y:S01]  /*77530*/  SHF.R.S32.HI R21, RZ, 0x1f, R19 ;  /* 0x0000001fff157819 */ /* 0x000fe20000011413 */
[----:B------:R-:W-:Y:S01]  /*77540*/  IMAD.MOV.U32 R43, RZ, RZ, R40 ;  /* 0x000000ffff2b7224 */ /* 0x000fe200078e0028 */
[----:B------:R-:W-:Y:S01]  /*77550*/  STL [R1+0x490], R10 ;  /* 0x0004900a01007387 */ /* 0x000fe20000100800 */
[----:B------:R-:W-:Y:S01]  /*77560*/  IADD3 R46, P5, PT, R19, R6, RZ ;  /* 0x00000006132e7210 */ /* 0x000fe20007fbe0ff */
[----:B------:R-:W0:Y:S02]  /*77570*/  LDCU.64 UR72, c[0x0][0x398] ;  /* 0x00007300ff4877ac */ /* 0x000e240008000a00 */
[----:B------:R1:W-:Y:S04]  /*77580*/  STL.64 [R1+0x6a8], R44 ;  /* 0x0006a82c01007387 */ /* 0x0003e80000100a00 */
[----:B------:R0:W-:Y:S01]  /*77590*/  STL.64 [R1+0x2690], R22 ;  /* 0x0026901601007387 */ /* 0x0001e20000100a00 */
[----:B-1----:R-:W-:-:S02]  /*775a0*/  IMAD.MOV.U32 R45, RZ, RZ, R38 ;  /* 0x000000ffff2d7224 */ /* 0x002fc400078e0026 */
[----:B------:R-:W-:Y:S02]  /*775b0*/  IMAD.MOV.U32 R38, RZ, RZ, R35 ;  /* 0x000000ffff267224 */ /* 0x000fe400078e0023 */
[----:B------:R-:W-:Y:S02]  /*775c0*/  IMAD.MOV.U32 R35, RZ, RZ, R30 ;  /* 0x000000ffff237224 */ /* 0x000fe400078e001e */
[----:B------:R-:W-:Y:S02]  /*775d0*/  IMAD.MOV.U32 R30, RZ, RZ, R24 ;  /* 0x000000ffff1e7224 */ /* 0x000fe400078e0018 */
[----:B------:R-:W-:Y:S01]  /*775e0*/  VIADD R24, R22, UR74 ;  /* 0x0000004a16187c36 */ /* 0x000fe20008000000 */
[----:B------:R-:W-:Y:S01]  /*775f0*/  IADD3 R60, P1, PT, R19, R4, RZ ;  /* 0x00000004133c7210 */ /* 0x000fe20007f3e0ff */
[----:B0-----:R-:W-:Y:S01]  /*77600*/  IMAD.MOV.U32 R22, RZ, RZ, R10 ;  /* 0x000000ffff167224 */ /* 0x001fe200078e000a */
[----:B------:R-:W0:Y:S01]  /*77610*/  LDCU.64 UR74, c[0x0][0x398] ;  /* 0x00007300ff4a77ac */ /* 0x000e220008000a00 */
[----:B------:R-:W-:-:S02]  /*77620*/  IMAD.MOV.U32 R23, RZ, RZ, R11 ;  /* 0x000000ffff177224 */ /* 0x000fc400078e000b */
[----:B------:R-:W2:Y:S01]  /*77630*/  LDL.LU.64 R10, [R1+0x2698] ;  /* 0x00269800010a7983 */ /* 0x000ea20000300a00 */
[----:B------:R-:W-:Y:S02]  /*77640*/  IMAD.X R23, R25, 0x1, R7, P3 ;  /* 0x0000000119177824 */ /* 0x000fe400018e0607 */
[C---:B------:R-:W-:Y:S02]  /*77650*/  IMAD.X R61, R21.reuse, 0x1, R5, P1 ;  /* 0x00000001153d7824 */ /* 0x040fe400008e0605 */
[----:B------:R-:W-:Y:S01]  /*77660*/  IMAD.X R47, R21, 0x1, R7, P5 ;  /* 0x00000001152f7824 */ /* 0x000fe200028e0607 */
[----:B------:R-:W-:Y:S01]  /*77670*/  STL [R1+0x494], R23 ;  /* 0x0004941701007387 */ /* 0x000fe20000100800 */
[----:B----4-:R-:W-:-:S03]  /*77680*/  SHF.R.S32.HI R19, RZ, 0x1f, R12 ;  /* 0x0000001fff137819 */ /* 0x010fc6000001140c */
[----:B------:R1:W-:Y:S04]  /*77690*/  STL.64 [R1+0x6a0], R60 ;  /* 0x0006a03c01007387 */ /* 0x0003e80000100a00 */
[----:B------:R4:W-:Y:S01]  /*776a0*/  STL.64 [R1+0x698], R46 ;  /* 0x0006982e01007387 */ /* 0x0009e20000100a00 */
[C---:B-1----:R-:W-:Y:S02]  /*776b0*/  IADD3 R60, P3, PT, R12.reuse, R4, RZ ;  /* 0x000000040c3c7210 */ /* 0x042fe40007f7e0ff */
[----:B----4-:R-:W-:-:S03]  /*776c0*/  IADD3 R46, P5, PT, R12, R6, RZ ;  /* 0x000000060c2e7210 */ /* 0x010fc60007fbe0ff */
[C---:B------:R-:W-:Y:S02]  /*776d0*/  IMAD.X R61, R19.reuse, 0x1, R5, P3 ;  /* 0x00000001133d7824 */ /* 0x040fe400018e0605 */
[----:B------:R-:W-:-:S03]  /*776e0*/  IMAD.X R47, R19, 0x1, R7, P5 ;  /* 0x00000001132f7824 */ /* 0x000fc600028e0607 */
[----:B------:R1:W-:Y:S04]  /*776f0*/  STL.64 [R1+0x488], R60 ;  /* 0x0004883c01007387 */ /* 0x0003e80000100a00 */
[----:B------:R4:W-:Y:S01]  /*77700*/  STL.64 [R1+0x480], R46 ;  /* 0x0004802e01007387 */ /* 0x0009e20000100a00 */
[----:B--2---:R-:W-:Y:S02]  /*77710*/  SHF.R.S32.HI R12, RZ, 0x1f, R11 ;  /* 0x0000001fff0c7819 */ /* 0x004fe4000001140b */
[----:B------:R-:W-:-:S05]  /*77720*/  IADD3 R22, P1, PT, R11, R4, RZ ;  /* 0x000000040b167210 */ /* 0x000fca0007f3e0ff */
[----:B------:R-:W-:Y:S01]  /*77730*/  IMAD.X R23, R12, 0x1, R5, P1 ;  /* 0x000000010c177824 */ /* 0x000fe200008e0605 */
[----:B-1----:R-:W-:Y:S02]  /*77740*/  IADD3 R60, P3, PT, R11, R6, RZ ;  /* 0x000000060b3c7210 */ /* 0x002fe40007f7e0ff */
[----:B------:R-:W-:Y:S02]  /*77750*/  SHF.R.S32.HI R11, RZ, 0x1f, R10 ;  /* 0x0000001fff0b7819 */ /* 0x000fe4000001140a */
[----:B------:R1:W-:Y:S01]  /*77760*/  STL.64 [R1+0x690], R22 ;  /* 0x0006901601007387 */ /* 0x0003e20000100a00 */
[----:B----4-:R-:W-:Y:S01]  /*77770*/  IADD3 R46, P1, PT, R10, R4, RZ ;  /* 0x000000040a2e7210 */ /* 0x010fe20007f3e0ff */
[----:B------:R-:W-:-:S04]  /*77780*/  IMAD.X R61, R12, 0x1, R7, P3 ;  /* 0x000000010c3d7824 */ /* 0x000fc800018e0607 */
[C---:B------:R-:W-:Y:S01]  /*77790*/  IMAD.X R47, R11.reuse, 0x1, R5, P1 ;  /* 0x000000010b2f7824 */ /* 0x040fe200008e0605 */
[----:B-1----:R-:W-:Y:S01]  /*777a0*/  IADD3 R22, P5, PT, R10, R6, RZ ;  /* 0x000000060a167210 */ /* 0x002fe20007fbe0ff */
[----:B------:R-:W-:Y:S01]  /*777b0*/  IMAD.U32 R10, RZ, RZ, UR29 ;  /* 0x0000001dff0a7e24 */ /* 0x000fe2000f8e00ff */
[----:B------:R-:W1:Y:S03]  /*777c0*/  LDCU.64 UR28, c[0x0][0x398] ;  /* 0x00007300ff1c77ac */ /* 0x000e660008000a00 */
[----:B------:R-:W-:Y:S01]  /*777d0*/  IMAD.X R23, R11, 0x1, R7, P5 ;  /* 0x000000010b177824 */ /* 0x000fe200028e0607 */
[----:B------:R2:W-:Y:S04]  /*777e0*/  STL [R1+0x74], R10 ;  /* 0x0000740a01007387 */ /* 0x0005e80000100800 */
[----:B------:R4:W-:Y:S04]  /*777f0*/  STL.64 [R1+0x478], R60 ;  /* 0x0004783c01007387 */ /* 0x0009e80000100a00 */
[----:B------:R0:W-:Y:S01]  /*77800*/  STL.64 [R1+0x688], R46 ;  /* 0x0006882e01007387 */ /* 0x0001e20000100a00 */
[----:B--2---:R-:W-:-:S03]  /*77810*/  SHF.R.S32.HI R10, RZ, 0x1f, R9 ;  /* 0x0000001fff0a7819 */ /* 0x004fc60000011409 */
[----:B------:R2:W-:Y:S01]  /*77820*/  STL.64 [R1+0x680], R22 ;  /* 0x0006801601007387 */ /* 0x0005e20000100a00 */
[C---:B----4-:R-:W-:Y:S02]  /*77830*/  IADD3 R60, P3, PT, R9.reuse, R4, RZ ;  /* 0x00000004093c7210 */ /* 0x050fe40007f7e0ff */
[----:B0-----:R-:W-:Y:S02]  /*77840*/  IADD3 R46, P5, PT, R9, R6, RZ ;  /* 0x00000006092e7210 */ /* 0x001fe40007fbe0ff */
[----:B------:R-:W-:Y:S02]  /*77850*/  SHF.R.S32.HI R9, RZ, 0x1f, R8 ;  /* 0x0000001fff097819 */ /* 0x000fe40000011408 */
[----:B--2---:R-:W-:Y:S01]  /*77860*/  IADD3 R22, P1, PT, R8, R4, RZ ;  /* 0x0000000408167210 */ /* 0x004fe20007f3e0ff */
[C---:B------:R-:W-:Y:S02]  /*77870*/  IMAD.X R61, R10.reuse, 0x1, R5, P3 ;  /* 0x000000010a3d7824 */ /* 0x040fe400018e0605 */
[----:B------:R-:W-:-:S02]  /*77880*/  IMAD.X R47, R10, 0x1, R7, P5 ;  /* 0x000000010a2f7824 */ /* 0x000fc400028e0607 */
[----:B------:R-:W-:Y:S01]  /*77890*/  IMAD.X R23, R9, 0x1, R5, P1 ;  /* 0x0000000109177824 */ /* 0x000fe200008e0605 */
[----:B------:R0:W-:Y:S04]  /*778a0*/  STL.64 [R1+0x470], R60 ;  /* 0x0004703c01007387 */ /* 0x0001e80000100a00 */
[----:B------:R2:W-:Y:S01]  /*778b0*/  STL.64 [R1+0x460], R46 ;  /* 0x0004602e01007387 */ /* 0x0005e20000100a00 */
[----:B-1----:R-:W-:-:S03]  /*778c0*/  IMAD.U32 R12, RZ, RZ, UR29 ;  /* 0x0000001dff0c7e24 */ /* 0x002fc6000f8e00ff */
[----:B------:R1:W-:Y:S01]  /*778d0*/  STL.64 [R1+0x678], R22 ;  /* 0x0006781601007387 */ /* 0x0003e20000100a00 */
[----:B0-----:R-:W-:Y:S02]  /*778e0*/  IADD3 R60, P3, PT, R8, R6, RZ ;  /* 0x00000006083c7210 */ /* 0x001fe40007f7e0ff */
[----:B------:R-:W-:Y:S02]  /*778f0*/  SHF.R.S32.HI R8, RZ, 0x1f, R13 ;  /* 0x0000001fff087819 */ /* 0x000fe4000001140d */
[----:B--2---:R-:W-:Y:S01]  /*77900*/  IADD3 R46, P1, PT, R13, R4, RZ ;  /* 0x000000040d2e7210 */ /* 0x004fe20007f3e0ff */
[----:B------:R-:W-:Y:S01]  /*77910*/  IMAD.X R61, R9, 0x1, R7, P3 ;  /* 0x00000001093d7824 */ /* 0x000fe200018e0607 */
[----:B-1----:R-:W-:-:S03]  /*77920*/  IADD3 R22, P5, PT, R13, R6, RZ ;  /* 0x000000060d167210 */ /* 0x002fc60007fbe0ff */
[C---:B------:R-:W-:Y:S01]  /*77930*/  IMAD.X R47, R8.reuse, 0x1, R5, P1 ;  /* 0x00000001082f7824 */ /* 0x040fe200008e0605 */
[----:B------:R-:W-:Y:S01]  /*77940*/  STL [R1+0x70], R12 ;  /* 0x0000700c01007387 */ /* 0x000fe20000100800 */
[----:B------:R-:W-:-:S03]  /*77950*/  IMAD.X R23, R8, 0x1, R7, P5 ;  /* 0x0000000108177824 */ /* 0x000fc600028e0607 */
[----:B------:R0:W-:Y:S01]  /*77960*/  STL.64 [R1+0x438], R60 ;  /* 0x0004383c01007387 */ /* 0x0001e20000100a00 */
[----:B------:R-:W-:-:S03]  /*77970*/  SHF.R.S32.HI R8, RZ, 0x1f, R15 ;  /* 0x0000001fff087819 */ /* 0x000fc6000001140f */
[----:B------:R1:W-:Y:S01]  /*77980*/  STL.64 [R1+0x670], R46 ;  /* 0x0006702e01007387 */ /* 0x0003e20000100a00 */
[----:B------:R-:W-:-:S03]  /*77990*/  SHF.R.S32.HI R13, RZ, 0x1f, R14 ;  /* 0x0000001fff0d7819 */ /* 0x000fc6000001140e */
[----:B------:R2:W-:Y:S01]  /*779a0*/  STL.64 [R1+0x668], R22 ;  /* 0x0006681601007387 */ /* 0x0005e20000100a00 */
[C---:B0-----:R-:W-:Y:S02]  /*779b0*/  IADD3 R60, P3, PT, R15.reuse, R4, RZ ;  /* 0x000000040f3c7210 */ /* 0x041fe40007f7e0ff */
[----:B-1----:R-:W-:-:S03]  /*779c0*/  IADD3 R46, P5, PT, R15, R6, RZ ;  /* 0x000000060f2e7210 */ /* 0x002fc60007fbe0ff */
[----:B------:R-:W-:Y:S01]  /*779d0*/  IMAD.X R61, R8, 0x1, R5, P3 ;  /* 0x00000001083d7824 */ /* 0x000fe200018e0605 */
[----:B--2---:R-:W-:Y:S01]  /*779e0*/  IADD3 R22, P1, PT, R14, R4, RZ ;  /* 0x000000040e167210 */ /* 0x004fe20007f3e0ff */
[----:B------:R-:W-:-:S03]  /*779f0*/  IMAD.X R47, R8, 0x1, R7, P5 ;  /* 0x00000001082f7824 */ /* 0x000fc600028e0607 */
[----:B------:R-:W-:Y:S01]  /*77a00*/  STL.64 [R1+0x430], R60 ;  /* 0x0004303c01007387 */ /* 0x000fe20000100a00 */
[----:B------:R-:W-:-:S03]  /*77a10*/  IMAD.X R23, R13, 0x1, R5, P1 ;  /* 0x000000010d177824 */ /* 0x000fc600008e0605 */
[----:B------:R0:W-:Y:S01]  /*77a20*/  STL.64 [R1+0x428], R46 ;  /* 0x0004282e01007387 */ /* 0x0001e20000100a00 */
[----:B------:R-:W-:-:S03]  /*77a30*/  SHF.R.S32.HI R12, RZ, 0x1f, R16 ;  /* 0x0000001fff0c7819 */ /* 0x000fc60000011410 */
[----:B------:R1:W-:Y:S01]  /*77a40*/  STL.64 [R1+0x660], R22 ;  /* 0x0006601601007387 */ /* 0x0003e20000100a00 */
[----:B0-----:R-:W-:Y:S02]  /*77a50*/  IADD3 R46, P3, PT, R14, R6, RZ ;  /* 0x000000060e2e7210 */ /* 0x001fe40007f7e0ff */
[----:B-1----:R-:W-:-:S03]  /*77a60*/  IADD3 R22, P1, PT, R16, R4, RZ ;  /* 0x0000000410167210 */ /* 0x002fc60007f3e0ff */
[----:B------:R-:W-:Y:S01]  /*77a70*/  IMAD.X R47, R13, 0x1, R7, P3 ;  /* 0x000000010d2f7824 */ /* 0x000fe200018e0607 */
[----:B------:R-:W-:Y:S01]  /*77a80*/  IADD3 R14, P5, PT, R16, R6, RZ ;  /* 0x00000006100e7210 */ /* 0x000fe20007fbe0ff */
[----:B------:R-:W-:-:S03]  /*77a90*/  IMAD.X R23, R12, 0x1, R5, P1 ;  /* 0x000000010c177824 */ /* 0x000fc600008e0605 */
[----:B------:R-:W-:Y:S01]  /*77aa0*/  STL.64 [R1+0x420], R46 ;  /* 0x0004202e01007387 */ /* 0x000fe20000100a00 */
[----:B------:R-:W-:Y:S01]  /*77ab0*/  IMAD.X R15, R12, 0x1, R7, P5 ;  /* 0x000000010c0f7824 */ /* 0x000fe200028e0607 */
[----:B------:R-:W-:Y:S02]  /*77ac0*/  SHF.R.S32.HI R12, RZ, 0x1f, R18 ;  /* 0x0000001fff0c7819 */ /* 0x000fe40000011412 */
[----:B------:R0:W-:Y:S02]  /*77ad0*/  STL.64 [R1+0x658], R22 ;  /* 0x0006581601007387 */ /* 0x0001e40000100a00 */
[----:B0-----:R-:W-:Y:S02]  /*77ae0*/  IADD3 R22, P3, PT, R18, R4, RZ ;  /* 0x0000000412167210 */ /* 0x001fe40007f7e0ff */
[----:B------:R-:W-:Y:S03]  /*77af0*/  STL.64 [R1+0x650], R14 ;  /* 0x0006500e01007387 */ /* 0x000fe60000100a00 */
[----:B------:R-:W-:-:S05]  /*77b00*/  IMAD.X R23, R12, 0x1, R5, P3 ;  /* 0x000000010c177824 */ /* 0x000fca00018e0605 */
[----:B------:R0:W-:Y:S04]  /*77b10*/  STL.64 [R1+0x418], R22 ;  /* 0x0004181601007387 */ /* 0x0001e80000100a00 */
[----:B0-----:R-:W2:Y:S01]  /*77b20*/  LDL.LU.64 R22, [R1+0x2690] ;  /* 0x0026900001167983 */ /* 0x001ea20000300a00 */
[----:B------:R-:W-:Y:S02]  /*77b30*/  IADD3 R60, P5, PT, R18, R6, RZ ;  /* 0x00000006123c7210 */ /* 0x000fe40007fbe0ff */
[----:B------:R-:W-:Y:S02]  /*77b40*/  SHF.R.S32.HI R15, RZ, 0x1f, R17 ;  /* 0x0000001fff0f7819 */ /* 0x000fe40000011411 */
[----:B------:R-:W-:Y:S01]  /*77b50*/  IADD3 R46, P1, PT, R17, R4, RZ ;  /* 0x00000004112e7210 */ /* 0x000fe20007f3e0ff */
[----:B------:R-:W-:-:S04]  /*77b60*/  IMAD.X R61, R12, 0x1, R7, P5 ;  /* 0x000000010c3d7824 */ /* 0x000fc800028e0607 */
[----:B------:R-:W-:Y:S01]  /*77b70*/  IMAD.X R47, R15, 0x1, R5, P1 ;  /* 0x000000010f2f7824 */ /* 0x000fe200008e0605 */
[----:B------:R0:W-:Y:S01]  /*77b80*/  STL.64 [R1+0x410], R60 ;  /* 0x0004103c01007387 */ /* 0x0001e20000100a00 */
[----:B------:R-:W-:Y:S02]  /*77b90*/  SHF.R.S32.HI R14, RZ, 0x1f, R20 ;  /* 0x0000001fff0e7819 */ /* 0x000fe40000011414 */
[CC--:B------:R-:W-:Y:S01]  /*77ba0*/  IADD3 R16, P5, PT, R20.reuse, R6.reuse, RZ ;  /* 0x0000000614107210 */ /* 0x0c0fe20007fbe0ff */
[----:B------:R1:W-:Y:S01]  /*77bb0*/  STL.64 [R1+0x648], R46 ;  /* 0x0006482e01007387 */ /* 0x0003e20000100a00 */
[----:B0-----:R-:W-:Y:S02]  /*77bc0*/  IADD3 R60, P3, PT, R17, R6, RZ ;  /* 0x00000006113c7210 */ /* 0x001fe40007f7e0ff */
[----:B-1----:R-:W-:-:S03]  /*77bd0*/  IADD3 R46, P1, PT, R20, R4, RZ ;  /* 0x00000004142e7210 */ /* 0x002fc60007f3e0ff */
[--C-:B------:R-:W-:Y:S02]  /*77be0*/  IMAD.X R61, R15, 0x1, R7.reuse, P3 ;  /* 0x000000010f3d7824 */ /* 0x100fe400018e0607 */
[C---:B------:R-:W-:Y:S02]  /*77bf0*/  IMAD.X R17, R14.reuse, 0x1, R7, P5 ;  /* 0x000000010e117824 */ /* 0x040fe400028e0607 */
[----:B------:R-:W-:Y:S02]  /*77c00*/  IMAD.X R47, R14, 0x1, R5, P1 ;  /* 0x000000010e2f7824 */ /* 0x000fe400008e0605 */
[----:B------:R-:W-:Y:S01]  /*77c10*/  IMAD.MOV.U32 R40, RZ, RZ, R56 ;  /* 0x000000ffff287224 */ /* 0x000fe200078e0038 */
[----:B------:R0:W-:Y:S01]  /*77c20*/  STL.64 [R1+0x3e8], R60 ;  /* 0x0003e83c01007387 */ /* 0x0001e20000100a00 */
[----:B------:R-:W-:Y:S02]  /*77c30*/  IMAD.MOV.U32 R44, RZ, RZ, R38 ;  /* 0x000000ffff2c7224 */ /* 0x000fe400078e0026 */
[----:B------:R-:W-:Y:S01]  /*77c40*/  IMAD.MOV.U32 R38, RZ, RZ, R57 ;  /* 0x000000ffff267224 */ /* 0x000fe200078e0039 */
[----:B------:R-:W-:Y:S04]  /*77c50*/  STL.64 [R1+0x640], R46 ;  /* 0x0006402e01007387 */ /* 0x000fe80000100a00 */
[----:B------:R1:W-:Y:S01]  /*77c60*/  STL.64 [R1+0x638], R16 ;  /* 0x0006381001007387 */ /* 0x0003e20000100a00 */
[----:B------:R-:W-:-:S02]  /*77c70*/  IMAD.MOV.U32 R25, RZ, RZ, R55 ;  /* 0x000000ffff197224 */ /* 0x000fc400078e0037 */
[----:B------:R-:W-:-:S04]  /*77c80*/  VIADD R21, R24, UR55 ;  /* 0x0000003718157c36 */ /* 0x000fc80008000000 */
[----:B------:R-:W-:Y:S01]  /*77c90*/  VIADD R19, R21, UR64 ;  /* 0x0000004015137c36 */ /* 0x000fe20008000000 */
[----:B------:R-:W4:Y:S03]  /*77ca0*/  LDCU.64 UR64, c[0x0][0x398] ;  /* 0x00007300ff4077ac */ /* 0x000f260008000a00 */
[----:B------:R-:W-:Y:S01]  /*77cb0*/  VIADD R11, R19, UR24 ;  /* 0x00000018130b7c36 */ /* 0x000fe20008000000 */
[----:B------:R-:W-:-:S03]  /*77cc0*/  SHF.R.S32.HI R20, RZ, 0x1f, R19 ;  /* 0x0000001fff147819 */ /* 0x000fc60000011413 */
[----:B------:R-:W-:-:S04]  /*77cd0*/  VIADD R10, R11, UR25 ;  /* 0x000000190b0a7c36 */ /* 0x000fc80008000000 */
[----:B------:R-:W-:-:S04]  /*77ce0*/  VIADD R9, R10, UR22 ;  /* 0x000000160a097c36 */ /* 0x000fc80008000000 */
[----:B------:R-:W-:Y:S01]  /*77cf0*/  VIADD R8, R9, UR23 ;  /* 0x0000001709087c36 */ /* 0x000fe20008000000 */
[----:B--2---:R-:W-:Y:S02]  /*77d00*/  SHF.R.S32.HI R14, RZ, 0x1f, R23 ;  /* 0x0000001fff0e7819 */ /* 0x004fe40000011417 */
[C---:B------:R-:W-:Y:S02]  /*77d10*/  IADD3 R56, P3, PT, R23.reuse, R4, RZ ;  /* 0x0000000417387210 */ /* 0x040fe40007f7e0ff */
[----:B0-----:R-:W-:Y:S02]  /*77d20*/  IADD3 R60, P5, PT, R23, R6, RZ ;  /* 0x00000006173c7210 */ /* 0x001fe40007fbe0ff */
[----:B-1----:R-:W-:Y:S01]  /*77d30*/  SHF.R.S32.HI R16, RZ, 0x1f, R22 ;  /* 0x0000001fff107819 */ /* 0x002fe20000011416 */
[----:B------:R-:W-:Y:S01]  /*77d40*/  IMAD.X R57, R14, 0x1, R5, P3 ;  /* 0x000000010e397824 */ /* 0x000fe200018e0605 */
[----:B------:R-:W-:Y:S01]  /*77d50*/  IADD3 R46, P1, PT, R22, R4, RZ ;  /* 0x00000004162e7210 */ /* 0x000fe20007f3e0ff */
[----:B------:R-:W-:Y:S01]  /*77d60*/  IMAD.X R61, R14, 0x1, R7, P5 ;  /* 0x000000010e3d7824 */ /* 0x000fe200028e0607 */
[----:B------:R-:W-:Y:S01]  /*77d70*/  UMOV UR24, UR28 ;  /* 0x0000001c00187c82 */ /* 0x000fe20008000000 */
[----:B------:R-:W0:Y:S01]  /*77d80*/  LDCU.64 UR22, c[0x0][0x398] ;  /* 0x00007300ff1677ac */ /* 0x000e220008000a00 */
[----:B------:R1:W-:Y:S01]  /*77d90*/  STL.64 [R1+0x3e0], R56 ;  /* 0x0003e03801007387 */ /* 0x0003e20000100a00 */
[----:B------:R-:W-:Y:S01]  /*77da0*/  IMAD.X R47, R16, 0x1, R5, P1 ;  /* 0x00000001102f7824 */ /* 0x000fe200008e0605 */
[----:B------:R-:W-:Y:S01]  /*77db0*/  SHF.R.S32.HI R14, RZ, 0x1f, R24 ;  /* 0x0000001fff0e7819 */ /* 0x000fe20000011418 */
[----:B------:R-:W-:Y:S01]  /*77dc0*/  VIADD R13, R8, UR20 ;  /* 0x00000014080d7c36 */ /* 0x000fe20008000000 */
[----:B------:R-:W2:Y:S01]  /*77dd0*/  LDCU.64 UR28, c[0x0][0x398] ;  /* 0x00007300ff1c77ac */ /* 0x000ea20008000a00 */
[----:B-1----:R-:W2:Y:S04]  /*77de0*/  LDL.LU.64 R56, [R1+0x2688] ;  /* 0x0026880001387983 */ /* 0x002ea80000300a00 */
[----:B------:R1:W-:Y:S02]  /*77df0*/  STL.64 [R1+0x3c8], R60 ;  /* 0x0003c83c01007387 */ /* 0x0003e40000100a00 */
[----:B-1----:R-:W-:-:S02]  /*77e00*/  IMAD.MOV.U32 R61, RZ, RZ, R43 ;  /* 0x000000ffff3d7224 */ /* 0x002fc400078e002b */
[----:B------:R-:W-:Y:S02]  /*77e10*/  IMAD.MOV.U32 R43, RZ, RZ, R44 ;  /* 0x000000ffff2b7224 */ /* 0x000fe400078e002c */
[----:B------:R-:W-:Y:S02]  /*77e20*/  IMAD.MOV.U32 R44, RZ, RZ, R41 ;  /* 0x000000ffff2c7224 */ /* 0x000fe400078e0029 */
[----:B------:R-:W-:Y:S02]  /*77e30*/  IMAD.MOV.U32 R41, RZ, RZ, R42 ;  /* 0x000000ffff297224 */ /* 0x000fe400078e002a */
[----:B------:R-:W-:Y:S02]  /*77e40*/  IMAD.MOV.U32 R42, RZ, RZ, R37 ;  /* 0x000000ffff2a7224 */ /* 0x000fe400078e0025 */
[----:B------:R-:W-:Y:S01]  /*77e50*/  IMAD.MOV.U32 R37, RZ, RZ, R54 ;  /* 0x000000ffff257224 */ /* 0x000fe200078e0036 */
[----:B------:R-:W-:Y:S01]  /*77e60*/  IADD3 R54, P3, PT, R22, R6, RZ ;  /* 0x0000000616367210 */ /* 0x000fe20007f7e0ff */
[----:B------:R-:W-:-:S02]  /*77e70*/  IMAD.MOV.U32 R60, RZ, RZ, R43 ;  /* 0x000000ffff3c7224 */ /* 0x000fc400078e002b */
[----:B------:R-:W-:Y:S02]  /*77e80*/  IMAD.MOV.U32 R43, RZ, RZ, R44 ;  /* 0x000000ffff2b7224 */ /* 0x000fe400078e002c */
[----:B------:R-:W-:Y:S01]  /*77e90*/  STL [R1+0x3c0], R54 ;  /* 0x0003c03601007387 */ /* 0x000fe20000100800 */
[----:B------:R-:W-:-:S03]  /*77ea0*/  IMAD.MOV.U32 R44, RZ, RZ, R41 ;  /* 0x000000ffff2c7224 */ /* 0x000fc600078e0029 */
[----:B------:R1:W-:Y:S04]  /*77eb0*/  STL.64 [R1+0x630], R46 ;  /* 0x0006302e01007387 */ /* 0x0003e80000100a00 */
[----:B------:R-:W2:Y:S01]  /*77ec0*/  LDL.LU R41, [R1+0x3f8] ;  /* 0x0003f80001297983 */ /* 0x000ea20000300800 */
[----:B------:R-:W-:Y:S01]  /*77ed0*/  IADD3 R22, P5, PT, R24, R6, RZ ;  /* 0x0000000618167210 */ /* 0x000fe20007fbe0ff */
[----:B------:R-:W-:Y:S01]  /*77ee0*/  IMAD.X R25, R16, 0x1, R7, P3 ;  /* 0x0000000110197824 */ /* 0x000fe200018e0607 */
[----:B-1----:R-:W-:-:S03]  /*77ef0*/  IADD3 R46, P1, PT, R24, R4, RZ ;  /* 0x00000004182e7210 */ /* 0x002fc60007f3e0ff */
[C---:B------:R-:W-:Y:S02]  /*77f00*/  IMAD.X R23, R14.reuse, 0x1, R7, P5 ;  /* 0x000000010e177824 */ /* 0x040fe400028e0607 */
[----:B------:R-:W-:Y:S02]  /*77f10*/  IMAD.MOV.U32 R24, RZ, RZ, R54 ;  /* 0x000000ffff187224 */ /* 0x000fe400078e0036 */
[----:B------:R-:W-:Y:S01]  /*77f20*/  IMAD.X R47, R14, 0x1, R5, P1 ;  /* 0x000000010e2f7824 */ /* 0x000fe200008e0605 */
[----:B------:R-:W2:Y:S01]  /*77f30*/  LDL.LU.64 R54, [R1+0x2680] ;  /* 0x0026800001367983 */ /* 0x000ea20000300a00 */
[----:B------:R-:W-:-:S03]  /*77f40*/  SHF.R.S32.HI R14, RZ, 0x1f, R21 ;  /* 0x0000001fff0e7819 */ /* 0x000fc60000011415 */
[----:B------:R1:W-:Y:S01]  /*77f50*/  STL [R1+0x3c4], R25 ;  /* 0x0003c41901007387 */ /* 0x0003e20000100800 */
[----:B------:R-:W-:-:S03]  /*77f60*/  IADD3 R24, P3, PT, R21, R4, RZ ;  /* 0x0000000415187210 */ /* 0x000fc60007f7e0ff */
[----:B------:R-:W-:Y:S04]  /*77f70*/  STL.64 [R1+0x628], R46 ;  /* 0x0006282e01007387 */ /* 0x000fe80000100a00 */
[----:B------:R0:W-:Y:S01]  /*77f80*/  STL.64 [R1+0x620], R22 ;  /* 0x0006201601007387 */ /* 0x0001e20000100a00 */
[----:B------:R-:W-:Y:S01]  /*77f90*/  IADD3 R16, P1, PT, R19, R4, RZ ;  /* 0x0000000413107210 */ /* 0x000fe20007f3e0ff */
[----:B-1----:R-:W-:Y:S01]  /*77fa0*/  IMAD.X R25, R14, 0x1, R5, P3 ;  /* 0x000000010e197824 */ /* 0x002fe200018e0605 */
[----:B0-----:R-:W-:-:S04]  /*77fb0*/  IADD3 R22, P5, PT, R21, R6, RZ ;  /* 0x0000000615167210 */ /* 0x001fc80007fbe0ff */
[----:B------:R0:W-:Y:S01]  /*77fc0*/  STL.64 [R1+0x3a8], R24 ;  /* 0x0003a81801007387 */ /* 0x0001e20000100a00 */
[----:B------:R-:W-:Y:S01]  /*77fd0*/  IMAD.X R23, R14, 0x1, R7, P5 ;  /* 0x000000010e177824 */ /* 0x000fe200028e0607 */
[----:B------:R-:W-:Y:S01]  /*77fe0*/  IADD3 R46, P3, PT, R19, R6, RZ ;  /* 0x00000006132e7210 */ /* 0x000fe20007f7e0ff */
[C---:B------:R-:W-:Y:S01]  /*77ff0*/  IMAD.X R17, R20.reuse, 0x1, R5, P1 ;  /* 0x0000000114117824 */ /* 0x040fe200008e0605 */
[----:B------:R-:W-:Y:S02]  /*78000*/  SHF.R.S32.HI R14, RZ, 0x1f, R11 ;  /* 0x0000001fff0e7819 */ /* 0x000fe4000001140b */
[----:B------:R1:W-:Y:S01]  /*78010*/  STL.64 [R1+0x3a0], R22 ;  /* 0x0003a01601007387 */ /* 0x0003e20000100a00 */
[C---:B0-----:R-:W-:Y:S01]  /*78020*/  IADD3 R24, P1, PT, R11.reuse, R4, RZ ;  /* 0x000000040b187210 */ /* 0x041fe20007f3e0ff */
[----:B------:R-:W-:Y:S02]  /*78030*/  IMAD.X R47, R20, 0x1, R7, P3 ;  /* 0x00000001142f7824 */ /* 0x000fe400018e0607 */
[----:B------:R-:W-:Y:S02]  /*78040*/  STL.64 [R1+0x618], R16 ;  /* 0x0006181001007387 */ /* 0x000fe40000100a00 */
[C---:B------:R-:W-:Y:S01]  /*78050*/  IMAD.X R25, R14.reuse, 0x1, R5, P1 ;  /* 0x000000010e197824 */ /* 0x040fe200008e0605 */
[----:B-1----:R-:W-:Y:S01]  /*78060*/  IADD3 R22, P5, PT, R11, R6, RZ ;  /* 0x000000060b167210 */ /* 0x002fe20007fbe0ff */
[----:B------:R-:W-:Y:S04]  /*78070*/  STL.64 [R1+0x388], R46 ;  /* 0x0003882e01007387 */ /* 0x000fe80000100a00 */
[----:B------:R-:W-:Y:S01]  /*78080*/  IMAD.X R23, R14, 0x1, R7, P5 ;  /* 0x000000010e177824 */ /* 0x000fe200028e0607 */
[----:B------:R0:W-:Y:S01]  /*78090*/  STL.64 [R1+0x610], R24 ;  /* 0x0006101801007387 */ /* 0x0001e20000100a00 */
[----:B------:R-:W-:-:S03]  /*780a0*/  SHF.R.S32.HI R11, RZ, 0x1f, R10 ;  /* 0x0000001fff0b7819 */ /* 0x000fc6000001140a */
[----:B------:R1:W-:Y:S01]  /*780b0*/  STL.64 [R1+0x608], R22 ;  /* 0x0006081601007387 */ /* 0x0003e20000100a00 */
[----:B------:R-:W-:Y:S02]  /*780c0*/  SHF.R.S32.HI R19, RZ, 0x1f, R9 ;  /* 0x0000001fff137819 */ /* 0x000fe40000011409 */
[-C--:B------:R-:W-:Y:S02]  /*780d0*/  IADD3 R20, P1, PT, R9, R4.reuse, RZ ;  /* 0x0000000409147210 */ /* 0x080fe40007f3e0ff */
[C---:B0-----:R-:W-:Y:S02]  /*780e0*/  IADD3 R24, P3, PT, R10.reuse, R4, RZ ;  /* 0x000000040a187210 */ /* 0x041fe40007f7e0ff */
[----:B-1----:R-:W-:-:S03]  /*780f0*/  IADD3 R22, P5, PT, R10, R6, RZ ;  /* 0x000000060a167210 */ /* 0x002fc60007fbe0ff */
[--C-:B------:R-:W-:Y:S02]  /*78100*/  IMAD.X R25, R11, 0x1, R5.reuse, P3 ;  /* 0x000000010b197824 */ /* 0x100fe400018e0605 */
[----:B------:R-:W-:Y:S02]  /*78110*/  IMAD.X R21, R19, 0x1, R5, P1 ;  /* 0x0000000113157824 */ /* 0x000fe400008e0605 */
[----:B------:R-:W-:Y:S01]  /*78120*/  IMAD.X R23, R11, 0x1, R7, P5 ;  /* 0x000000010b177824 */ /* 0x000fe200028e0607 */
[----:B------:R0:W-:Y:S01]  /*78130*/  STL.64 [R1+0x380], R24 ;  /* 0x0003801801007387 */ /* 0x0001e20000100a00 */
[----:B------:R-:W-:-:S03]  /*78140*/  SHF.R.S32.HI R10, RZ, 0x1f, R8 ;  /* 0x0000001fff0a7819 */ /* 0x000fc60000011408 */
[----:B------:R1:W-:Y:S04]  /*78150*/  STL.64 [R1+0x368], R22 ;  /* 0x0003681601007387 */ /* 0x0003e80000100a00 */
[----:B------:R3:W-:Y:S01]  /*78160*/  STL.64 [R1+0x600], R20 ;  /* 0x0006001401007387 */ /* 0x0007e20000100a00 */
[----:B0-----:R-:W-:Y:S02]  /*78170*/  IADD3 R24, P3, PT, R9, R6, RZ ;  /* 0x0000000609187210 */ /* 0x001fe40007f7e0ff */
[----:B-1----:R-:W-:-:S03]  /*78180*/  IADD3 R22, P1, PT, R8, R4, RZ ;  /* 0x0000000408167210 */ /* 0x002fc60007f3e0ff */
[----:B------:R-:W-:Y:S01]  /*78190*/  IMAD.X R25, R19, 0x1, R7, P3 ;  /* 0x0000000113197824 */ /* 0x000fe200018e0607 */
[----:B---3--:R-:W-:Y:S01]  /*781a0*/  IADD3 R20, P5, PT, R8, R6, RZ ;  /* 0x0000000608147210 */ /* 0x008fe20007fbe0ff */
[C---:B------:R-:W-:Y:S02]  /*781b0*/  IMAD.X R23, R10.reuse, 0x1, R5, P1 ;  /* 0x000000010a177824 */ /* 0x040fe400008e0605 */
[C---:B------:R-:W-:Y:S01]  /*781c0*/  VIADD R12, R13.reuse, UR21 ;  /* 0x000000150d0c7c36 */ /* 0x040fe20008000000 */
[----:B------:R-:W-:Y:S01]  /*781d0*/  STL.64 [R1+0x360], R24 ;  /* 0x0003601801007387 */ /* 0x000fe20000100a00 */
[----:B------:R-:W-:Y:S01]  /*781e0*/  IMAD.X R21, R10, 0x1, R7, P5 ;  /* 0x000000010a157824 */ /* 0x000fe200028e0607 */
[----:B------:R-:W-:Y:S01]  /*781f0*/  SHF.R.S32.HI R8, RZ, 0x1f, R13 ;  /* 0x0000001fff087819 */ /* 0x000fe2000001140d */
[----:B------:R-:W0:Y:S01]  /*78200*/  LDCU.64 UR20, c[0x0][0x398] ;  /* 0x00007300ff1477ac */ /* 0x000e220008000a00 */
[----:B------:R1:W-:Y:S01]  /*78210*/  STL.64 [R1+0x5f8], R22 ;  /* 0x0005f81601007387 */ /* 0x0003e20000100a00 */
[----:B------:R-:W-:-:S03]  /*78220*/  IADD3 R10, P3, PT, R13, R4, RZ ;  /* 0x000000040d0a7210 */ /* 0x000fc60007f7e0ff */
[----:B------:R3:W-:Y:S02]  /*78230*/  STL.64 [R1+0x5f0], R20 ;  /* 0x0005f01401007387 */ /* 0x0007e40000100a00 */
[----:B------:R-:W-:Y:S01]  /*78240*/  IMAD.X R11, R8, 0x1, R5, P3 ;  /* 0x00000001080b7824 */ /* 0x000fe200018e0605 */
[----:B-1----:R-:W-:Y:S02]  /*78250*/  IADD3 R22, P5, PT, R13, R6, RZ ;  /* 0x000000060d167210 */ /* 0x002fe40007fbe0ff */
[----:B------:R-:W-:Y:S02]  /*78260*/  SHF.R.S32.HI R13, RZ, 0x1f, R12 ;  /* 0x0000001fff0d7819 */ /* 0x000fe4000001140c */
[----:B---3--:R-:W-:Y:S01]  /*78270*/  IADD3 R20, P1, PT, R12, R4, RZ ;  /* 0x000000040c147210 */ /* 0x008fe20007f3e0ff */
[----:B------:R-:W-:Y:S02]  /*78280*/  IMAD.X R23, R8, 0x1, R7, P5 ;  /* 0x0000000108177824 */ /* 0x000fe400028e0607 */
[----:B------:R-:W-:-:S02]  /*78290*/  VIADD R15, R12, UR18 ;  /* 0x000000120c0f7c36 */ /* 0x000fc40008000000 */
[----:B------:R-:W-:Y:S01]  /*782a0*/  IMAD.X R21, R13, 0x1, R5, P1 ;  /* 0x000000010d157824 */ /* 0x000fe200008e0605 */
[----:B------:R1:W-:Y:S01]  /*782b0*/  STL.64 [R1+0x348], R10 ;  /* 0x0003480a01007387 */ /* 0x0003e20000100a00 */
[----:B------:R-:W-:-:S03]  /*782c0*/  IADD3 R24, P3, PT, R12, R6, RZ ;  /* 0x000000060c187210 */ /* 0x000fc60007f7e0ff */
[----:B------:R3:W-:Y:S04]  /*782d0*/  STL.64 [R1+0x340], R22 ;  /* 0x0003401601007387 */ /* 0x0007e80000100a00 */
[----:B------:R0:W-:Y:S01]  /*782e0*/  STL.64 [R1+0x5e8], R20 ;  /* 0x0005e81401007387 */ /* 0x0001e20000100a00 */
[----:B-1----:R-:W-:Y:S02]  /*782f0*/  SHF.R.S32.HI R10, RZ, 0x1f, R15 ;  /* 0x0000001fff0a7819 */ /* 0x002fe4000001140f */
[C---:B---3--:R-:W-:Y:S01]  /*78300*/  IADD3 R22, P1, PT, R15.reuse, R4, RZ ;  /* 0x000000040f167210 */ /* 0x048fe20007f3e0ff */
[C---:B------:R-:W-:Y:S01]  /*78310*/  VIADD R18, R15.reuse, UR19 ;  /* 0x000000130f127c36 */ /* 0x040fe20008000000 */
[----:B------:R-:W1:Y:S01]  /*78320*/  LDCU.64 UR18, c[0x0][0x398] ;  /* 0x00007300ff1277ac */ /* 0x000e620008000a00 */
[----:B0-----:R-:W-:Y:S01]  /*78330*/  IADD3 R20, P5, PT, R15, R6, RZ ;  /* 0x000000060f147210 */ /* 0x001fe20007fbe0ff */
[----:B------:R-:W-:-:S02]  /*78340*/  IMAD.X R25, R13, 0x1, R7, P3 ;  /* 0x000000010d197824 */ /* 0x000fc400018e0607 */
[C---:B------:R-:W-:Y:S02]  /*78350*/  IMAD.X R23, R10.reuse, 0x1, R5, P1 ;  /* 0x000000010a177824 */ /* 0x040fe400008e0605 */
[----:B------:R-:W-:Y:S01]  /*78360*/  IMAD.X R21, R10, 0x1, R7, P5 ;  /* 0x000000010a157824 */ /* 0x000fe200028e0607 */
[----:B------:R-:W-:Y:S01]  /*78370*/  STL.64 [R1+0x328], R24 ;  /* 0x0003281801007387 */ /* 0x000fe20000100a00 */
[----:B------:R-:W-:Y:S01]  /*78380*/  VIADD R17, R18, UR16 ;  /* 0x0000001012117c36 */ /* 0x000fe20008000000 */
[----:B------:R-:W-:Y:S02]  /*78390*/  SHF.R.S32.HI R10, RZ, 0x1f, R18 ;  /* 0x0000001fff0a7819 */ /* 0x000fe40000011412 */
[----:B------:R0:W-:Y:S02]  /*783a0*/  STL.64 [R1+0x5e0], R22 ;  /* 0x0005e01601007387 */ /* 0x0001e40000100a00 */
[----:B------:R-:W-:Y:S02]  /*783b0*/  SHF.R.S32.HI R15, RZ, 0x1f, R17 ;  /* 0x0000001fff0f7819 */ /* 0x000fe40000011411 */
[----:B------:R3:W-:Y:S01]  /*783c0*/  STL.64 [R1+0x5d8], R20 ;  /* 0x0005d81401007387 */ /* 0x0007e20000100a00 */
[----:B------:R-:W-:-:S02]  /*783d0*/  IADD3 R12, P1, PT, R17, R4, RZ ;  /* 0x00000004110c7210 */ /* 0x000fc40007f3e0ff */
[C---:B0-----:R-:W-:Y:S02]  /*783e0*/  IADD3 R22, P3, PT, R18.reuse, R4, RZ ;  /* 0x0000000412167210 */ /* 0x041fe40007f7e0ff */
[----:B---3--:R-:W-:-:S03]  /*783f0*/  IADD3 R20, P5, PT, R18, R6, RZ ;  /* 0x0000000612147210 */ /* 0x008fc60007fbe0ff */
[C-C-:B------:R-:W-:Y:S02]  /*78400*/  IMAD.X R23, R10.reuse, 0x1, R5.reuse, P3 ;  /* 0x000000010a177824 */ /* 0x140fe400018e0605 */
[----:B------:R-:W-:Y:S02]  /*78410*/  IMAD.X R13, R15, 0x1, R5, P1 ;  /* 0x000000010f0d7824 */ /* 0x000fe400008e0605 */
[----:B------:R-:W-:Y:S02]  /*78420*/  IMAD.X R21, R10, 0x1, R7, P5 ;  /* 0x000000010a157824 */ /* 0x000fe400028e0607 */
[----:B------:R-:W-:Y:S01]  /*78430*/  VIADD R16, R17, UR17 ;  /* 0x0000001111107c36 */ /* 0x000fe20008000000 */
[----:B------:R0:W-:Y:S01]  /*78440*/  STL.64 [R1+0x320], R22 ;  /* 0x0003201601007387 */ /* 0x0001e20000100a00 */
[----:B------:R-:W3:Y:S03]  /*78450*/  LDCU.64 UR16, c[0x0][0x398] ;  /* 0x00007300ff1077ac */ /* 0x000ee60008000a00 */
[----:B------:R1:W-:Y:S01]  /*78460*/  STL.64 [R1+0x308], R20 ;  /* 0x0003081401007387 */ /* 0x0003e20000100a00 */
[----:B------:R-:W-:-:S03]  /*78470*/  IADD3 R18, P5, PT, R16, R6, RZ ;  /* 0x0000000610127210 */ /* 0x000fc60007fbe0ff */
[----:B------:R3:W-:Y:S01]  /*78480*/  STL.64 [R1+0x5d0], R12 ;  /* 0x0005d00c01007387 */ /* 0x0007e20000100a00 */
[----:B0-----:R-:W-:Y:S02]  /*78490*/  IADD3 R22, P3, PT, R17, R6, RZ ;  /* 0x0000000611167210 */ /* 0x001fe40007f7e0ff */
[C---:B-1----:R-:W-:Y:S02]  /*784a0*/  IADD3 R20, P1, PT, R16.reuse, R4, RZ ;  /* 0x0000000410147210 */ /* 0x042fe40007f3e0ff */
[----:B---3--:R-:W-:Y:S01]  /*784b0*/  SHF.R.S32.HI R12, RZ, 0x1f, R16 ;  /* 0x0000001fff0c7819 */ /* 0x008fe20000011410 */
[----:B------:R-:W-:Y:S02]  /*784c0*/  VIADD R14, R16, UR14 ;  /* 0x0000000e100e7c36 */ /* 0x000fe40008000000 */
[----:B------:R-:W-:Y:S02]  /*784d0*/  IMAD.X R23, R15, 0x1, R7, P3 ;  /* 0x000000010f177824 */ /* 0x000fe400018e0607 */
[----:B------:R-:W-:-:S02]  /*784e0*/  IMAD.X R21, R12, 0x1, R5, P1 ;  /* 0x000000010c157824 */ /* 0x000fc400008e0605 */
[----:B------:R-:W-:Y:S01]  /*784f0*/  IMAD.X R19, R12, 0x1, R7, P5 ;  /* 0x000000010c137824 */ /* 0x000fe200028e0607 */
[----:B------:R-:W-:Y:S01]  /*78500*/  STL.64 [R1+0x300], R22 ;  /* 0x0003001601007387 */ /* 0x000fe20000100a00 */
[C---:B------:R-:W-:Y:S01]  /*78510*/  VIADD R9, R14.reuse, UR15 ;  /* 0x0000000f0e097c36 */ /* 0x040fe20008000000 */
[----:B------:R-:W-:Y:S01]  /*78520*/  SHF.R.S32.HI R12, RZ, 0x1f, R14 ;  /* 0x0000001fff0c7819 */ /* 0x000fe2000001140e */
[----:B------:R-:W0:Y:S01]  /*78530*/  LDCU.64 UR14, c[0x0][0x398] ;  /* 0x00007300ff0e77ac */ /* 0x000e220008000a00 */
[----:B------:R1:W-:Y:S02]  /*78540*/  STL.64 [R1+0x2e8], R20 ;  /* 0x0002e81401007387 */ /* 0x0003e40000100a00 */
[CC--:B------:R-:W-:Y:S02]  /*78550*/  IADD3 R16, P1, PT, R9.reuse, R4.reuse, RZ ;  /* 0x0000000409107210 */ /* 0x0c0fe40007f3e0ff */
[----:B------:R3:W-:Y:S01]  /*78560*/  STL.64 [R1+0x2e0], R18 ;  /* 0x0002e01201007387 */ /* 0x0007e20000100a00 */
[----:B------:R-:W-:Y:S01]  /*78570*/  VIADD R8, R9, UR12 ;  /* 0x0000000c09087c36 */ /* 0x000fe20008000000 */
[----:B-1----:R-:W-:-:S02]  /*78580*/  IADD3 R20, P3, PT, R14, R4, RZ ;  /* 0x000000040e147210 */ /* 0x002fc40007f7e0ff */
[-C--:B---3--:R-:W-:Y:S02]  /*78590*/  IADD3 R18, P5, PT, R14, R6.reuse, RZ ;  /* 0x000000060e127210 */ /* 0x088fe40007fbe0ff */
[----:B------:R-:W-:Y:S01]  /*785a0*/  SHF.R.S32.HI R14, RZ, 0x1f, R9 ;  /* 0x0000001fff0e7819 */ /* 0x000fe20000011409 */
[C---:B------:R-:W-:Y:S02]  /*785b0*/  IMAD.X R21, R12.reuse, 0x1, R5, P3 ;  /* 0x000000010c157824 */ /* 0x040fe400018e0605 */
[----:B------:R-:W-:Y:S02]  /*785c0*/  IMAD.X R19, R12, 0x1, R7, P5 ;  /* 0x000000010c137824 */ /* 0x000fe400028e0607 */
[----:B------:R-:W-:Y:S01]  /*785d0*/  IMAD.X R17, R14, 0x1, R5, P1 ;  /* 0x000000010e117824 */ /* 0x000fe200008e0605 */
[----:B------:R1:W-:Y:S04]  /*785e0*/  STL.64 [R1+0x2c8], R20 ;  /* 0x0002c81401007387 */ /* 0x0003e80000100a00 */
[----:B------:R3:W-:Y:S01]  /*785f0*/  STL.64 [R1+0x2c0], R18 ;  /* 0x0002c01201007387 */ /* 0x0007e20000100a00 */
[----:B------:R-:W-:Y:S01]  /*78600*/  VIADD R11, R8, UR13 ;  /* 0x0000000d080b7c36 */ /* 0x000fe20008000000 */
[----:B------:R-:W0:Y:S02]  /*78610*/  LDCU.64 UR12, c[0x0][0x398] ;  /* 0x00007300ff0c77ac */ /* 0x000e240008000a00 */
[----:B------:R4:W-:Y:S01]  /*78620*/  STL.64 [R1+0x2a8], R16 ;  /* 0x0002a81001007387 */ /* 0x0009e20000100a00 */
[----:B-1----:R-:W-:-:S02]  /*78630*/  IADD3 R20, P3, PT, R9, R6, RZ ;  /* 0x0000000609147210 */ /* 0x002fc40007f7e0ff */
[----:B------:R-:W-:Y:S02]  /*78640*/  SHF.R.S32.HI R9, RZ, 0x1f, R8 ;  /* 0x0000001fff097819 */ /* 0x000fe40000011408 */
[----:B---3--:R-:W-:Y:S01]  /*78650*/  IADD3 R18, P1, PT, R8, R4, RZ ;  /* 0x0000000408127210 */ /* 0x008fe20007f3e0ff */
[----:B------:R-:W-:Y:S01]  /*78660*/  IMAD.X R21, R14, 0x1, R7, P3 ;  /* 0x000000010e157824 */ /* 0x000fe200018e0607 */
[----:B----4-:R-:W-:-:S03]  /*78670*/  IADD3 R16, P5, PT, R8, R6, RZ ;  /* 0x0000000608107210 */ /* 0x010fc60007fbe0ff */
[----:B------:R-:W-:Y:S02]  /*78680*/  IMAD.X R19, R9, 0x1, R5, P1 ;  /* 0x0000000109137824 */ /* 0x000fe400008e0605 */
[----:B------:R-:W-:Y:S02]  /*78690*/  VIADD R10, R11, UR10 ;  /* 0x0000000a0b0a7c36 */ /* 0x000fe40008000000 */
[----:B------:R-:W-:Y:S01]  /*786a0*/  IMAD.X R17, R9, 0x1, R7, P5 ;  /* 0x0000000109117824 */ /* 0x000fe200028e0607 */
[----:B------:R1:W-:Y:S01]  /*786b0*/  STL.64 [R1+0x2a0], R20 ;  /* 0x0002a01401007387 */ /* 0x0003e20000100a00 */
[----:B------:R-:W-:-:S03]  /*786c0*/  SHF.R.S32.HI R9, RZ, 0x1f, R11 ;  /* 0x0000001fff097819 */ /* 0x000fc6000001140b */
[----:B------:R3:W-:Y:S01]  /*786d0*/  STL.64 [R1+0x288], R18 ;  /* 0x0002881201007387 */ /* 0x0007e20000100a00 */
[----:B------:R-:W-:-:S03]  /*786e0*/  SHF.R.S32.HI R14, RZ, 0x1f, R10 ;  /* 0x0000001fff0e7819 */ /* 0x000fc6000001140a */
[----:B------:R4:W-:Y:S01]  /*786f0*/  STL.64 [R1+0x280], R16 ;  /* 0x0002801001007387 */ /* 0x0009e20000100a00 */
[C---:B-1----:R-:W-:Y:S02]  /*78700*/  IADD3 R20, P3, PT, R11.reuse, R4, RZ ;  /* 0x000000040b147210 */ /* 0x042fe40007f7e0ff */
[----:B---3--:R-:W-:-:S03]  /*78710*/  IADD3 R18, P5, PT, R11, R6, RZ ;  /* 0x000000060b127210 */ /* 0x008fc60007fbe0ff */
[C---:B------:R-:W-:Y:S01]  /*78720*/  IMAD.X R21, R9.reuse, 0x1, R5, P3 ;  /* 0x0000000109157824 */ /* 0x040fe200018e0605 */
[C---:B----4-:R-:W-:Y:S01]  /*78730*/  IADD3 R16, P1, PT, R10.reuse, R4, RZ ;  /* 0x000000040a107210 */ /* 0x050fe20007f3e0ff */
[----:B------:R-:W-:Y:S02]  /*78740*/  IMAD.X R19, R9, 0x1, R7, P5 ;  /* 0x0000000109137824 */ /* 0x000fe400028e0607 */
[----:B------:R-:W-:Y:S01]  /*78750*/  VIADD R13, R10, UR11 ;  /* 0x0000000b0a0d7c36 */ /* 0x000fe20008000000 */
[----:B------:R1:W-:Y:S01]  /*78760*/  STL.64 [R1+0x260], R20 ;  /* 0x0002601401007387 */ /* 0x0003e20000100a00 */
[----:B------:R-:W-:Y:S01]  /*78770*/  IMAD.X R17, R14, 0x1, R5, P1 ;  /* 0x000000010e117824 */ /* 0x000fe200008e0605 */
[----:B------:R-:W3:Y:S02]  /*78780*/  LDCU.64 UR10, c[0x0][0x398] ;  /* 0x00007300ff0a77ac */ /* 0x000ee40008000a00 */
[----:B------:R4:W-:Y:S01]  /*78790*/  STL.64 [R1+0x248], R18 ;  /* 0x0002481201007387 */ /* 0x0009e20000100a00 */
[----:B------:R-:W-:-:S03]  /*787a0*/  SHF.R.S32.HI R11, RZ, 0x1f, R13 ;  /* 0x0000001fff0b7819 */ /* 0x000fc6000001140d */
[----:B------:R0:W-:Y:S01]  /*787b0*/  STL.64 [R1+0x268], R16 ;  /* 0x0002681001007387 */ /* 0x0001e20000100a00 */
[----:B-1----:R-:W-:Y:S02]  /*787c0*/  IADD3 R20, P3, PT, R10, R6, RZ ;  /* 0x000000060a147210 */ /* 0x002fe40007f7e0ff */
[C---:B----4-:R-:W-:Y:S01]  /*787d0*/  IADD3 R18, P1, PT, R13.reuse, R4, RZ ;  /* 0x000000040d127210 */ /* 0x050fe20007f3e0ff */
[C---:B------:R-:W-:Y:S01]  /*787e0*/  VIADD R12, R13.reuse, UR8 ;  /* 0x000000080d0c7c36 */ /* 0x040fe20008000000 */
[----:B0-----:R-:W-:Y:S01]  /*787f0*/  IADD3 R16, P5, PT, R13, R6, RZ ;  /* 0x000000060d107210 */ /* 0x001fe20007fbe0ff */
[----:B------:R-:W-:Y:S02]  /*78800*/  IMAD.X R21, R14, 0x1, R7, P3 ;  /* 0x000000010e157824 */ /* 0x000fe400018e0607 */
[C---:B------:R-:W-:Y:S02]  /*78810*/  IMAD.X R19, R11.reuse, 0x1, R5, P1 ;  /* 0x000000010b137824 */ /* 0x040fe400008e0605 */
[----:B------:R-:W-:Y:S01]  /*78820*/  IMAD.X R17, R11, 0x1, R7, P5 ;  /* 0x000000010b117824 */ /* 0x000fe200028e0607 */
[----:B------:R-:W-:Y:S01]  /*78830*/  STL.64 [R1+0x240], R20 ;  /* 0x0002401401007387 */ /* 0x000fe20000100a00 */
[----:B------:R-:W-:Y:S01]  /*78840*/  VIADD R8, R12, UR9 ;  /* 0x000000090c087c36 */ /* 0x000fe20008000000 */
[----:B------:R-:W-:Y:S01]  /*78850*/  SHF.R.S32.HI R11, RZ, 0x1f, R12 ;  /* 0x0000001fff0b7819 */ /* 0x000fe2000001140c */
[----:B------:R-:W-:Y:S01]  /*78860*/  IMAD.MOV.U32 R22, RZ, RZ, R60 ;  /* 0x000000ffff167224 */ /* 0x000fe200078e003c */
[----:B------:R0:W-:Y:S01]  /*78870*/  STL.64 [R1+0x228], R18 ;  /* 0x0002281201007387 */ /* 0x0001e20000100a00 */
[----:B------:R-:W1:Y:S01]  /*78880*/  LDCU.64 UR8, c[0x0][0x398] ;  /* 0x00007300ff0877ac */ /* 0x000e620008000a00 */
[----:B------:R-:W-:-:S02]  /*78890*/  IADD3 R14, P1, PT, R8, R4, RZ ;  /* 0x00000004080e7210 */ /* 0x000fc40007f3e0ff */
[----:B------:R4:W-:Y:S01]  /*788a0*/  STL.64 [R1+0x220], R16 ;  /* 0x0002201001007387 */ /* 0x0009e20000100a00 */
[----:B------:R-:W-:Y:S01]  /*788b0*/  VIADD R10, R8, UR6 ;  /* 0x00000006080a7c36 */ /* 0x000fe20008000000 */
[C---:B0-----:R-:W-:Y:S02]  /*788c0*/  IADD3 R18, P3, PT, R12.reuse, R4, RZ ;  /* 0x000000040c127210 */ /* 0x041fe40007f7e0ff */
[----:B----4-:R-:W-:Y:S02]  /*788d0*/  IADD3 R16, P5, PT, R12, R6, RZ ;  /* 0x000000060c107210 */ /* 0x010fe40007fbe0ff */
[----:B------:R-:W-:Y:S01]  /*788e0*/  SHF.R.S32.HI R12, RZ, 0x1f, R8 ;  /* 0x0000001fff0c7819 */ /* 0x000fe20000011408 */
[C---:B------:R-:W-:Y:S02]  /*788f0*/  IMAD.X R19, R11.reuse, 0x1, R5, P3 ;  /* 0x000000010b137824 */ /* 0x040fe400018e0605 */
[----:B------:R-:W-:Y:S02]  /*78900*/  IMAD.X R17, R11, 0x1, R7, P5 ;  /* 0x000000010b117824 */ /* 0x000fe400028e0607 */
[----:B------:R-:W-:-:S02]  /*78910*/  IMAD.MOV.U32 R60, RZ, RZ, R40 ;  /* 0x000000ffff3c7224 */ /* 0x000fc400078e0028 */
[----:B------:R-:W-:Y:S02]  /*78920*/  IMAD.X R15, R12, 0x1, R5, P1 ;  /* 0x000000010c0f7824 */ /* 0x000fe400008e0605 */
[----:B--2---:R-:W-:Y:S02]  /*78930*/  IMAD.MOV.U32 R40, RZ, RZ, R41 ;  /* 0x000000ffff287224 */ /* 0x004fe400078e0029 */
[----:B------:R-:W2:Y:S01]  /*78940*/  LDL.LU R41, [R1+0x3f4] ;  /* 0x0003f40001297983 */ /* 0x000ea20000300800 */
[----:B------:R-:W-:-:S03]  /*78950*/  SHF.R.S32.HI R11, RZ, 0x1f, R10 ;  /* 0x0000001fff0b7819 */ /* 0x000fc6000001140a */
[----:B------:R0:W-:Y:S04]  /*78960*/  STL.64 [R1+0x208], R18 ;  /* 0x0002081201007387 */ /* 0x0001e80000100a00 */
[----:B------:R4:W-:Y:S04]  /*78970*/  STL.64 [R1+0x200], R16 ;  /* 0x0002001001007387 */ /* 0x0009e80000100a00 */
[----:B------:R1:W-:Y:S01]  /*78980*/  STL.64 [R1+0x1e8], R14 ;  /* 0x0001e80e01007387 */ /* 0x0003e20000100a00 */
[----:B0-----:R-:W-:Y:S02]  /*78990*/  IADD3 R18, P3, PT, R8, R6, RZ ;  /* 0x0000000608127210 */ /* 0x001fe40007f7e0ff */
[----:B----4-:R-:W-:-:S03]  /*789a0*/  IADD3 R16, P1, PT, R10, R4, RZ ;  /* 0x000000040a107210 */ /* 0x010fc60007f3e0ff */
[----:B------:R-:W-:Y:S01]  /*789b0*/  IMAD.X R19, R12, 0x1, R7, P3 ;  /* 0x000000010c137824 */ /* 0x000fe200018e0607 */
[C---:B-1----:R-:W-:Y:S01]  /*789c0*/  IADD3 R14, P5, PT, R10.reuse, R6, RZ ;  /* 0x000000060a0e7210 */ /* 0x042fe20007fbe0ff */
[----:B------:R-:W-:Y:S02]  /*789d0*/  VIADD R9, R10, UR7 ;  /* 0x000000070a097c36 */ /* 0x000fe40008000000 */
[C---:B------:R-:W-:Y:S01]  /*789e0*/  IMAD.X R17, R11.reuse, 0x1, R5, P1 ;  /* 0x000000010b117824 */ /* 0x040fe200008e0605 */
[----:B------:R-:W-:Y:S01]  /*789f0*/  STL.64 [R1+0x1e0], R18 ;  /* 0x0001e01201007387 */ /* 0x000fe20000100a00 */
[----:B------:R-:W-:Y:S01]  /*78a00*/  IMAD.X R15, R11, 0x1, R7, P5 ;  /* 0x000000010b0f7824 */ /* 0x000fe200028e0607 */
[----:B------:R-:W0:Y:S01]  /*78a10*/  LDCU.64 UR6, c[0x0][0x398] ;  /* 0x00007300ff0677ac */ /* 0x000e220008000a00 */
[----:B------:R-:W-:Y:S01]  /*78a20*/  VIADD R8, R9, UR4 ;  /* 0x0000000409087c36 */ /* 0x000fe20008000000 */
[----:B------:R-:W-:Y:S01]  /*78a30*/  STL.64 [R1+0x1c8], R16 ;  /* 0x0001c81001007387 */ /* 0x000fe20000100a00 */
[----:B------:R-:W-:-:S03]  /*78a40*/  SHF.R.S32.HI R11, RZ, 0x1f, R9 ;  /* 0x0000001fff0b7819 */ /* 0x000fc60000011409 */
[----:B------:R1:W-:Y:S01]  /*78a50*/  STL.64 [R1+0x1c0], R14 ;  /* 0x0001c00e01007387 */ /* 0x0003e20000100a00 */
[----:B------:R-:W-:Y:S01]  /*78a60*/  VIADD R10, R8, UR5 ;  /* 0x00000005080a7c36 */ /* 0x000fe20008000000 */
[----:B------:R-:W4:Y:S01]  /*78a70*/  LDCU.64 UR4, c[0x0][0x398] ;  /* 0x00007300ff0477ac */ /* 0x000f220008000a00 */
[----:B------:R-:W-:-:S03]  /*78a80*/  IMAD.MOV.U32 R47, RZ, RZ, R60 ;  /* 0x000000ffff2f7224 */ /* 0x000fc600078e003c */
[-C--:B------:R-:W-:Y:S02]  /*78a90*/  IADD3 R12, P5, PT, R10, R4.reuse, RZ ;  /* 0x000000040a0c7210 */ /* 0x080fe40007fbe0ff */
[C---:B-1----:R-:W-:Y:S02]  /*78aa0*/  IADD3 R14, P1, PT, R9.reuse, R4, RZ ;  /* 0x00000004090e7210 */ /* 0x042fe40007f3e0ff */
[----:B------:R-:W-:Y:S02]  /*78ab0*/  IADD3 R16, P3, PT, R9, R6, RZ ;  /* 0x0000000609107210 */ /* 0x000fe40007f7e0ff */
[----:B------:R-:W-:Y:S01]  /*78ac0*/  SHF.R.S32.HI R9, RZ, 0x1f, R10 ;  /* 0x0000001fff097819 */ /* 0x000fe2000001140a */
[C---:B------:R-:W-:Y:S02]  /*78ad0*/  IMAD.X R15, R11.reuse, 0x1, R5, P1 ;  /* 0x000000010b0f7824 */ /* 0x040fe400008e0605 */
[----:B------:R-:W-:Y:S02]  /*78ae0*/  IMAD.MOV.U32 R60, RZ, RZ, R38 ;  /* 0x000000ffff3c7224 */ /* 0x000fe400078e0026 */
[----:B------:R-:W2:Y:S01]  /*78af0*/  LDL.LU R38, [R1+0x454] ;  /* 0x0004540001267983 */ /* 0x000ea20000300800 */
[----:B------:R-:W-:-:S02]  /*78b00*/  IMAD.X R17, R11, 0x1, R7, P3 ;  /* 0x000000010b117824 */ /* 0x000fc400018e0607 */
[----:B------:R-:W-:Y:S01]  /*78b10*/  IMAD.X R13, R9, 0x1, R5, P5 ;  /* 0x00000001090d7824 */ /* 0x000fe200028e0605 */
[----:B------:R1:W-:Y:S04]  /*78b20*/  STL.64 [R1+0x1a8], R14 ;  /* 0x0001a80e01007387 */ /* 0x0003e80000100a00 */
[----:B------:R-:W-:Y:S01]  /*78b30*/  STL.64 [R1+0x1a0], R16 ;  /* 0x0001a01001007387 */ /* 0x000fe20000100a00 */
[----:B-1----:R-:W-:-:S03]  /*78b40*/  IADD3 R14, P1, PT, R10, R6, RZ ;  /* 0x000000060a0e7210 */ /* 0x002fc60007f3e0ff */
[----:B------:R1:W-:Y:S02]  /*78b50*/  STL.64 [R1+0x188], R12 ;  /* 0x0001880c01007387 */ /* 0x0003e40000100a00 */
[----:B------:R-:W-:Y:S01]  /*78b60*/  IMAD.X R15, R9, 0x1, R7, P1 ;  /* 0x00000001090f7824 */ /* 0x000fe200008e0607 */
[C---:B------:R-:W-:Y:S02]  /*78b70*/  IADD3 R10, P1, PT, R8.reuse, R6, RZ ;  /* 0x00000006080a7210 */ /* 0x040fe40007f3e0ff */
[----:B-1----:R-:W-:Y:S02]  /*78b80*/  IADD3 R12, P3, PT, R8, R4, RZ ;  /* 0x00000004080c7210 */ /* 0x002fe40007f7e0ff */
[----:B------:R-:W-:Y:S01]  /*78b90*/  SHF.R.S32.HI R8, RZ, 0x1f, R8 ;  /* 0x0000001fff087819 */ /* 0x000fe20000011408 */
[----:B------:R-:W-:-:S04]  /*78ba0*/  IMAD.MOV.U32 R36, RZ, RZ, R47 ;  /* 0x000000ffff247224 */ /* 0x000fc800078e002f */
[----:B------:R-:W-:Y:S01]  /*78bb0*/  IMAD.X R13, R8, 0x1, R5, P3 ;  /* 0x00000001080d7824 */ /* 0x000fe200018e0605 */
[----:B------:R-:W-:Y:S01]  /*78bc0*/  STL.64 [R1+0x180], R14 ;  /* 0x0001800e01007387 */ /* 0x000fe20000100a00 */
[----:B------:R-:W-:Y:S02]  /*78bd0*/  IMAD.MOV.U32 R47, RZ, RZ, R61 ;  /* 0x000000ffff2f7224 */ /* 0x000fe400078e003d */
[----:B------:R-:W-:Y:S01]  /*78be0*/  IMAD.MOV.U32 R61, RZ, RZ, R43 ;  /* 0x000000ffff3d7224 */ /* 0x000fe200078e002b */
[----:B------:R-:W-:Y:S01]  /*78bf0*/  STL.64 [R1+0x168], R12 ;  /* 0x0001680c01007387 */ /* 0x000fe20000100a00 */
[----:B------:R-:W-:-:S03]  /*78c00*/  IMAD.MOV.U32 R43, RZ, RZ, R42 ;  /* 0x000000ffff2b7224 */ /* 0x000fc600078e002a */
[----:B------:R-:W3:Y:S01]  /*78c10*/  LDL.LU R42, [R1+0x458] ;  /* 0x00045800012a7983 */ /* 0x000ee20000300800 */
[----:B------:R-:W-:Y:S02]  /*78c20*/  IMAD.MOV.U32 R46, RZ, RZ, R60 ;  /* 0x000000ffff2e7224 */ /* 0x000fe400078e003c */
[----:B------:R-:W-:Y:S02]  /*78c30*/  IMAD.MOV.U32 R60, RZ, RZ, R44 ;  /* 0x000000ffff3c7224 */ /* 0x000fe400078e002c */
[----:B------:R-:W-:Y:S02]  /*78c40*/  IMAD.MOV.U32 R44, RZ, RZ, R37 ;  /* 0x000000ffff2c7224 */ /* 0x000fe400078e0025 */
[----:B------:R-:W4:Y:S01]  /*78c50*/  LDL.LU R37, [R1+0x45c] ;  /* 0x00045c0001257983 */ /* 0x000f220000300800 */
[----:B------:R-:W-:Y:S01]  /*78c60*/  IMAD.MOV.U32 R24, RZ, RZ, R46 ;  /* 0x000000ffff187224 */ /* 0x000fe200078e002e */
[----:B------:R-:W-:Y:S01]  /*78c70*/  F2FP.SATFINITE.E4M3.F32.PACK_AB_MERGE_C R39, R39, R36, RZ ;  /* 0x000000242727723e */ /* 0x000fe200048070ff */
[----:B------:R-:W-:-:S02]  /*78c80*/  IMAD.X R11, R8, 0x1, R7, P1 ;  /* 0x00000001080b7824 */ /* 0x000fc400008e0607 */
[----:B------:R-:W-:Y:S02]  /*78c90*/  IMAD.MOV.U32 R36, RZ, RZ, R47 ;  /* 0x000000ffff247224 */ /* 0x000fe400078e002f */
[----:B------:R-:W-:Y:S01]  /*78ca0*/  IMAD.MOV.U32 R47, RZ, RZ, R60 ;  /* 0x000000ffff2f7224 */ /* 0x000fe200078e003c */
[----:B------:R-:W-:Y:S01]  /*78cb0*/  STL.64 [R1+0x160], R10 ;  /* 0x0001600a01007387 */ /* 0x000fe20000100a00 */
[----:B------:R-:W-:-:S03]  /*78cc0*/  IMAD.MOV.U32 R60, RZ, RZ, R44 ;  /* 0x000000ffff3c7224 */ /* 0x000fc600078e002c */
[----:B------:R-:W4:Y:S04]  /*78cd0*/  LDL.LU R44, [R1+0x3d4] ;  /* 0x0003d400012c7983 */ /* 0x000f280000300800 */
[----:B------:R-:W4:Y:S01]  /*78ce0*/  LDL.LU R46, [R1+0x3d8] ;  /* 0x0003d800012e7983 */ /* 0x000f220000300800 */
[----:B------:R-:W-:Y:S02]  /*78cf0*/  ISETP.LT.AND P5, PT, R59, UR27, !P4 ;  /* 0x0000001b3b007c0c */ /* 0x000fe4000e7a1270 */
[----:B------:R-:W-:Y:S01]  /*78d00*/  ISETP.LT.AND P4, PT, R22, UR26, !P4 ;  /* 0x0000001a16007c0c */ /* 0x000fe2000e781270 */
[----:B------:R-:W-:Y:S01]  /*78d10*/  VIADD R4, R29, 0x55 ;  /* 0x000000551d047836 */ /* 0x000fe20000000000 */
[----:B------:R-:W-:Y:S01]  /*78d20*/  ISETP.LT.AND P3, PT, R59, UR24, !P2 ;  /* 0x000000183b007c0c */ /* 0x000fe2000d761270 */
[----:B------:R-:W-:-:S08]  /*78d30*/  VIADD R5, R29, 0x54 ;  /* 0x000000541d057836 */ /* 0x000fd00000000000 */
[----:B------:R-:W-:Y:S01]  /*78d40*/  @P5 LOP3.LUT R50, R50, 0x2000, RZ, 0xfc, !PT ;  /* 0x0000200032325812 */ /* 0x000fe200078efcff */
[----:B------:R-:W1:Y:S03]  /*78d50*/  LDCU.64 UR24, c[0x0][0x398] ;  /* 0x00007300ff1877ac */ /* 0x000e660008000a00 */
[----:B------:R-:W-:Y:S01]  /*78d60*/  LOP3.LUT R50, R50, 0xffffefff, RZ, 0xc0, !PT ;  /* 0xffffefff32327812 */ /* 0x000fe200078ec0ff */
[----:B------:R-:W0:Y:S03]  /*78d70*/  LDCU.64 UR26, c[0x0][0x398] ;  /* 0x00007300ff1a77ac */ /* 0x000e260008000a00 */
[----:B------:R-:W-:Y:S02]  /*78d80*/  @P4 LOP3.LUT R50, R50, 0x1000, RZ, 0xfc, !PT ;  /* 0x0000100032324812 */ /* 0x000fe400078efcff */
[----:B------:R-:W-:-:S02]  /*78d90*/  ISETP.LT.AND P2, PT, R22, UR56, !P2 ;  /* 0x0000003816007c0c */ /* 0x000fc4000d741270 */
[----:B------:R-:W-:-:S04]  /*78da0*/  LOP3.LUT R50, R50, 0xfffff7ff, RZ, 0xc0, !PT ;  /* 0xfffff7ff32327812 */ /* 0x000fc800078ec0ff */
[----:B------:R-:W-:Y:S02]  /*78db0*/  @P3 LOP3.LUT R50, R50, 0x800, RZ, 0xfc, !PT ;  /* 0x0000080032323812 */ /* 0x000fe400078efcff */
[----:B--2---:R-:W-:Y:S01]  /*78dc0*/  F2FP.SATFINITE.E4M3.F32.PACK_AB_MERGE_C R38, R38, R24, RZ ;  /* 0x000000182626723e */ /* 0x004fe200048070ff */
[----:B------:R-:W-:Y:S02]  /*78dd0*/  IMAD.MOV.U32 R24, RZ, RZ, R36 ;  /* 0x000000ffff187224 */ /* 0x000fe400078e0024 */
[----:B------:R-:W-:Y:S02]  /*78de0*/  IMAD.MOV.U32 R36, RZ, RZ, R33 ;  /* 0x000000ffff247224 */ /* 0x000fe400078e0021 */
[----:B------:R-:W-:Y:S02]  /*78df0*/  IMAD.MOV.U32 R33, RZ, RZ, R35 ;  /* 0x000000ffff217224 */ /* 0x000fe400078e0023 */
[----:B------:R-:W-:Y:S02]  /*78e00*/  IMAD.MOV.U32 R35, RZ, RZ, R30 ;  /* 0x000000ffff237224 */ /* 0x000fe400078e001e */
[----:B------:R-:W-:-:S02]  /*78e10*/  IMAD.MOV.U32 R30, RZ, RZ, R31 ;  /* 0x000000ffff1e7224 */ /* 0x000fc400078e001f */
[----:B------:R-:W-:Y:S02]  /*78e20*/  IMAD.MOV.U32 R31, RZ, RZ, R32 ;  /* 0x000000ffff1f7224 */ /* 0x000fe400078e0020 */
[----:B---3--:R-:W-:Y:S02]  /*78e30*/  IMAD.MOV.U32 R23, RZ, RZ, R42 ;  /* 0x000000ffff177224 */ /* 0x008fe400078e002a */
[----:B------:R-:W2:Y:S04]  /*78e40*/  LDL.LU R42, [R1+0x3dc] ;  /* 0x0003dc00012a7983 */ /* 0x000ea80000300800 */
[----:B------:R-:W3:Y:S01]  /*78e50*/  LDL.LU R25, [R1+0x3d0] ;  /* 0x0003d00001197983 */ /* 0x000ee20000300800 */
[----:B----4-:R-:W-:-:S03]  /*78e60*/  F2FP.SATFINITE.E4M3.F32.PACK_AB_MERGE_C R37, R37, R23, RZ ;  /* 0x000000172525723e */ /* 0x010fc600048070ff */
[----:B------:R-:W4:Y:S04]  /*78e70*/  LDL.LU R32, [R1+0x44c] ;  /* 0x00044c0001207983 */ /* 0x000f280000300800 */
[----:B------:R-:W2:Y:S01]  /*78e80*/  LDL.LU R23, [R1+0x448] ;  /* 0x0004480001177983 */ /* 0x000ea20000300800 */
[----:B------:R-:W-:Y:S02]  /*78e90*/  ISETP.LT.AND P1, PT, R59, UR58, !P0 ;  /* 0x0000003a3b007c0c */ /* 0x000fe4000c721270 */
[----:B------:R-:W-:Y:S02]  /*78ea0*/  LOP3.LUT R50, R50, 0xfffffbff, RZ, 0xc0, !PT ;  /* 0xfffffbff32327812 */ /* 0x000fe400078ec0ff */
[----:B------:R-:W-:Y:S01]  /*78eb0*/  F2FP.SATFINITE.E4M3.F32.PACK_AB_MERGE_C R36, R36, R24, RZ ;  /* 0x000000182424723e */ /* 0x000fe200048070ff */
[----:B------:R-:W-:Y:S01]  /*78ec0*/  IMAD.MOV.U32 R19, RZ, RZ, R33 ;  /* 0x000000ffff137224 */ /* 0x000fe200078e0021 */
[----:B------:R-:W-:Y:S01]  /*78ed0*/  @P2 LOP3.LUT R50, R50, 0x400, RZ, 0xfc, !PT ;  /* 0x0000040032322812 */ /* 0x000fe200078efcff */
[----:B------:R-:W-:Y:S01]  /*78ee0*/  UMOV UR55, UR44 ;  /* 0x0000002c00377c82 */ /* 0x000fe20008000000 */
[----:B------:R-:W-:Y:S01]  /*78ef0*/  F2FP.SATFINITE.E4M3.F32.PACK_AB_MERGE_C R43, R43, R47, RZ ;  /* 0x0000002f2b2b723e */ /* 0x000fe200048070ff */
[----:B------:R-:W0:Y:S01]  /*78f00*/  LDCU UR58, c[0x0][0x39c] ;  /* 0x00007380ff3a77ac */ /* 0x000e220008000800 */
[----:B------:R-:W-:-:S04]  /*78f10*/  LOP3.LUT R50, R50, 0xfffffdff, RZ, 0xc0, !PT ;  /* 0xfffffdff32327812 */ /* 0x000fc800078ec0ff */
[----:B------:R-:W-:Y:S02]  /*78f20*/  @P1 LOP3.LUT R50, R50, 0x200, RZ, 0xfc, !PT ;  /* 0x0000020032321812 */ /* 0x000fe400078efcff */
[----:B------:R-:W-:Y:S02]  /*78f30*/  ISETP.LT.AND P1, PT, R22, UR60, !P0 ;  /* 0x0000003c16007c0c */ /* 0x000fe4000c721270 */
[----:B------:R-:W-:Y:S02]  /*78f40*/  LOP3.LUT R50, R50, 0xfffffeff, RZ, 0xc0, !PT ;  /* 0xfffffeff32327812 */ /* 0x000fe400078ec0ff */
[----:B------:R-:W-:Y:S01]  /*78f50*/  ISETP.GE.AND P0, PT, R4, UR47, PT ;  /* 0x0000002f04007c0c */ /* 0x000fe2000bf06270 */
[----:B------:R-:W0:Y:S08]  /*78f60*/  LDCU UR47, c[0x0][0x39c] ;  /* 0x00007380ff2f77ac */ /* 0x000e300008000800 */
[----:B------:R-:W-:-:S02]  /*78f70*/  @P1 LOP3.LUT R50, R50, 0x100, RZ, 0xfc, !PT ;  /* 0x0000010032321812 */ /* 0x000fc400078efcff */
[----:B------:R-:W-:Y:S01]  /*78f80*/  ISETP.LT.AND P1, PT, R59, UR62, !P0 ;  /* 0x0000003e3b007c0c */ /* 0x000fe2000c721270 */
[----:B------:R-:W-:Y:S01]  /*78f90*/  VIADD R4, R29, 0x53 ;  /* 0x000000531d047836 */ /* 0x000fe20000000000 */
[----:B------:R-:W-:Y:S01]  /*78fa0*/  ISETP.LT.AND P0, PT, R22, UR64, !P0 ;  /* 0x0000004016007c0c */ /* 0x000fe2000c701270 */
[----:B--2---:R-:W-:Y:S01]  /*78fb0*/  IMAD.MOV.U32 R24, RZ, RZ, R23 ;  /* 0x000000ffff187224 */ /* 0x004fe200078e0017 */
[----:B------:R-:W-:Y:S01]  /*78fc0*/  LOP3.LUT R50, R50, 0xffffff7f, RZ, 0xc0, !PT ;  /* 0xffffff7f32327812 */ /* 0x000fe200078ec0ff */
[----:B------:R-:W-:Y:S01]  /*78fd0*/  IMAD.MOV.U32 R33, RZ, RZ, R35 ;  /* 0x000000ffff217224 */ /* 0x000fe200078e0023 */
[----:B------:R-:W-:Y:S01]  /*78fe0*/  LOP3.LUT R54, R54, 0x7fffffff, RZ, 0xc0, !PT ;  /* 0x7fffffff36367812 */ /* 0x000fe200078ec0ff */
[----:B------:R-:W2:Y:S06]  /*78ff0*/  LDCU UR62, c[0x0][0x39c] ;  /* 0x00007380ff3e77ac */ /* 0x000eac0008000800 */
[----:B------:R-:W-:-:S02]  /*79000*/  @P1 LOP3.LUT R50, R50, 0x80, RZ, 0xfc, !PT ;  /* 0x0000008032321812 */ /* 0x000fc400078efcff */
[----:B------:R-:W-:Y:S01]  /*79010*/  LOP3.LUT R55, R55, 0x7fffffff, RZ, 0xc0, !PT ;  /* 0x7fffffff37377812 */ /* 0x000fe200078ec0ff */
[----:B------:R-:W1:Y:S01]  /*79020*/  LDCU UR64, c[0x0][0x39c] ;  /* 0x00007380ff4077ac */ /* 0x000e620008000800 */
[----:B------:R-:W-:-:S04]  /*79030*/  LOP3.LUT R50, R50, 0xffffffbf, RZ, 0xc0, !PT ;  /* 0xffffffbf32327812 */ /* 0x000fc800078ec0ff */
[----:B------:R-:W-:Y:S02]  /*79040*/  @P0 LOP3.LUT R50, R50, 0x40, RZ, 0xfc, !PT ;  /* 0x0000004032320812 */ /* 0x000fe400078efcff */
[----:B0-----:R-:W-:Y:S01]  /*79050*/  ISETP.GE.AND P0, PT, R5, UR47, PT ;  /* 0x0000002f05007c0c */ /* 0x001fe2000bf06270 */
[----:B------:R-:W0:Y:S03]  /*79060*/  LDCU UR47, c[0x0][0x39c] ;  /* 0x00007380ff2f77ac */ /* 0x000e260008000800 */
[----:B------:R-:W-:Y:S02]  /*79070*/  ISETP.LT.AND P2, PT, R59, UR66, !P0 ;  /* 0x000000423b007c0c */ /* 0x000fe4000c741270 */
[----:B------:R-:W-:Y:S01]  /*79080*/  LOP3.LUT R50, R50, 0xffffffdf, RZ, 0xc0, !PT ;  /* 0xffffffdf32327812 */ /* 0x000fe200078ec0ff */
[----:B------:R-:W-:Y:S01]  /*79090*/  VIADD R5, R29, 0x52 ;  /* 0x000000521d057836 */ /* 0x000fe20000000000 */
[----:B------:R-:W-:Y:S01]  /*790a0*/  ISETP.LT.AND P1, PT, R22, UR68, !P0 ;  /* 0x0000004416007c0c */ /* 0x000fe2000c721270 */
[----:B------:R-:W-:Y:S01]  /*790b0*/  IMAD.MOV.U32 R23, RZ, RZ, R46 ;  /* 0x000000ffff177224 */ /* 0x000fe200078e002e */
[----:B----4-:R-:W-:Y:S01]  /*790c0*/  F2FP.SATFINITE.E4M3.F32.PACK_AB_MERGE_C R32, R32, R24, RZ ;  /* 0x000000182020723e */ /* 0x010fe200048070ff */
[----:B------:R-:W4:Y:S01]  /*790d0*/  LDCU UR66, c[0x0][0x39c] ;  /* 0x00007380ff4277ac */ /* 0x000f220008000800 */
[----:B------:R-:W-:-:S02]  /*790e0*/  F2FP.SATFINITE.E4M3.F32.PACK_AB_MERGE_C R33, R33, R19, RZ ;  /* 0x000000132121723e */ /* 0x000fc400048070ff */
[----:B------:R-:W-:Y:S01]  /*790f0*/  LOP3.LUT R56, R56, 0x7fffffff, RZ, 0xc0, !PT ;  /* 0x7fffffff38387812 */ /* 0x000fe200078ec0ff */
[----:B------:R-:W1:Y:S02]  /*79100*/  LDCU UR68, c[0x0][0x39c] ;  /* 0x00007380ff4477ac */ /* 0x000e640008000800 */
[----:B------:R-:W-:Y:S02]  /*79110*/  @P2 LOP3.LUT R50, R50, 0x20, RZ, 0xfc, !PT ;  /* 0x0000002032322812 */ /* 0x000fe400078efcff */
[----:B0-----:R-:W-:Y:S01]  /*79120*/  ISETP.GE.AND P0, PT, R4, UR47, PT ;  /* 0x0000002f04007c0c */ /* 0x001fe2000bf06270 */
[----:B------:R-:W0:Y:S01]  /*79130*/  LDCU UR47, c[0x0][0x39c] ;  /* 0x00007380ff2f77ac */ /* 0x000e220008000800 */
[----:B------:R-:W-:-:S04]  /*79140*/  LOP3.LUT R50, R50, 0xffffffef, RZ, 0xc0, !PT ;  /* 0xffffffef32327812 */ /* 0x000fc800078ec0ff */
[----:B------:R-:W-:Y:S02]  /*79150*/  @P1 LOP3.LUT R50, R50, 0x10, RZ, 0xfc, !PT ;  /* 0x0000001032321812 */ /* 0x000fe400078efcff */
[----:B------:R-:W-:Y:S01]  /*79160*/  ISETP.LT.AND P1, PT, R59, UR70, !P0 ;  /* 0x000000463b007c0c */ /* 0x000fe2000c721270 */
[----:B------:R-:W-:Y:S01]  /*79170*/  VIADD R4, R29, 0x51 ;  /* 0x000000511d047836 */ /* 0x000fe20000000000 */
[----:B------:R-:W-:Y:S01]  /*79180*/  ISETP.LT.AND P0, PT, R22, UR72, !P0 ;  /* 0x0000004816007c0c */ /* 0x000fe2000c701270 */
[----:B------:R-:W0:Y:S01]  /*79190*/  LDCU UR70, c[0x0][0x39c] ;  /* 0x00007380ff4677ac */ /* 0x000e220008000800 */
[----:B------:R-:W-:Y:S02]  /*791a0*/  LOP3.LUT R50, R50, 0xfffffff7, RZ, 0xc0, !PT ;  /* 0xfffffff732327812 */ /* 0x000fe400078ec0ff */
[----:B------:R-:W-:Y:S01]  /*791b0*/  F2FP.SATFINITE.E4M3.F32.PACK_AB_MERGE_C R42, R42, R23, RZ ;  /* 0x000000172a2a723e */ /* 0x000fe200048070ff */
[----:B------:R-:W1:Y:S06]  /*791c0*/  LDCU UR72, c[0x0][0x39c] ;  /* 0x00007380ff4877ac */ /* 0x000e6c0008000800 */
[----:B------:R-:W-:-:S04]  /*791d0*/  @P1 LOP3.LUT R50, R50, 0x8, RZ, 0xfc, !PT ;  /* 0x0000000832321812 */ /* 0x000fc800078efcff */
[----:B------:R-:W-:-:S04]  /*791e0*/  LOP3.LUT R50, R50, 0xfffffffb, RZ, 0xc0, !PT ;  /* 0xfffffffb32327812 */ /* 0x000fc800078ec0ff */
[----:B------:R-:W-:Y:S02]  /*791f0*/  @P0 LOP3.LUT R50, R50, 0x4, RZ, 0xfc, !PT ;  /* 0x0000000432320812 */ /* 0x000fe400078efcff */
[----:B0-----:R-:W-:Y:S01]  /*79200*/  ISETP.GE.AND P0, PT, R5, UR47, PT ;  /* 0x0000002f05007c0c */ /* 0x001fe2000bf06270 */
[----:B------:R-:W0:Y:S03]  /*79210*/  LDCU UR47, c[0x0][0x39c] ;  /* 0x00007380ff2f77ac */ /* 0x000e260008000800 */
[----:B------:R-:W-:Y:S01]  /*79220*/  ISETP.LT.AND P1, PT, R22, UR76, !P0 ;  /* 0x0000004c16007c0c */ /* 0x000fe2000c721270 */
[----:B---3--:R-:W-:Y:S01]  /*79230*/  IMAD.MOV.U32 R22, RZ, RZ, R25 ;  /* 0x000000ffff167224 */ /* 0x008fe200078e0019 */
[----:B------:R-:W-:Y:S01]  /*79240*/  ISETP.LT.AND P2, PT, R59, UR74, !P0 ;  /* 0x0000004a3b007c0c */ /* 0x000fe2000c741270 */
[----:B------:R-:W-:Y:S01]  /*79250*/  IMAD.MOV.U32 R25, RZ, RZ, R40 ;  /* 0x000000ffff197224 */ /* 0x000fe200078e0028 */
[----:B------:R-:W-:Y:S01]  /*79260*/  LOP3.LUT R50, R50, 0xfffffffd, RZ, 0xc0, !PT ;  /* 0xfffffffd32327812 */ /* 0x000fe200078ec0ff */
[----:B------:R-:W3:Y:S01]  /*79270*/  LDL.LU R40, [R1+0x3fc] ;  /* 0x0003fc0001287983 */ /* 0x000ee20000300800 */
[----:B------:R-:W-:Y:S01]  /*79280*/  VIADD R5, R29, 0x50 ;  /* 0x000000501d057836 */ /* 0x000fe20000000000 */
[----:B------:R-:W-:Y:S01]  /*79290*/  F2FP.SATFINITE.E4M3.F32.PACK_AB_MERGE_C R44, R44, R22, RZ ;  /* 0x000000162c2c723e */ /* 0x000fe200048070ff */
[----:B------:R-:W0:Y:S01]  /*792a0*/  LDCU UR74, c[0x0][0x39c] ;  /* 0x00007380ff4a77ac */ /* 0x000e220008000800 */
[----:B------:R-:W2:Y:S01]  /*792b0*/  LDL.LU R46, [R1+0x3f0] ;  /* 0x0003f000012e7983 */ /* 0x000ea20000300800 */
[----:B------:R-:W-:-:S02]  /*792c0*/  LOP3.LUT R32, R32, 0xffff, RZ, 0xc0, !PT ;  /* 0x0000ffff20207812 */ /* 0x000fc400078ec0ff */
[----:B------:R-:W-:Y:S01]  /*792d0*/  LOP3.LUT R38, R38, 0xffff, RZ, 0xc0, !PT ;  /* 0x0000ffff26267812 */ /* 0x000fe200078ec0ff */
[----:B------:R-:W0:Y:S02]  /*792e0*/  LDCU UR76, c[0x0][0x39c] ;  /* 0x00007380ff4c77ac */ /* 0x000e240008000800 */
[----:B------:R-:W-:-:S04]  /*792f0*/  @P2 LOP3.LUT R50, R50, 0x2, RZ, 0xfc, !PT ;  /* 0x0000000232322812 */ /* 0x000fc800078efcff */
[----:B------:R-:W-:-:S04]  /*79300*/  LOP3.LUT R50, R50, 0xfffffffe, RZ, 0xc0, !PT ;  /* 0xfffffffe32327812 */ /* 0x000fc800078ec0ff */
[----:B------:R-:W-:-:S05]  /*79310*/  @P1 LOP3.LUT R50, R50, 0x1, RZ, 0xfc, !PT ;  /* 0x0000000132321812 */ /* 0x000fca00078efcff */
[----:B------:R0:W-:Y:S04]  /*79320*/  STL [R1+0x2548], R50 ;  /* 0x0025483201007387 */ /* 0x0001e80000100800 */
[----:B0-----:R-:W3:Y:S01]  /*79330*/  LDL R50, [R1+0xac0] ;  /* 0x000ac00001327983 */ /* 0x001ee20000100800 */
[----:B------:R-:W-:Y:S02]  /*79340*/  IMAD.MOV.U32 R24, RZ, RZ, R25 ;  /* 0x000000ffff187224 */ /* 0x000fe400078e0019 */
[----:B------:R-:W-:Y:S01]  /*79350*/  IMAD.MOV.U32 R25, RZ, RZ, R60 ;  /* 0x000000ffff197224 */ /* 0x000fe200078e003c */
[----:B------:R-:W3:Y:S01]  /*79360*/  LDL.LU R35, [R1+0x398] ;  /* 0x0003980001237983 */ /* 0x000ee20000300800 */
[----:B------:R-:W-:Y:S01]  /*79370*/  IMAD.MOV.U32 R60, RZ, RZ, R30 ;  /* 0x000000ffff3c7224 */ /* 0x000fe200078e001e */
[----:B------:R-:W-:Y:S01]  /*79380*/  ISETP.GE.AND P0, PT, R4, UR47, PT ;  /* 0x0000002f04007c0c */ /* 0x000fe2000bf06270 */
[----:B------:R-:W0:Y:S03]  /*79390*/  LDCU UR47, c[0x0][0x39c] ;  /* 0x00007380ff2f77ac */ /* 0x000e260008000800 */
[----:B------:R-:W-:Y:S01]  /*793a0*/  ISETP.LT.AND P1, PT, R59, UR4, !P0 ;  /* 0x000000043b007c0c */ /* 0x000fe2000c721270 */
[----:B------:R-:W-:Y:S01]  /*793b0*/  VIADD R4, R29, 0x4f ;  /* 0x0000004f1d047836 */ /* 0x000fe20000000000 */
[----:B------:R-:W0:Y:S11]  /*793c0*/  LDCU UR4, c[0x0][0x39c] ;  /* 0x00007380ff0477ac */ /* 0x000e360008000800 */
[----:B------:R-:W-:-:S04]  /*793d0*/  @P1 LOP3.LUT R54, R54, 0x80000000, RZ, 0xfc, !PT ;  /* 0x8000000036361812 */ /* 0x000fc800078efcff */
[----:B------:R-:W-:Y:S01]  /*793e0*/  LOP3.LUT R54, R54, 0xbfffffff, RZ, 0xc0, !PT ;  /* 0xbfffffff36367812 */ /* 0x000fe200078ec0ff */
[----:B--2---:R-:W-:Y:S02]  /*793f0*/  IMAD.MOV.U32 R21, RZ, RZ, R46 ;  /* 0x000000ffff157224 */ /* 0x004fe400078e002e */
[----:B------:R-:W-:Y:S02]  /*79400*/  IMAD.MOV.U32 R46, RZ, RZ, R61 ;  /* 0x000000ffff2e7224 */ /* 0x000fe400078e003d */
[----:B------:R-:W-:Y:S02]  /*79410*/  IMAD.MOV.U32 R61, RZ, RZ, R31 ;  /* 0x000000ffff3d7224 */ /* 0x000fe400078e001f */
[----:B------:R-:W2:Y:S03]  /*79420*/  LDL.LU R31, [R1+0x39c] ;  /* 0x00039c00011f7983 */ /* 0x000ea60000300800 */
[----:B------:R-:W-:Y:S01]  /*79430*/  F2FP.SATFINITE.E4M3.F32.PACK_AB_MERGE_C R47, R61, R60, RZ ;  /* 0x0000003c3d2f723e */ /* 0x000fe200048070ff */
[----:B------:R-:W2:Y:S01]  /*79440*/  LDL.LU R20, [R1+0x408] ;  /* 0x0004080001147983 */ /* 0x000ea20000300800 */
[----:B------:R-:W-:-:S02]  /*79450*/  F2FP.SATFINITE.E4M3.F32.PACK_AB_MERGE_C R60, R0, R26, RZ ;  /* 0x0000001a003c723e */ /* 0x000fc400048070ff */
[----:B------:R-:W-:Y:S01]  /*79460*/  F2FP.SATFINITE.E4M3.F32.PACK_AB_MERGE_C R0, R3, R51, RZ ;  /* 0x000000330300723e */ /* 0x000fe200048070ff */
[----:B------:R-:W2:Y:S04]  /*79470*/  LDL.LU R30, [R1+0x40c] ;  /* 0x00040c00011e7983 */ /* 0x000ea80000300800 */
[----:B------:R-:W2:Y:S04]  /*79480*/  LDL.LU R51, [R1+0x310] ;  /* 0x0003100001337983 */ /* 0x000ea80000300800 */
[----:B------:R-:W2:Y:S04]  /*79490*/  LDL.LU R3, [R1+0x314] ;  /* 0x0003140001037983 */ /* 0x000ea80000300800 */
[----:B------:R0:W-:Y:S02]  /*794a0*/  STL [R1+0x14], R0 ;  /* 0x0000140001007387 */ /* 0x0001e40000100800 */
[----:B0-----:R-:W-:-:S02]  /*794b0*/  F2FP.SATFINITE.E4M3.F32.PACK_AB_MERGE_C R0, R58, R53, RZ ;  /* 0x000000353a00723e */ /* 0x001fc400048070ff */
[----:B------:R-:W4:Y:S04]  /*794c0*/  LDL.LU R53, [R1+0x318] ;  /* 0x0003180001357983 */ /* 0x000f280000300800 */
[----:B------:R-:W4:Y:S04]  /*794d0*/  LDL.LU R58, [R1+0x31c] ;  /* 0x00031c00013a7983 */ /* 0x000f280000300800 */
[----:B------:R0:W-:Y:S01]  /*794e0*/  STL [R1+0x18], R0 ;  /* 0x0000180001007387 */ /* 0x0001e20000100800 */
[----:B------:R-:W-:Y:S02]  /*794f0*/  F2FP.SATFINITE.E4M3.F32.PACK_AB_MERGE_C R61, R28, R27, RZ ;  /* 0x0000001b1c3d723e */ /* 0x000fe400048070ff */
[----:B0-----:R-:W-:-:S05]  /*79500*/  F2FP.SATFINITE.E4M3.F32.PACK_AB_MERGE_C R0, R2, R52, RZ ;  /* 0x000000340200723e */ /* 0x001fca00048070ff */
[----:B------:R0:W-:Y:S04]  /*79510*/  STL [R1+0x2c], R0 ;  /* 0x00002c0001007387 */ /* 0x0001e80000100800 */
[----:B------:R-:W4:Y:S01]  /*79520*/  LDL.LU R28, [R1+0x2f0] ;  /* 0x0002f000011c7983 */ /* 0x000f220000300800 */
[----:B0-----:R-:W-:-:S03]  /*79530*/  F2FP.SATFINITE.E4M3.F32.PACK_AB_MERGE_C R0, R48, R49, RZ ;  /* 0x000000313000723e */ /* 0x001fc600048070ff */
[----:B------:R-:W4:Y:S04]  /*79540*/  LDL.LU R48, [R1+0x2f4] ;  /* 0x0002f40001307983 */ /* 0x000f280000300800 */
[----:B------:R0:W-:Y:S04]  /*79550*/  STL [R1+0x28], R0 ;  /* 0x0000280001007387 */ /* 0x0001e80000100800 */
[----:B------:R-:W4:Y:S04]  /*79560*/  LDL.LU R2, [R1+0x2f8] ;  /* 0x0002f80001027983 */ /* 0x000f280000300800 */
[----:B------:R-:W4:Y:S01]  /*79570*/  LDL.LU R49, [R1+0x2fc] ;  /* 0x0002fc0001317983 */ /* 0x000f220000300800 */
[----:B---3--:R-:W-:Y:S01]  /*79580*/  ISETP.LT.AND P0, PT, R50, UR6, !P0 ;  /* 0x0000000632007c0c */ /* 0x008fe2000c701270 */
[----:B------:R-:W3:-:S12]  /*79590*/  LDCU UR6, c[0x0][0x39c] ;  /* 0x00007380ff0677ac */ /* 0x000ed80008000800 */
[----:B------:R-:W-:Y:S02]  /*795a0*/  @P0 LOP3.LUT R54, R54, 0x40000000, RZ, 0xfc, !PT ;  /* 0x4000000036360812 */ /* 0x000fe400078efcff */
[----:B------:R-:W-:Y:S01]  /*795b0*/  ISETP.GE.AND P0, PT, R5, UR47, PT ;  /* 0x0000002f05007c0c */ /* 0x000fe2000bf06270 */
[----:B------:R-:W0:Y:S03]  /*795c0*/  LDCU UR47, c[0x0][0x39c] ;  /* 0x00007380ff2f77ac */ /* 0x000e260008000800 */
[----:B------:R-:W-:Y:S02]  /*795d0*/  ISETP.LT.AND P2, PT, R59, UR8, !P0 ;  /* 0x000000083b007c0c */ /* 0x000fe4000c741270 */
[----:B------:R-:W-:Y:S01]  /*795e0*/  LOP3.LUT R54, R54, 0xdfffffff, RZ, 0xc0, !PT ;  /* 0xdfffffff36367812 */ /* 0x000fe200078ec0ff */
[----:B------:R-:W-:Y:S01]  /*795f0*/  VIADD R5, R29, 0x4e ;  /* 0x0000004e1d057836 */ /* 0x000fe20000000000 */
[----:B------:R-:W-:Y:S01]  /*79600*/  ISETP.LT.AND P1, PT, R50, UR10, !P0 ;  /* 0x0000000a32007c0c */ /* 0x000fe2000c721270 */
[----:B------:R-:W1:Y:S01]  /*79610*/  LDCU UR10, c[0x0][0x398] ;  /* 0x00007300ff0a77ac */ /* 0x000e620008000800 */
[----:B------:R-:W-:-:S02]  /*79620*/  F2FP.SATFINITE.E4M3.F32.PACK_AB_MERGE_C R41, R41, R21, RZ ;  /* 0x000000152929723e */ /* 0x000fc400048070ff */
[----:B------:R-:W-:Y:S01]  /*79630*/  F2FP.SATFINITE.E4M3.F32.PACK_AB_MERGE_C R40, R40, R24, RZ ;  /* 0x000000182828723e */ /* 0x000fe200048070ff */
[----:B------:R-:W1:Y:S04]  /*79640*/  LDCU UR8, c[0x0][0x39c] ;  /* 0x00007380ff0877ac */ /* 0x000e680008000800 */
[----:B------:R-:W-:Y:S02]  /*79650*/  @P2 LOP3.LUT R54, R54, 0x20000000, RZ, 0xfc, !PT ;  /* 0x2000000036362812 */ /* 0x000fe400078efcff */
[----:B0-----:R-:W-:Y:S02]  /*79660*/  ISETP.GE.AND P0, PT, R4, UR47, PT ;  /* 0x0000002f04007c0c */ /* 0x001fe4000bf06270 */
[----:B------:R-:W-:-:S04]  /*79670*/  LOP3.LUT R54, R54, 0xefffffff, RZ, 0xc0, !PT ;  /* 0xefffffff36367812 */ /* 0x000fc800078ec0ff */
[----:B------:R-:W-:Y:S02]  /*79680*/  @P1 LOP3.LUT R54, R54, 0x10000000, RZ, 0xfc, !PT ;  /* 0x1000000036361812 */ /* 0x000fe400078efcff */
[----:B------:R-:W-:Y:S02]  /*79690*/  ISETP.LT.AND P1, PT, R59, UR12, !P0 ;  /* 0x0000000c3b007c0c */ /* 0x000fe4000c721270 */
[----:B------:R-:W-:Y:S01]  /*796a0*/  ISETP.LT.AND P0, PT, R50, UR14, !P0 ;  /* 0x0000000e32007c0c */ /* 0x000fe2000c701270 */
[----:B------:R-:W-:Y:S01]  /*796b0*/  UMOV UR47, UR41 ;  /* 0x00000029002f7c82 */ /* 0x000fe20008000000 */
[----:B------:R-:W-:Y:S01]  /*796c0*/  LOP3.LUT R54, R54, 0xf7ffffff, RZ, 0xc0, !PT ;  /* 0xf7ffffff36367812 */ /* 0x000fe200078ec0ff */
[----:B------:R-:W0:Y:S01]  /*796d0*/  LDCU UR41, c[0x0][0x39c] ;  /* 0x00007380ff2977ac */ /* 0x000e220008000800 */
[----:B------:R-:W-:Y:S01]  /*796e0*/  VIADD R4, R29, 0x4d ;  /* 0x0000004d1d047836 */ /* 0x000fe20000000000 */
[----:B------:R-:W0:Y:S06]  /*796f0*/  LDCU UR14, c[0x0][0x398] ;  /* 0x00007300ff0e77ac */ /* 0x000e2c0008000800 */
[----:B------:R-:W-:-:S04]  /*79700*/  @P1 LOP3.LUT R54, R54, 0x8000000, RZ, 0xfc, !PT ;  /* 0x0800000036361812 */ /* 0x000fc800078efcff */
[----:B------:R-:W-:-:S04]  /*79710*/  LOP3.LUT R54, R54, 0xfbffffff, RZ, 0xc0, !PT ;  /* 0xfbffffff36367812 */ /* 0x000fc800078ec0ff */
[----:B------:R-:W-:Y:S02]  /*79720*/  @P0 LOP3.LUT R54, R54, 0x4000000, RZ, 0xfc, !PT ;  /* 0x0400000036360812 */ /* 0x000fe400078efcff */
[----:B------:R-:W-:Y:S02]  /*79730*/  ISETP.GE.AND P0, PT, R5, UR45, PT ;  /* 0x0000002d05007c0c */ /* 0x000fe4000bf06270 */
[----:B------:R-:W-:Y:S01]  /*79740*/  LOP3.LUT R54, R54, 0xfdffffff, RZ, 0xc0, !PT ;  /* 0xfdffffff36367812 */ /* 0x000fe200078ec0ff */
[----:B------:R-:W-:Y:S01]  /*79750*/  VIADD R5, R29, 0x4c ;  /* 0x0000004c1d057836 */ /* 0x000fe20000000000 */
[----:B------:R-:W-:Y:S01]  /*79760*/  ISETP.LT.AND P2, PT, R59, UR16, !P0 ;  /* 0x000000103b007c0c */ /* 0x000fe2000c741270 */
[----:B------:R-:W1:Y:S01]  /*79770*/  LDCU.64 UR44, c[0x0][0x398] ;  /* 0x00007300ff2c77ac */ /* 0x000e620008000a00 */
[----:B------:R-:W-:Y:S02]  /*79780*/  ISETP.LT.AND P1, PT, R50, UR18, !P0 ;  /* 0x0000001232007c0c */ /* 0x000fe4000c721270 */
[----:B0-----:R-:W-:Y:S01]  /*79790*/  ISETP.GE.AND P0, PT, R4, UR41, PT ;  /* 0x0000002904007c0c */ /* 0x001fe2000bf06270 */
[----:B------:R-:W0:Y:S01]  /*797a0*/  LDCU UR41, c[0x0][0x39c] ;  /* 0x00007380ff2977ac */ /* 0x000e220008000800 */
[----:B------:R-:W-:Y:S01]  /*797b0*/  UMOV UR56, UR47 ;  /* 0x0000002f00387c82 */ /* 0x000fe20008000000 */
[----:B------:R-:W0:Y:S06]  /*797c0*/  LDCU UR16, c[0x0][0x39c] ;  /* 0x00007380ff1077ac */ /* 0x000e2c0008000800 */
[----:B------:R-:W-:Y:S01]  /*797d0*/  @P2 LOP3.LUT R54, R54, 0x2000000, RZ, 0xfc, !PT ;  /* 0x0200000036362812 */ /* 0x000fe200078efcff */
[----:B------:R-:W0:Y:S03]  /*797e0*/  LDCU UR18, c[0x0][0x398] ;  /* 0x00007300ff1277ac */ /* 0x000e260008000800 */
[----:B------:R-:W-:-:S04]  /*797f0*/  LOP3.LUT R54, R54, 0xfeffffff, RZ, 0xc0, !PT ;  /* 0xfeffffff36367812 */ /* 0x000fc800078ec0ff */
[----:B------:R-:W-:Y:S02]  /*79800*/  @P1 LOP3.LUT R54, R54, 0x1000000, RZ, 0xfc, !PT ;  /* 0x0100000036361812 */ /* 0x000fe400078efcff */
[----:B------:R-:W-:Y:S02]  /*79810*/  ISETP.LT.AND P1, PT, R59, UR20, !P0 ;  /* 0x000000143b007c0c */ /* 0x000fe4000c721270 */
[----:B------:R-:W-:Y:S01]  /*79820*/  ISETP.LT.AND P0, PT, R50, UR22, !P0 ;  /* 0x0000001632007c0c */ /* 0x000fe2000c701270 */
[----:B------:R-:W-:Y:S01]  /*79830*/  VIADD R4, R29, 0x4b ;  /* 0x0000004b1d047836 */ /* 0x000fe20000000000 */
[----:B------:R-:W-:Y:S01]  /*79840*/  LOP3.LUT R54, R54, 0xff7fffff, RZ, 0xc0, !PT ;  /* 0xff7fffff36367812 */ /* 0x000fe200078ec0ff */
[----:B------:R-:W0:Y:S08]  /*79850*/  LDCU UR22, c[0x0][0x39c] ;  /* 0x00007380ff1677ac */ /* 0x000e300008000800 */
[----:B------:R-:W-:-:S04]  /*79860*/  @P1 LOP3.LUT R54, R54, 0x800000, RZ, 0xfc, !PT ;  /* 0x0080000036361812 */ /* 0x000fc800078efcff */
[----:B------:R-:W-:-:S04]  /*79870*/  LOP3.LUT R54, R54, 0xffbfffff, RZ, 0xc0, !PT ;  /* 0xffbfffff36367812 */ /* 0x000fc800078ec0ff */
[----:B------:R-:W-:Y:S02]  /*79880*/  @P0 LOP3.LUT R54, R54, 0x400000, RZ, 0xfc, !PT ;  /* 0x0040000036360812 */ /* 0x000fe400078efcff */
[----:B0-----:R-:W-:Y:S02]  /*79890*/  ISETP.GE.AND P0, PT, R5, UR41, PT ;  /* 0x0000002905007c0c */ /* 0x001fe4000bf06270 */
[----:B------:R-:W-:Y:S01]  /*798a0*/  LOP3.LUT R54, R54, 0xffdfffff, RZ, 0xc0, !PT ;  /* 0xffdfffff36367812 */ /* 0x000fe200078ec0ff */
[----:B------:R-:W-:Y:S01]  /*798b0*/  VIADD R5, R29, 0x4a ;  /* 0x0000004a1d057836 */ /* 0x000fe20000000000 */
[----:B-1----:R-:W-:Y:S01]  /*798c0*/  ISETP.LT.AND P2, PT, R59, UR24, !P0 ;  /* 0x000000183b007c0c */ /* 0x002fe2000c741270 */
[----:B------:R-:W0:Y:S01]  /*798d0*/  LDCU.64 UR40, c[0x0][0x398] ;  /* 0x00007300ff2877ac */ /* 0x000e220008000a00 */
[----:B------:R-:W-:Y:S02]  /*798e0*/  ISETP.LT.AND P1, PT, R50, UR26, !P0 ;  /* 0x0000001a32007c0c */ /* 0x000fe4000c721270 */
[----:B------:R-:W-:Y:S01]  /*798f0*/  ISETP.GE.AND P0, PT, R4, UR51, PT ;  /* 0x0000003304007c0c */ /* 0x000fe2000bf06270 */
[----:B------:R-:W1:Y:S08]  /*79900*/  LDCU UR24, c[0x0][0x398] ;  /* 0x00007300ff1877ac */ /* 0x000e700008000800 */
[----:B------:R-:W-:Y:S01]  /*79910*/  @P2 LOP3.LUT R54, R54, 0x200000, RZ, 0xfc, !PT ;  /* 0x0020000036362812 */ /* 0x000fe200078efcff */
[----:B------:R-:W0:Y:S03]  /*79920*/  LDCU UR26, c[0x0][0x39c] ;  /* 0x00007380ff1a77ac */ /* 0x000e260008000800 */
        /* <DEDUP_REMOVED lines=8> */
[----:B------:R-:W0:Y:S06]  /*799b0*/  LDCU UR30, c[0x0][0x39c] ;  /* 0x00007380ff1e77ac */ /* 0x000e2c0008000800 */
[----:B------:R-:W-:-:S04]  /*799c0*/  @P1 LOP3.LUT R54, R54, 0x80000, RZ, 0xfc, !PT ;  /* 0x0008000036361812 */ /* 0x000fc800078efcff */
[----:B------:R-:W-:-:S04]  /*799d0*/  LOP3.LUT R54, R54, 0xfffbffff, RZ, 0xc0, !PT ;  /* 0xfffbffff36367812 */ /* 0x000fc800078ec0ff */
[----:B------:R-:W-:Y:S02]  /*799e0*/  @P0 LOP3.LUT R54, R54, 0x40000, RZ, 0xfc, !PT ;  /* 0x0004000036360812 */ /* 0x000fe400078efcff */
[----:B------:R-:W-:Y:S01]  /*799f0*/  ISETP.GE.AND P0, PT, R5, UR46, PT ;  /* 0x0000002e05007c0c */ /* 0x000fe2000bf06270 */
[----:B------:R-:W0:Y:S01]  /*79a00*/  LDCU.64 UR46, c[0x0][0x398] ;  /* 0x00007300ff2e77ac */ /* 0x000e220008000a00 */
[----:B--2---:R-:W-:-:S05]  /*79a10*/  F2FP.SATFINITE.E4M3.F32.PACK_AB_MERGE_C R3, R3, R51, RZ ;  /* 0x000000330303723e */ /* 0x004fca00048070ff */
[----:B------:R4:W-:Y:S04]  /*79a20*/  STL [R1+0x25d0], R3 ;  /* 0x0025d00301007387 */ /* 0x0009e80000100800 */
[----:B------:R-:W2:Y:S04]  /*79a30*/  LDL.LU R26, [R1+0x2d0] ;  /* 0x0002d000011a7983 */ /* 0x000ea80000300800 */
[----:B------:R-:W2:Y:S01]  /*79a40*/  LDL.LU R0, [R1+0x2d4] ;  /* 0x0002d40001007983 */ /* 0x000ea20000300800 */
[----:B----4-:R-:W-:-:S05]  /*79a50*/  F2FP.SATFINITE.E4M3.F32.PACK_AB_MERGE_C R3, R58, R53, RZ ;  /* 0x000000353a03723e */ /* 0x010fca00048070ff */
[----:B------:R4:W-:Y:S04]  /*79a60*/  STL [R1+0x34], R3 ;  /* 0x0000340301007387 */ /* 0x0009e80000100800 */
[----:B------:R-:W2:Y:S04]  /*79a70*/  LDL.LU R51, [R1+0x2d8] ;  /* 0x0002d80001337983 */ /* 0x000ea80000300800 */
[----:B------:R-:W2:Y:S01]  /*79a80*/  LDL.LU R58, [R1+0x2dc] ;  /* 0x0002dc00013a7983 */ /* 0x000ea20000300800 */
[----:B------:R-:W-:Y:S01]  /*79a90*/  ISETP.LT.AND P2, PT, R59, UR32, !P0 ;  /* 0x000000203b007c0c */ /* 0x000fe2000c741270 */
[----:B------:R-:W0:Y:S01]  /*79aa0*/  LDCU UR32, c[0x0][0x398] ;  /* 0x00007300ff2077ac */ /* 0x000e220008000800 */
[----:B------:R-:W-:Y:S01]  /*79ab0*/  ISETP.LT.AND P1, PT, R50, UR34, !P0 ;  /* 0x0000002232007c0c */ /* 0x000fe2000c721270 */
[----:B------:R-:W2:Y:S01]  /*79ac0*/  LDL.LU R52, [R1+0x2b0] ;  /* 0x0002b00001347983 */ /* 0x000ea20000300800 */
[----:B------:R-:W-:Y:S01]  /*79ad0*/  LOP3.LUT R54, R54, 0xfffdffff, RZ, 0xc0, !PT ;  /* 0xfffdffff36367812 */ /* 0x000fe200078ec0ff */
[----:B------:R-:W0:Y:S01]  /*79ae0*/  LDCU UR34, c[0x0][0x39c] ;  /* 0x00007380ff2277ac */ /* 0x000e220008000800 */
[----:B------:R-:W-:Y:S01]  /*79af0*/  ISETP.GE.AND P0, PT, R4, UR50, PT ;  /* 0x0000003204007c0c */ /* 0x000fe2000bf06270 */
[----:B------:R-:W2:Y:S06]  /*79b00*/  LDL.LU R53, [R1+0x2b4] ;  /* 0x0002b40001357983 */ /* 0x000eac0000300800 */
[----:B------:R-:W-:Y:S01]  /*79b10*/  @P2 LOP3.LUT R54, R54, 0x20000, RZ, 0xfc, !PT ;  /* 0x0002000036362812 */ /* 0x000fe200078efcff */
[----:B------:R-:W-:Y:S01]  /*79b20*/  VIADD R4, R29, 0x48 ;  /* 0x000000481d047836 */ /* 0x000fe20000000000 */
[----:B------:R-:W0:Y:S02]  /*79b30*/  LDCU.64 UR50, c[0x0][0x398] ;  /* 0x00007300ff3277ac */ /* 0x000e240008000a00 */
[----:B------:R-:W-:-:S04]  /*79b40*/  LOP3.LUT R54, R54, 0xfffeffff, RZ, 0xc0, !PT ;  /* 0xfffeffff36367812 */ /* 0x000fc800078ec0ff */
[----:B------:R-:W-:Y:S02]  /*79b50*/  @P1 LOP3.LUT R54, R54, 0x10000, RZ, 0xfc, !PT ;  /* 0x0001000036361812 */ /* 0x000fe400078efcff */
[----:B------:R-:W-:Y:S01]  /*79b60*/  ISETP.LT.AND P1, PT, R59, UR36, !P0 ;  /* 0x000000243b007c0c */ /* 0x000fe2000c721270 */
[----:B------:R-:W0:Y:S01]  /*79b70*/  LDCU UR36, c[0x0][0x398] ;  /* 0x00007300ff2477ac */ /* 0x000e220008000800 */
[----:B------:R-:W-:Y:S02]  /*79b80*/  ISETP.LT.AND P0, PT, R50, UR38, !P0 ;  /* 0x0000002632007c0c */ /* 0x000fe4000c701270 */
[----:B------:R-:W-:Y:S01]  /*79b90*/  LOP3.LUT R54, R54, 0xffff7fff, RZ, 0xc0, !PT ;  /* 0xffff7fff36367812 */ /* 0x000fe200078ec0ff */
[----:B------:R-:W0:Y:S08]  /*79ba0*/  LDCU UR38, c[0x0][0x39c] ;  /* 0x00007380ff2677ac */ /* 0x000e300008000800 */
[----:B------:R-:W-:-:S04]  /*79bb0*/  @P1 LOP3.LUT R54, R54, 0x8000, RZ, 0xfc, !PT ;  /* 0x0000800036361812 */ /* 0x000fc800078efcff */
[----:B------:R-:W-:-:S04]  /*79bc0*/  LOP3.LUT R54, R54, 0xffffbfff, RZ, 0xc0, !PT ;  /* 0xffffbfff36367812 */ /* 0x000fc800078ec0ff */
[----:B------:R-:W-:Y:S02]  /*79bd0*/  @P0 LOP3.LUT R54, R54, 0x4000, RZ, 0xfc, !PT ;  /* 0x0000400036360812 */ /* 0x000fe400078efcff */
[----:B------:R-:W-:-:S04]  /*79be0*/  ISETP.GE.AND P0, PT, R4, UR53, PT ;  /* 0x0000003504007c0c */ /* 0x000fc8000bf06270 */
[----:B0-----:R-:W-:Y:S02]  /*79bf0*/  ISETP.LT.AND P1, PT, R59, UR40, !P0 ;  /* 0x000000283b007c0c */ /* 0x001fe4000c721270 */
[----:B------:R-:W-:Y:S01]  /*79c00*/  LOP3.LUT R54, R54, 0xffffdfff, RZ, 0xc0, !PT ;  /* 0xffffdfff36367812 */ /* 0x000fe200078ec0ff */
[----:B------:R-:W-:Y:S01]  /*79c10*/  VIADD R4, R29, 0x47 ;  /* 0x000000471d047836 */ /* 0x000fe20000000000 */
[----:B------:R-:W-:Y:S01]  /*79c20*/  ISETP.LT.AND P0, PT, R50, UR42, !P0 ;  /* 0x0000002a32007c0c */ /* 0x000fe2000c701270 */
[----:B------:R-:W0:Y:S01]  /*79c30*/  LDCU UR40, c[0x0][0x398] ;  /* 0x00007300ff2877ac */ /* 0x000e220008000800 */
[----:B------:R-:W-:Y:S02]  /*79c40*/  F2FP.SATFINITE.E4M3.F32.PACK_AB_MERGE_C R48, R48, R28, RZ ;  /* 0x0000001c3030723e */ /* 0x000fe400048070ff */
[----:B----4-:R-:W-:Y:S01]  /*79c50*/  F2FP.SATFINITE.E4M3.F32.PACK_AB_MERGE_C R3, R49, R2, RZ ;  /* 0x000000023103723e */ /* 0x010fe200048070ff */
[----:B------:R-:W4:Y:S04]  /*79c60*/  LDCU UR42, c[0x0][0x39c] ;  /* 0x00007380ff2a77ac */ /* 0x000f280008000800 */
[----:B------:R-:W-:-:S04]  /*79c70*/  @P1 LOP3.LUT R54, R54, 0x2000, RZ, 0xfc, !PT ;  /* 0x0000200036361812 */ /* 0x000fc800078efcff */
[----:B------:R-:W-:-:S04]  /*79c80*/  LOP3.LUT R54, R54, 0xfffff7ff, RZ, 0xc0, !PT ;  /* 0xfffff7ff36367812 */ /* 0x000fc800078ec0ff */
[----:B------:R-:W-:Y:S02]  /*79c90*/  @P0 LOP3.LUT R54, R54, 0x800, RZ, 0xfc, !PT ;  /* 0x0000080036360812 */ /* 0x000fe400078efcff */
[----:B------:R-:W-:Y:S01]  /*79ca0*/  ISETP.GE.AND P0, PT, R4, UR52, PT ;  /* 0x0000003404007c0c */ /* 0x000fe2000bf06270 */
[----:B------:R2:W-:Y:S01]  /*79cb0*/  STL [R1+0x25c8], R48 ;  /* 0x0025c83001007387 */ /* 0x0005e20000100800 */
[----:B------:R-:W-:Y:S01]  /*79cc0*/  LOP3.LUT R54, R54, 0xfffffbff, RZ, 0xc0, !PT ;  /* 0xfffffbff36367812 */ /* 0x000fe200078ec0ff */
[----:B------:R-:W-:Y:S01]  /*79cd0*/  VIADD R4, R29, 0x46 ;  /* 0x000000461d047836 */ /* 0x000fe20000000000 */
[----:B------:R-:W-:Y:S01]  /*79ce0*/  ISETP.LT.AND P1, PT, R59, UR44, !P0 ;  /* 0x0000002c3b007c0c */ /* 0x000fe2000c721270 */
[----:B------:R-:W3:Y:S01]  /*79cf0*/  LDL.LU R2, [R1+0x2b8] ;  /* 0x0002b80001027983 */ /* 0x000ee20000300800 */
[----:B------:R-:W-:Y:S01]  /*79d00*/  ISETP.LT.AND P0, PT, R50, UR46, !P0 ;  /* 0x0000002e32007c0c */ /* 0x000fe2000c701270 */
[----:B------:R-:W0:Y:S02]  /*79d10*/  LDCU.64 UR52, c[0x0][0x398] ;  /* 0x00007300ff3477ac */ /* 0x000e240008000a00 */
[----:B------:R-:W3:Y:S01]  /*79d20*/  LDL.LU R49, [R1+0x2bc] ;  /* 0x0002bc0001317983 */ /* 0x000ee20000300800 */
[----:B------:R-:W-:Y:S01]  /*79d30*/  F2FP.SATFINITE.E4M3.F32.PACK_AB_MERGE_C R30, R30, R20, RZ ;  /* 0x000000141e1e723e */ /* 0x000fe200048070ff */
[----:B------:R-:W0:Y:S01]  /*79d40*/  LDCU UR44, c[0x0][0x398] ;  /* 0x00007300ff2c77ac */ /* 0x000e220008000800 */
[----:B------:R-:W-:-:S02]  /*79d50*/  LOP3.LUT R37, R37, 0xffff, RZ, 0xc0, !PT ;  /* 0x0000ffff25257812 */ /* 0x000fc400078ec0ff */
[----:B------:R-:W-:Y:S01]  /*79d60*/  LOP3.LUT R39, R39, 0xffff, RZ, 0xc0, !PT ;  /* 0x0000ffff27277812 */ /* 0x000fe200078ec0ff */
[----:B------:R-:W0:Y:S02]  /*79d70*/  LDCU UR46, c[0x0][0x39c] ;  /* 0x00007380ff2e77ac */ /* 0x000e240008000800 */
[----:B------:R-:W-:-:S04]  /*79d80*/  @P1 LOP3.LUT R54, R54, 0x400, RZ, 0xfc, !PT ;  /* 0x0000040036361812 */ /* 0x000fc800078efcff */
[----:B------:R-:W-:-:S04]  /*79d90*/  LOP3.LUT R54, R54, 0xfffffdff, RZ, 0xc0, !PT ;  /* 0xfffffdff36367812 */ /* 0x000fc800078ec0ff */
[----:B------:R-:W-:Y:S02]  /*79da0*/  @P0 LOP3.LUT R54, R54, 0x200, RZ, 0xfc, !PT ;  /* 0x0000020036360812 */ /* 0x000fe400078efcff */
[----:B------:R-:W-:-:S04]  /*79db0*/  ISETP.GE.AND P0, PT, R4, UR58, PT ;  /* 0x0000003a04007c0c */ /* 0x000fc8000bf06270 */
[----:B------:R-:W-:Y:S02]  /*79dc0*/  ISETP.LT.AND P1, PT, R59, UR48, !P0 ;  /* 0x000000303b007c0c */ /* 0x000fe4000c721270 */
[----:B------:R-:W-:Y:S01]  /*79dd0*/  LOP3.LUT R54, R54, 0xfffffeff, RZ, 0xc0, !PT ;  /* 0xfffffeff36367812 */ /* 0x000fe200078ec0ff */
[----:B0-----:R-:W-:Y:S01]  /*79de0*/  UMOV UR12, UR52 ;  /* 0x00000034000c7c82 */ /* 0x001fe20008000000 */
[----:B------:R-:W-:Y:S01]  /*79df0*/  ISETP.LT.AND P0, PT, R50, UR50, !P0 ;  /* 0x0000003232007c0c */ /* 0x000fe2000c701270 */
[----:B------:R-:W-:Y:S01]  /*79e00*/  VIADD R4, R29, 0x45 ;  /* 0x000000451d047836 */ /* 0x000fe20000000000 */
[----:B------:R0:W-:Y:S01]  /*79e10*/  STL [R1+0x44], R3 ;  /* 0x0000440301007387 */ /* 0x0001e20000100800 */
[----:B--2---:R-:W-:Y:S01]  /*79e20*/  F2FP.SATFINITE.E4M3.F32.PACK_AB_MERGE_C R48, R53, R52, RZ ;  /* 0x000000343530723e */ /* 0x004fe200048070ff */
[----:B------:R-:W-:-:S05]  /*79e30*/  UMOV UR20, UR53 ;  /* 0x0000003500147c82 */ /* 0x000fca0008000000 */
[----:B------:R-:W-:Y:S01]  /*79e40*/  @P1 LOP3.LUT R54, R54, 0x100, RZ, 0xfc, !PT ;  /* 0x0000010036361812 */ /* 0x000fe200078efcff */
[----:B------:R-:W-:Y:S01]  /*79e50*/  UMOV UR58, UR56 ;  /* 0x00000038003a7c82 */ /* 0x000fe20008000000 */
[----:B------:R-:W-:Y:S01]  /*79e60*/  R2UR.FILL UR52, R34 ;  /* 0x00000000223472ca */ /* 0x000fe200004e0000 */
[----:B------:R-:W2:Y:S01]  /*79e70*/  LDCU UR48, c[0x0][0x398] ;  /* 0x00007300ff3077ac */ /* 0x000ea20008000800 */
[----:B------:R-:W-:Y:S02]  /*79e80*/  LOP3.LUT R54, R54, 0xffffff7f, RZ, 0xc0, !PT ;  /* 0xffffff7f36367812 */ /* 0x000fe400078ec0ff */
[----:B------:R-:W-:Y:S01]  /*79e90*/  LOP3.LUT R33, R33, 0xffff, RZ, 0xc0, !PT ;  /* 0x0000ffff21217812 */ /* 0x000fe200078ec0ff */
[----:B------:R-:W1:Y:S01]  /*79ea0*/  LDCU UR50, c[0x0][0x39c] ;  /* 0x00007380ff3277ac */ /* 0x000e620008000800 */
[----:B------:R-:W-:Y:S02]  /*79eb0*/  @P0 LOP3.LUT R54, R54, 0x80, RZ, 0xfc, !PT ;  /* 0x0000008036360812 */ /* 0x000fe400078efcff */
[----:B------:R-:W-:Y:S01]  /*79ec0*/  ISETP.GE.AND P0, PT, R50, UR12, PT ;  /* 0x0000000c32007c0c */ /* 0x000fe2000bf06270 */
[----:B------:R-:W1:Y:S03]  /*79ed0*/  LDCU UR12, c[0x0][0x398] ;  /* 0x00007300ff0c77ac */ /* 0x000e660008000800 */
[----:B------:R-:W-:-:S02]  /*79ee0*/  ISETP.LT.AND P0, PT, R29, UR51, !P0 ;  /* 0x000000331d007c0c */ /* 0x000fc4000c701270 */
[----:B0-----:R-:W-:Y:S02]  /*79ef0*/  F2FP.SATFINITE.E4M3.F32.PACK_AB_MERGE_C R3, R0, R26, RZ ;  /* 0x0000001a0003723e */ /* 0x001fe400048070ff */
[----:B------:R-:W-:Y:S02]  /*79f00*/  R2UR.FILL UR53, R45 ;  /* 0x000000002d3572ca */ /* 0x000fe400004e0000 */
[----:B------:R-:W-:Y:S01]  /*79f10*/  LOP3.LUT R36, R36, 0xffff, RZ, 0xc0, !PT ;  /* 0x0000ffff24247812 */ /* 0x000fe200078ec0ff */
[----:B------:R-:W-:Y:S01]  /*79f20*/  UMOV UR56, UR55 ;  /* 0x0000003700387c82 */ /* 0x000fe20008000000 */
[----:B------:R-:W-:Y:S01]  /*79f30*/  LOP3.LUT R54, R54, 0xffffefff, RZ, 0xc0, !PT ;  /* 0xffffefff36367812 */ /* 0x000fe200078ec0ff */
[----:B------:R-:W0:Y:S04]  /*79f40*/  LDCU UR55, c[0x0][0x39c] ;  /* 0x00007380ff3777ac */ /* 0x000e280008000800 */
[----:B------:R-:W-:Y:S01]  /*79f50*/  @P0 LOP3.LUT R54, R54, 0x1000, RZ, 0xfc, !PT ;  /* 0x0000100036360812 */ /* 0x000fe200078efcff */
[----:B------:R-:W0:Y:S01]  /*79f60*/  LDCU UR51, c[0x0][0x39c] ;  /* 0x00007380ff3377ac */ /* 0x000e220008000800 */
[----:B------:R-:W-:-:S02]  /*79f70*/  ISETP.GE.AND P0, PT, R4, UR4, PT ;  /* 0x0000000404007c0c */ /* 0x000fc4000bf06270 */
[----:B------:R-:W-:Y:S01]  /*79f80*/  LOP3.LUT R54, R54, 0xffffffbf, RZ, 0xc0, !PT ;  /* 0xffffffbf36367812 */ /* 0x000fe200078ec0ff */
[----:B------:R-:W-:Y:S01]  /*79f90*/  VIADD R4, R29, 0x44 ;  /* 0x000000441d047836 */ /* 0x000fe20000000000 */
[----:B------:R-:W-:Y:S01]  /*79fa0*/  ISETP.LT.AND P1, PT, R59, UR54, !P0 ;  /* 0x000000363b007c0c */ /* 0x000fe2000c721270 */
[----:B------:R-:W0:Y:S01]  /*79fb0*/  LDCU UR4, c[0x0][0x398] ;  /* 0x00007300ff0477ac */ /* 0x000e220008000800 */
[----:B------:R-:W-:Y:S01]  /*79fc0*/  ISETP.LT.AND P0, PT, R50, UR10, !P0 ;  /* 0x0000000a32007c0c */ /* 0x000fe2000c701270 */
[----:B------:R-:W0:Y:S01]  /*79fd0*/  LDCU UR10, c[0x0][0x39c] ;  /* 0x00007380ff0a77ac */ /* 0x000e220008000800 */
[----:B------:R-:W-:Y:S01]  /*79fe0*/  F2FP.SATFINITE.E4M3.F32.PACK_AB_MERGE_C R45, R31, R35, RZ ;  /* 0x000000231f2d723e */ /* 0x000fe200048070ff */
[----:B------:R-:W-:Y:S01]  /*79ff0*/  UMOV UR60, UR56 ;  /* 0x00000038003c7c82 */ /* 0x000fe20008000000 */
[----:B------:R-:W0:Y:S07]  /*7a000*/  LDCU UR56, c[0x0][0x39c] ;  /* 0x00007380ff3877ac */ /* 0x000e2e0008000800 */
[----:B------:R-:W-:Y:S01]  /*7a010*/  @P1 LOP3.LUT R54, R54, 0x40, RZ, 0xfc, !PT ;  /* 0x0000004036361812 */ /* 0x000fe200078efcff */
[----:B------:R-:W0:Y:S03]  /*7a020*/  LDCU UR54, c[0x0][0x39c] ;  /* 0x00007380ff3677ac */ /* 0x000e260008000800 */
[----:B------:R-:W-:-:S04]  /*7a030*/  LOP3.LUT R54, R54, 0xffffffdf, RZ, 0xc0, !PT ;  /* 0xffffffdf36367812 */ /* 0x000fc800078ec0ff */
[----:B------:R-:W-:Y:S02]  /*7a040*/  @P0 LOP3.LUT R54, R54, 0x20, RZ, 0xfc, !PT ;  /* 0x0000002036360812 */ /* 0x000fe400078efcff */
[----:B------:R-:W-:Y:S02]  /*7a050*/  ISETP.GE.AND P0, PT, R4, UR16, PT ;  /* 0x0000001004007c0c */ /* 0x000fe4000bf06270 */
[----:B------:R-:W-:Y:S01]  /*7a060*/  LOP3.LUT R54, R54, 0xffffffef, RZ, 0xc0, !PT ;  /* 0xffffffef36367812 */ /* 0x000fe200078ec0ff */
[----:B------:R-:W-:Y:S01]  /*7a070*/  VIADD R4, R29, 0x43 ;  /* 0x000000431d047836 */ /* 0x000fe20000000000 */
[----:B------:R-:W-:Y:S01]  /*7a080*/  ISETP.LT.AND P1, PT, R59, UR14, !P0 ;  /* 0x0000000e3b007c0c */ /* 0x000fe2000c721270 */
[----:B------:R-:W0:Y:S01]  /*7a090*/  LDCU UR16, c[0x0][0x39c] ;  /* 0x00007380ff1077ac */ /* 0x000e220008000800 */
[----:B-1----:R-:W-:Y:S01]  /*7a0a0*/  ISETP.LT.AND P0, PT, R50, UR12, !P0 ;  /* 0x0000000c32007c0c */ /* 0x002fe2000c701270 */
[----:B------:R-:W1:Y:S01]  /*7a0b0*/  LDCU UR14, c[0x0][0x398] ;  /* 0x00007300ff0e77ac */ /* 0x000e620008000800 */
[----:B------:R-:W0:Y:S09]  /*7a0c0*/  LDCU UR12, c[0x0][0x398] ;  /* 0x00007300ff0c77ac */ /* 0x000e320008000800 */
[----:B------:R-:W-:-:S04]  /*7a0d0*/  @P1 LOP3.LUT R54, R54, 0x10, RZ, 0xfc, !PT ;  /* 0x0000001036361812 */ /* 0x000fc800078efcff */
[----:B------:R-:W-:-:S04]  /*7a0e0*/  LOP3.LUT R54, R54, 0xfffffff7, RZ, 0xc0, !PT ;  /* 0xfffffff736367812 */ /* 0x000fc800078ec0ff */
[----:B------:R-:W-:Y:S02]  /*7a0f0*/  @P0 LOP3.LUT R54, R54, 0x8, RZ, 0xfc, !PT ;  /* 0x0000000836360812 */ /* 0x000fe400078efcff */
[----:B0-----:R-:W-:Y:S02]  /*7a100*/  ISETP.GE.AND P0, PT, R4, UR10, PT ;  /* 0x0000000a04007c0c */ /* 0x001fe4000bf06270 */
[----:B------:R-:W-:Y:S01]  /*7a110*/  LOP3.LUT R54, R54, 0xfffffffb, RZ, 0xc0, !PT ;  /* 0xfffffffb36367812 */ /* 0x000fe200078ec0ff */
[----:B------:R-:W-:Y:S01]  /*7a120*/  VIADD R4, R29, 0x42 ;  /* 0x000000421d047836 */ /* 0x000fe20000000000 */
[----:B------:R-:W-:Y:S01]  /*7a130*/  ISETP.LT.AND P1, PT, R59, UR4, !P0 ;  /* 0x000000043b007c0c */ /* 0x000fe2000c721270 */
[----:B------:R-:W0:Y:S01]  /*7a140*/  LDCU UR10, c[0x0][0x39c] ;  /* 0x00007380ff0a77ac */ /* 0x000e220008000800 */
[----:B------:R-:W-:Y:S01]  /*7a150*/  ISETP.LT.AND P0, PT, R50, UR18, !P0 ;  /* 0x0000001232007c0c */ /* 0x000fe2000c701270 */
[----:B------:R-:W0:Y:S01]  /*7a160*/  LDCU UR4, c[0x0][0x398] ;  /* 0x00007300ff0477ac */ /* 0x000e220008000800 */
[----:B------:R-:W0:Y:S09]  /*7a170*/  LDCU UR18, c[0x0][0x398] ;  /* 0x00007300ff1277ac */ /* 0x000e320008000800 */
[----:B------:R-:W-:-:S04]  /*7a180*/  @P1 LOP3.LUT R54, R54, 0x4, RZ, 0xfc, !PT ;  /* 0x0000000436361812 */ /* 0x000fc800078efcff */
[----:B------:R-:W-:-:S04]  /*7a190*/  LOP3.LUT R54, R54, 0xfffffffd, RZ, 0xc0, !PT ;  /* 0xfffffffd36367812 */ /* 0x000fc800078ec0ff */
[----:B------:R-:W-:Y:S02]  /*7a1a0*/  @P0 LOP3.LUT R54, R54, 0x2, RZ, 0xfc, !PT ;  /* 0x0000000236360812 */ /* 0x000fe400078efcff */
[----:B------:R-:W-:Y:S01]  /*7a1b0*/  ISETP.GE.AND P0, PT, R4, UR16, PT ;  /* 0x0000001004007c0c */ /* 0x000fe2000bf06270 */
[----:B------:R-:W0:Y:S03]  /*7a1c0*/  LDCU UR16, c[0x0][0x39c] ;  /* 0x00007380ff1077ac */ /* 0x000e260008000800 */
[----:B-1----:R-:W-:Y:S01]  /*7a1d0*/  ISETP.LT.AND P1, PT, R59, UR14, !P0 ;  /* 0x0000000e3b007c0c */ /* 0x002fe2000c721270 */
[----:B------:R-:W1:Y:S01]  /*7a1e0*/  LDCU UR14, c[0x0][0x398] ;  /* 0x00007300ff0e77ac */ /* 0x000e620008000800 */
[----:B------:R-:W-:-:S11]  /*7a1f0*/  LOP3.LUT R54, R54, 0xfffffffe, RZ, 0xc0, !PT ;  /* 0xfffffffe36367812 */ /* 0x000fd600078ec0ff */
[----:B------:R-:W-:-:S05]  /*7a200*/  @P1 LOP3.LUT R54, R54, 0x1, RZ, 0xfc, !PT ;  /* 0x0000000136361812 */ /* 0x000fca00078efcff */
[----:B------:R-:W-:Y:S04]  /*7a210*/  STL [R1+0x254c], R54 ;  /* 0x00254c3601007387 */ /* 0x000fe80000100800 */
[----:B------:R-:W2:Y:S04]  /*7a220*/  LDL.LU R26, [R1+0x290] ;  /* 0x00029000011a7983 */ /* 0x000ea80000300800 */
[----:B------:R-:W2:Y:S04]  /*7a230*/  LDL.LU R0, [R1+0x294] ;  /* 0x0002940001007983 */ /* 0x000ea80000300800 */
[----:B------:R0:W-:Y:S02]  /*7a240*/  STL [R1+0x40], R3 ;  /* 0x0000400301007387 */ /* 0x0001e40000100800 */
[----:B0-----:R-:W-:-:S02]  /*7a250*/  F2FP.SATFINITE.E4M3.F32.PACK_AB_MERGE_C R3, R58, R51, RZ ;  /* 0x000000333a03723e */ /* 0x001fc400048070ff */
[----:B------:R-:W4:Y:S04]  /*7a260*/  LDL.LU R51, [R1+0x298] ;  /* 0x0002980001337983 */ /* 0x000f280000300800 */
[----:B------:R-:W4:Y:S04]  /*7a270*/  LDL.LU R58, [R1+0x29c] ;  /* 0x00029c00013a7983 */ /* 0x000f280000300800 */
[----:B------:R3:W-:Y:S04]  /*7a280*/  STL [R1+0x60], R3 ;  /* 0x0000600301007387 */ /* 0x0007e80000100800 */
[----:B------:R2:W-:Y:S04]  /*7a290*/  STL [R1+0x25d4], R48 ;  /* 0x0025d43001007387 */ /* 0x0005e80000100800 */
[----:B------:R-:W4:Y:S01]  /*7a2a0*/  LDL.LU R52, [R1+0x270] ;  /* 0x0002700001347983 */ /* 0x000f220000300800 */
[----:B---3--:R-:W-:-:S03]  /*7a2b0*/  F2FP.SATFINITE.E4M3.F32.PACK_AB_MERGE_C R3, R49, R2, RZ ;  /* 0x000000023103723e */ /* 0x008fc600048070ff */
[----:B------:R-:W3:Y:S04]  /*7a2c0*/  LDL.LU R2, [R1+0x274] ;  /* 0x0002740001027983 */ /* 0x000ee80000300800 */
[----:B------:R4:W-:Y:S04]  /*7a2d0*/  STL [R1+0x58], R3 ;  /* 0x0000580301007387 */ /* 0x0009e80000100800 */
[----:B------:R-:W3:Y:S04]  /*7a2e0*/  LDL.LU R53, [R1+0x278] ;  /* 0x0002780001357983 */ /* 0x000ee80000300800 */
[----:B------:R-:W3:Y:S04]  /*7a2f0*/  LDL.LU R49, [R1+0x27c] ;  /* 0x00027c0001317983 */ /* 0x000ee80000300800 */
[----:B------:R-:W3:Y:S01]  /*7a300*/  LDL.LU R27, [R1+0x250] ;  /* 0x00025000011b7983 */ /* 0x000ee20000300800 */
[----:B------:R-:W-:Y:S01]  /*7a310*/  IMAD.MOV.U32 R54, RZ, RZ, R29 ;  /* 0x000000ffff367224 */ /* 0x000fe200078e001d */
[----:B--2---:R-:W-:-:S02]  /*7a320*/  F2FP.SATFINITE.E4M3.F32.PACK_AB_MERGE_C R48, R0, R26, RZ ;  /* 0x0000001a0030723e */ /* 0x004fc400048070ff */
[----:B------:R-:W2:Y:S01]  /*7a330*/  LDL.LU R26, [R1+0x254] ;  /* 0x00025400011a7983 */ /* 0x000ea20000300800 */
[----:B----4-:R-:W-:-:S03]  /*7a340*/  F2FP.SATFINITE.E4M3.F32.PACK_AB_MERGE_C R3, R58, R51, RZ ;  /* 0x000000333a03723e */ /* 0x010fc600048070ff */
[----:B------:R-:W4:Y:S04]  /*7a350*/  LDL.LU R51, [R1+0x258] ;  /* 0x0002580001337983 */ /* 0x000f280000300800 */
[----:B------:R-:W4:Y:S04]  /*7a360*/  LDL.LU R58, [R1+0x25c] ;  /* 0x00025c00013a7983 */ /* 0x000f280000300800 */
[----:B------:R-:W2:Y:S04]  /*7a370*/  LDL.LU R28, [R1+0x230] ;  /* 0x00023000011c7983 */ /* 0x000ea80000300800 */
[----:B------:R-:W2:Y:S01]  /*7a380*/  LDL.LU R29, [R1+0x234] ;  /* 0x00023400011d7983 */ /* 0x000ea20000300800 */
[----:B---3--:R-:W-:-:S03]  /*7a390*/  F2FP.SATFINITE.E4M3.F32.PACK_AB_MERGE_C R0, R49, R53, RZ ;  /* 0x000000353100723e */ /* 0x008fc600048070ff */
[----:B------:R-:W3:Y:S04]  /*7a3a0*/  LDL.LU R53, [R1+0x238] ;  /* 0x0002380001357983 */ /* 0x000ee80000300800 */
[----:B------:R-:W3:Y:S01]  /*7a3b0*/  LDL.LU R49, [R1+0x23c] ;  /* 0x00023c0001317983 */ /* 0x000ee20000300800 */
[----:B------:R-:W-:-:S03]  /*7a3c0*/  F2FP.SATFINITE.E4M3.F32.PACK_AB_MERGE_C R2, R2, R52, RZ ;  /* 0x000000340202723e */ /* 0x000fc600048070ff */
[----:B------:R0:W-:Y:S04]  /*7a3d0*/  STL [R1+0x6c], R0 ;  /* 0x00006c0001007387 */ /* 0x0001e80000100800 */
[----:B0-----:R-:W3:Y:S04]  /*7a3e0*/  LDL.LU R0, [R1+0x210] ;  /* 0x0002100001007983 */ /* 0x001ee80000300800 */
[----:B------:R-:W3:Y:S01]  /*7a3f0*/  LDL.LU R52, [R1+0x214] ;  /* 0x0002140001347983 */ /* 0x000ee20000300800 */
[----:B----4-:R-:W-:-:S03]  /*7a400*/  F2FP.SATFINITE.E4M3.F32.PACK_AB_MERGE_C R34, R58, R51, RZ ;  /* 0x000000333a22723e */ /* 0x010fc600048070ff */
[----:B------:R-:W4:Y:S04]  /*7a410*/  LDL.LU R51, [R1+0x218] ;  /* 0x0002180001337983 */ /* 0x000f280000300800 */
[----:B------:R-:W4:Y:S01]  /*7a420*/  LDL.LU R58, [R1+0x21c] ;  /* 0x00021c00013a7983 */ /* 0x000f220000300800 */
[----:B--2---:R-:W-:-:S03]  /*7a430*/  F2FP.SATFINITE.E4M3.F32.PACK_AB_MERGE_C R35, R26, R27, RZ ;  /* 0x0000001b1a23723e */ /* 0x004fc600048070ff */
[----:B------:R-:W2:Y:S04]  /*7a440*/  LDL.LU R27, [R1+0x1f0] ;  /* 0x0001f000011b7983 */ /* 0x000ea80000300800 */
[----:B------:R-:W2:Y:S01]  /*7a450*/  LDL.LU R26, [R1+0x1f4] ;  /* 0x0001f400011a7983 */ /* 0x000ea20000300800 */
[----:B---3--:R-:W-:-:S03]  /*7a460*/  F2FP.SATFINITE.E4M3.F32.PACK_AB_MERGE_C R5, R49, R53, RZ ;  /* 0x000000353105723e */ /* 0x008fc600048070ff */
[----:B------:R-:W3:Y:S04]  /*7a470*/  LDL.LU R53, [R1+0x1f8] ;  /* 0x0001f80001357983 */ /* 0x000ee80000300800 */
[----:B------:R-:W3:Y:S01]  /*7a480*/  LDL.LU R49, [R1+0x1fc] ;  /* 0x0001fc0001317983 */ /* 0x000ee20000300800 */
[----:B------:R-:W-:-:S03]  /*7a490*/  F2FP.SATFINITE.E4M3.F32.PACK_AB_MERGE_C R31, R29, R28, RZ ;  /* 0x0000001c1d1f723e */ /* 0x000fc600048070ff */
[----:B------:R3:W-:Y:S01]  /*7a4a0*/  STL [R1+0x54], R5 ;  /* 0x0000540501007387 */ /* 0x0007e20000100800 */
[----:B------:R-:W-:-:S03]  /*7a4b0*/  F2FP.SATFINITE.E4M3.F32.PACK_AB_MERGE_C R29, R52, R0, RZ ;  /* 0x00000000341d723e */ /* 0x000fc600048070ff */
[----:B------:R-:W2:Y:S04]  /*7a4c0*/  LDL.LU R0, [R1+0x1d0] ;  /* 0x0001d00001007983 */ /* 0x000ea80000300800 */
[----:B------:R-:W2:Y:S01]  /*7a4d0*/  LDL.LU R52, [R1+0x1d4] ;  /* 0x0001d40001347983 */ /* 0x000ea20000300800 */
[----:B----4-:R-:W-:-:S03]  /*7a4e0*/  F2FP.SATFINITE.E4M3.F32.PACK_AB_MERGE_C R28, R58, R51, RZ ;  /* 0x000000333a1c723e */ /* 0x010fc600048070ff */
[----:B------:R-:W4:Y:S04]  /*7a4f0*/  LDL.LU R51, [R1+0x1d8] ;  /* 0x0001d80001337983 */ /* 0x000f280000300800 */
[----:B------:R-:W4:Y:S04]  /*7a500*/  LDL.LU R58, [R1+0x1dc] ;  /* 0x0001dc00013a7983 */ /* 0x000f280000300800 */
[----:B------:R-:W4:Y:S04]  /*7a510*/  LDL.LU R21, [R1+0x1b0] ;  /* 0x0001b00001157983 */ /* 0x000f280000300800 */
[----:B------:R-:W4:Y:S01]  /*7a520*/  LDL.LU R24, [R1+0x1b4] ;  /* 0x0001b40001187983 */ /* 0x000f220000300800 */
[----:B---3--:R-:W-:-:S05]  /*7a530*/  F2FP.SATFINITE.E4M3.F32.PACK_AB_MERGE_C R5, R49, R53, RZ ;  /* 0x000000353105723e */ /* 0x008fca00048070ff */
[----:B------:R0:W-:Y:S04]  /*7a540*/  STL [R1+0x68], R5 ;  /* 0x0000680501007387 */ /* 0x0001e80000100800 */
[----:B------:R-:W0:Y:S04]  /*7a550*/  LDL.LU R53, [R1+0x1b8] ;  /* 0x0001b80001357983 */ /* 0x000e280000300800 */
[----:B------:R-:W0:Y:S01]  /*7a560*/  LDL.LU R49, [R1+0x1bc] ;  /* 0x0001bc0001317983 */ /* 0x000e220000300800 */
[----:B--2---:R-:W-:-:S03]  /*7a570*/  F2FP.SATFINITE.E4M3.F32.PACK_AB_MERGE_C R27, R26, R27, RZ ;  /* 0x0000001b1a1b723e */ /* 0x004fc600048070ff */
[----:B------:R-:W2:Y:S01]  /*7a580*/  LDL.LU R22, [R1+0x190] ;  /* 0x0001900001167983 */ /* 0x000ea20000300800 */
[----:B------:R-:W-:-:S03]  /*7a590*/  F2FP.SATFINITE.E4M3.F32.PACK_AB_MERGE_C R25, R52, R0, RZ ;  /* 0x000000003419723e */ /* 0x000fc600048070ff */
[----:B------:R-:W2:Y:S04]  /*7a5a0*/  LDL.LU R23, [R1+0x194] ;  /* 0x0001940001177983 */ /* 0x000ea80000300800 */
[----:B------:R-:W3:Y:S01]  /*7a5b0*/  LDL.LU R52, [R1+0x198] ;  /* 0x0001980001347983 */ /* 0x000ee20000300800 */
[----:B----4-:R-:W-:-:S03]  /*7a5c0*/  F2FP.SATFINITE.E4M3.F32.PACK_AB_MERGE_C R26, R58, R51, RZ ;  /* 0x000000333a1a723e */ /* 0x010fc600048070ff */
[----:B------:R-:W3:Y:S04]  /*7a5d0*/  LDL.LU R58, [R1+0x19c] ;  /* 0x00019c00013a7983 */ /* 0x000ee80000300800 */
[----:B------:R-:W4:Y:S04]  /*7a5e0*/  LDL.LU R0, [R1+0x170] ;  /* 0x0001700001007983 */ /* 0x000f280000300800 */
[----:B------:R-:W4:Y:S01]  /*7a5f0*/  LDL.LU R51, [R1+0x174] ;  /* 0x0001740001337983 */ /* 0x000f220000300800 */
[----:B0-----:R-:W-:-:S03]  /*7a600*/  F2FP.SATFINITE.E4M3.F32.PACK_AB_MERGE_C R5, R49, R53, RZ ;  /* 0x000000353105723e */ /* 0x001fc600048070ff */
[----:B------:R-:W4:Y:S04]  /*7a610*/  LDL.LU R53, [R1+0x178] ;  /* 0x0001780001357983 */ /* 0x000f280000300800 */
[----:B------:R-:W4:Y:S01]  /*7a620*/  LDL.LU R49, [R1+0x17c] ;  /* 0x00017c0001317983 */ /* 0x000f220000300800 */
[----:B--2---:R-:W-:-:S03]  /*7a630*/  F2FP.SATFINITE.E4M3.F32.PACK_AB_MERGE_C R23, R23, R22, RZ ;  /* 0x000000161717723e */ /* 0x004fc600048070ff */
[----:B------:R-:W-:Y:S04]  /*7a640*/  STL [R1+0x50], R5 ;  /* 0x0000500501007387 */ /* 0x000fe80000100800 */
[----:B------:R-:W2:Y:S04]  /*7a650*/  LDL.LU R19, [R1+0x150] ;  /* 0x0001500001137983 */ /* 0x000ea80000300800 */
[----:B------:R-:W2:Y:S01]  /*7a660*/  LDL.LU R20, [R1+0x154] ;  /* 0x0001540001147983 */ /* 0x000ea20000300800 */
[----:B------:R-:W-:Y:S02]  /*7a670*/  F2FP.SATFINITE.E4M3.F32.PACK_AB_MERGE_C R24, R24, R21, RZ ;  /* 0x000000151818723e */ /* 0x000fe400048070ff */
[----:B---3--:R-:W-:-:S02]  /*7a680*/  F2FP.SATFINITE.E4M3.F32.PACK_AB_MERGE_C R22, R58, R52, RZ ;  /* 0x000000343a16723e */ /* 0x008fc400048070ff */
[----:B------:R-:W3:Y:S04]  /*7a690*/  LDL.LU R52, [R1+0x158] ;  /* 0x0001580001347983 */ /* 0x000ee80000300800 */
[----:B------:R-:W3:Y:S01]  /*7a6a0*/  LDL.LU R58, [R1+0x15c] ;  /* 0x00015c00013a7983 */ /* 0x000ee20000300800 */
[----:B----4-:R-:W-:-:S03]  /*7a6b0*/  F2FP.SATFINITE.E4M3.F32.PACK_AB_MERGE_C R21, R51, R0, RZ ;  /* 0x000000003315723e */ /* 0x010fc600048070ff */
[----:B------:R-:W4:Y:S04]  /*7a6c0*/  LDL.LU R18, [R1+0x130] ;  /* 0x0001300001127983 */ /* 0x000f280000300800 */
[----:B------:R-:W4:Y:S01]  /*7a6d0*/  LDL.LU R51, [R1+0x134] ;  /* 0x0001340001337983 */ /* 0x000f220000300800 */
[----:B------:R-:W-:-:S05]  /*7a6e0*/  F2FP.SATFINITE.E4M3.F32.PACK_AB_MERGE_C R0, R49, R53, RZ ;  /* 0x000000353100723e */ /* 0x000fca00048070ff */
[----:B------:R0:W-:Y:S04]  /*7a6f0*/  STL [R1+0x5c], R0 ;  /* 0x00005c0001007387 */ /* 0x0001e80000100800 */
[----:B------:R-:W4:Y:S04]  /*7a700*/  LDL.LU R53, [R1+0x138] ;  /* 0x0001380001357983 */ /* 0x000f280000300800 */
[----:B------:R-:W4:Y:S01]  /*7a710*/  LDL.LU R49, [R1+0x13c] ;  /* 0x00013c0001317983 */ /* 0x000f220000300800 */
[----:B--2---:R-:W-:-:S03]  /*7a720*/  F2FP.SATFINITE.E4M3.F32.PACK_AB_MERGE_C R20, R20, R19, RZ ;  /* 0x000000131414723e */ /* 0x004fc600048070ff */
[----:B------:R-:W2:Y:S04]  /*7a730*/  LDL.LU R17, [R1+0x110] ;  /* 0x0001100001117983 */ /* 0x000ea80000300800 */
[----:B0-----:R-:W2:Y:S01]  /*7a740*/  LDL.LU R0, [R1+0x114] ;  /* 0x0001140001007983 */ /* 0x001ea20000300800 */
[----:B------:R-:W-:Y:S01]  /*7a750*/  ISETP.LT.AND P0, PT, R50, UR12, !P0 ;  /* 0x0000000c32007c0c */ /* 0x000fe2000c701270 */
[----:B------:R-:W-:Y:S01]  /*7a760*/  VIADD R4, R54, 0x41 ;  /* 0x0000004136047836 */ /* 0x000fe20000000000 */
[----:B------:R-:W0:Y:S11]  /*7a770*/  LDCU UR12, c[0x0][0x398] ;  /* 0x00007300ff0c77ac */ /* 0x000e360008000800 */
[----:B------:R-:W-:-:S02]  /*7a780*/  @P0 LOP3.LUT R55, R55, 0x80000000, RZ, 0xfc, !PT ;  /* 0x8000000037370812 */ /* 0x000fc400078efcff */
[----:B------:R-:W-:Y:S02]  /*7a790*/  ISETP.GE.AND P0, PT, R4, UR10, PT ;  /* 0x0000000a04007c0c */ /* 0x000fe4000bf06270 */
[----:B------:R-:W-:Y:S01]  /*7a7a0*/  LOP3.LUT R55, R55, 0xbfffffff, RZ, 0xc0, !PT ;  /* 0xbfffffff37377812 */ /* 0x000fe200078ec0ff */
[----:B------:R-:W-:Y:S01]  /*7a7b0*/  VIADD R4, R54, 0x40 ;  /* 0x0000004036047836 */ /* 0x000fe20000000000 */
[----:B------:R-:W-:Y:S01]  /*7a7c0*/  ISETP.LT.AND P1, PT, R59, UR4, !P0 ;  /* 0x000000043b007c0c */ /* 0x000fe2000c721270 */
[----:B------:R-:W0:Y:S01]  /*7a7d0*/  LDCU UR4, c[0x0][0x398] ;  /* 0x00007300ff0477ac */ /* 0x000e220008000800 */
[----:B------:R-:W-:Y:S01]  /*7a7e0*/  ISETP.LT.AND P0, PT, R50, UR18, !P0 ;  /* 0x0000001232007c0c */ /* 0x000fe2000c701270 */
[----:B------:R-:W0:Y:S01]  /*7a7f0*/  LDCU UR10, c[0x0][0x398] ;  /* 0x00007300ff0a77ac */ /* 0x000e220008000800 */
[----:B------:R-:W0:Y:S01]  /*7a800*/  LDCU UR18, c[0x0][0x398] ;  /* 0x00007300ff1277ac */ /* 0x000e220008000800 */
[----:B---3--:R-:W-:Y:S02]  /*7a810*/  F2FP.SATFINITE.E4M3.F32.PACK_AB_MERGE_C R19, R58, R52, RZ ;  /* 0x000000343a13723e */ /* 0x008fe400048070ff */
[----:B------:R-:W3:Y:S04]  /*7a820*/  LDL.LU R52, [R1+0x118] ;  /* 0x0001180001347983 */ /* 0x000ee80000300800 */
[----:B------:R-:W3:Y:S01]  /*7a830*/  LDL.LU R58, [R1+0x11c] ;  /* 0x00011c00013a7983 */ /* 0x000ee20000300800 */
[----:B----4-:R-:W-:-:S03]  /*7a840*/  F2FP.SATFINITE.E4M3.F32.PACK_AB_MERGE_C R18, R51, R18, RZ ;  /* 0x000000123312723e */ /* 0x010fc600048070ff */
[----:B------:R-:W4:Y:S04]  /*7a850*/  LDL.LU R14, [R1+0xf0] ;  /* 0x0000f000010e7983 */ /* 0x000f280000300800 */
[----:B------:R-:W4:Y:S04]  /*7a860*/  LDL.LU R15, [R1+0xf4] ;  /* 0x0000f400010f7983 */ /* 0x000f280000300800 */
[----:B------:R-:W4:Y:S01]  /*7a870*/  LDL.LU R51, [R1+0xf8] ;  /* 0x0000f80001337983 */ /* 0x000f220000300800 */
[----:B------:R-:W-:-:S03]  /*7a880*/  F2FP.SATFINITE.E4M3.F32.PACK_AB_MERGE_C R49, R49, R53, RZ ;  /* 0x000000353131723e */ /* 0x000fc600048070ff */
[----:B------:R-:W4:Y:S01]  /*7a890*/  LDL.LU R53, [R1+0xfc] ;  /* 0x0000fc0001357983 */ /* 0x000f220000300800 */
[----:B------:R-:W-:-:S03]  /*7a8a0*/  @P1 LOP3.LUT R55, R55, 0x40000000, RZ, 0xfc, !PT ;  /* 0x4000000037371812 */ /* 0x000fc600078efcff */
[----:B------:R-:W4:Y:S01]  /*7a8b0*/  LDL.LU R13, [R1+0xaf0] ;  /* 0x000af000010d7983 */ /* 0x000f220000300800 */
[----:B------:R-:W-:-:S04]  /*7a8c0*/  LOP3.LUT R55, R55, 0xdfffffff, RZ, 0xc0, !PT ;  /* 0xdfffffff37377812 */ /* 0x000fc800078ec0ff */
[----:B------:R-:W-:Y:S02]  /*7a8d0*/  @P0 LOP3.LUT R55, R55, 0x20000000, RZ, 0xfc, !PT ;  /* 0x2000000037370812 */ /* 0x000fe400078efcff */
[----:B------:R-:W-:Y:S02]  /*7a8e0*/  ISETP.GE.AND P0, PT, R4, UR16, PT ;  /* 0x0000001004007c0c */ /* 0x000fe4000bf06270 */
[----:B------:R-:W-:Y:S01]  /*7a8f0*/  LOP3.LUT R55, R55, 0xf7ffffff, RZ, 0xc0, !PT ;  /* 0xf7ffffff37377812 */ /* 0x000fe200078ec0ff */
[----:B------:R-:W-:Y:S01]  /*7a900*/  VIADD R4, R54, 0x1 ;  /* 0x0000000136047836 */ /* 0x000fe20000000000 */
[----:B-1----:R-:W-:Y:S01]  /*7a910*/  ISETP.LT.AND P1, PT, R59, UR14, !P0 ;  /* 0x0000000e3b007c0c */ /* 0x002fe2000c721270 */
[----:B------:R-:W1:Y:S01]  /*7a920*/  LDCU UR16, c[0x0][0x39c] ;  /* 0x00007380ff1077ac */ /* 0x000e620008000800 */
[----:B0-----:R-:W-:Y:S01]  /*7a930*/  ISETP.LT.AND P0, PT, R50, UR12, !P0 ;  /* 0x0000000c32007c0c */ /* 0x001fe2000c701270 */
[----:B------:R-:W0:Y:S01]  /*7a940*/  LDCU UR14, c[0x0][0x398] ;  /* 0x00007300ff0e77ac */ /* 0x000e220008000800 */
[----:B------:R-:W0:Y:S09]  /*7a950*/  LDCU UR12, c[0x0][0x398] ;  /* 0x00007300ff0c77ac */ /* 0x000e320008000800 */
[----:B------:R-:W-:-:S04]  /*7a960*/  @P1 LOP3.LUT R55, R55, 0x8000000, RZ, 0xfc, !PT ;  /* 0x0800000037371812 */ /* 0x000fc800078efcff */
[----:B------:R-:W-:-:S04]  /*7a970*/  LOP3.LUT R55, R55, 0xfdffffff, RZ, 0xc0, !PT ;  /* 0xfdffffff37377812 */ /* 0x000fc800078ec0ff */
[----:B------:R-:W-:Y:S02]  /*7a980*/  @P0 LOP3.LUT R55, R55, 0x2000000, RZ, 0xfc, !PT ;  /* 0x0200000037370812 */ /* 0x000fe400078efcff */
[----:B------:R-:W-:Y:S02]  /*7a990*/  ISETP.GE.AND P0, PT, R4, UR20, PT ;  /* 0x0000001404007c0c */ /* 0x000fe4000bf06270 */
[----:B------:R-:W-:Y:S01]  /*7a9a0*/  LOP3.LUT R55, R55, 0xfbffffff, RZ, 0xc0, !PT ;  /* 0xfbffffff37377812 */ /* 0x000fe200078ec0ff */
[----:B------:R-:W-:Y:S01]  /*7a9b0*/  VIADD R4, R54, 0x3f ;  /* 0x0000003f36047836 */ /* 0x000fe20000000000 */
[----:B------:R-:W-:Y:S01]  /*7a9c0*/  ISETP.LT.AND P1, PT, R50, UR4, !P0 ;  /* 0x0000000432007c0c */ /* 0x000fe2000c721270 */
[----:B------:R-:W0:Y:S01]  /*7a9d0*/  LDCU UR4, c[0x0][0x398] ;  /* 0x00007300ff0477ac */ /* 0x000e220008000800 */
[----:B------:R-:W-:Y:S01]  /*7a9e0*/  ISETP.LT.AND P0, PT, R59, UR10, !P0 ;  /* 0x0000000a3b007c0c */ /* 0x000fe2000c701270 */
[----:B------:R-:W0:Y:S01]  /*7a9f0*/  LDCU UR10, c[0x0][0x398] ;  /* 0x00007300ff0a77ac */ /* 0x000e220008000800 */
[----:B--2---:R-:W-:-:S02]  /*7aa00*/  F2FP.SATFINITE.E4M3.F32.PACK_AB_MERGE_C R17, R0, R17, RZ ;  /* 0x000000110011723e */ /* 0x004fc400048070ff */
[----:B------:R-:W2:Y:S01]  /*7aa10*/  LDL.LU R0, [R1+0xaf4] ;  /* 0x000af40001007983 */ /* 0x000ea20000300800 */
[----:B------:R-:W0:Y:S06]  /*7aa20*/  LDCU UR20, c[0x0][0x398] ;  /* 0x00007300ff1477ac */ /* 0x000e2c0008000800 */
[----:B------:R-:W-:-:S04]  /*7aa30*/  @P1 LOP3.LUT R55, R55, 0x4000000, RZ, 0xfc, !PT ;  /* 0x0400000037371812 */ /* 0x000fc800078efcff */
[----:B------:R-:W-:-:S04]  /*7aa40*/  LOP3.LUT R55, R55, 0xff7fffff, RZ, 0xc0, !PT ;  /* 0xff7fffff37377812 */ /* 0x000fc800078ec0ff */
[----:B------:R-:W-:Y:S02]  /*7aa50*/  @P0 LOP3.LUT R55, R55, 0x800000, RZ, 0xfc, !PT ;  /* 0x0080000037370812 */ /* 0x000fe400078efcff */
[----:B-1----:R-:W-:Y:S02]  /*7aa60*/  ISETP.GE.AND P0, PT, R4, UR16, PT ;  /* 0x0000001004007c0c */ /* 0x002fe4000bf06270 */
[----:B------:R-:W-:Y:S01]  /*7aa70*/  LOP3.LUT R55, R55, 0xfeffffff, RZ, 0xc0, !PT ;  /* 0xfeffffff37377812 */ /* 0x000fe200078ec0ff */
[----:B------:R-:W-:Y:S01]  /*7aa80*/  VIADD R4, R54, 0x2 ;  /* 0x0000000236047836 */ /* 0x000fe20000000000 */
[----:B0-----:R-:W-:Y:S01]  /*7aa90*/  ISETP.LT.AND P1, PT, R59, UR14, !P0 ;  /* 0x0000000e3b007c0c */ /* 0x001fe2000c721270 */
[----:B------:R-:W0:Y:S01]  /*7aaa0*/  LDCU UR16, c[0x0][0x39c] ;  /* 0x00007380ff1077ac */ /* 0x000e220008000800 */
[----:B------:R-:W-:Y:S01]  /*7aab0*/  ISETP.LT.AND P0, PT, R50, UR12, !P0 ;  /* 0x0000000c32007c0c */ /* 0x000fe2000c701270 */
[----:B------:R-:W1:Y:S01]  /*7aac0*/  LDCU UR14, c[0x0][0x398] ;  /* 0x00007300ff0e77ac */ /* 0x000e620008000800 */
        /* <DEDUP_REMOVED lines=11> */
[----:B---3--:R-:W-:Y:S01]  /*7ab80*/  F2FP.SATFINITE.E4M3.F32.PACK_AB_MERGE_C R16, R58, R52, RZ ;  /* 0x000000343a10723e */ /* 0x008fe200048070ff */
[----:B------:R-:W3:Y:S01]  /*7ab90*/  LDCU UR58, c[0x0][0x39c] ;  /* 0x00007380ff3a77ac */ /* 0x000ee20008000800 */
[----:B------:R-:W3:Y:S04]  /*7aba0*/  LDL.LU R52, [R1+0xaf8] ;  /* 0x000af80001347983 */ /* 0x000ee80000300800 */
[----:B------:R-:W3:Y:S03]  /*7abb0*/  LDL.LU R58, [R1+0xafc] ;  /* 0x000afc00013a7983 */ /* 0x000ee60000300800 */
[----:B------:R-:W-:Y:S01]  /*7abc0*/  @P1 LOP3.LUT R55, R55, 0x200000, RZ, 0xfc, !PT ;  /* 0x0020000037371812 */ /* 0x000fe200078efcff */
[----:B------:R-:W3:Y:S03]  /*7abd0*/  LDL.LU R6, [R1+0xae0] ;  /* 0x000ae00001067983 */ /* 0x000ee60000300800 */
[----:B------:R-:W-:Y:S01]  /*7abe0*/  LOP3.LUT R55, R55, 0xffefffff, RZ, 0xc0, !PT ;  /* 0xffefffff37377812 */ /* 0x000fe200078ec0ff */
[----:B------:R-:W3:Y:S03]  /*7abf0*/  LDL.LU R12, [R1+0xae4] ;  /* 0x000ae400010c7983 */ /* 0x000ee60000300800 */
[----:B------:R-:W-:-:S02]  /*7ac00*/  @P0 LOP3.LUT R55, R55, 0x100000, RZ, 0xfc, !PT ;  /* 0x0010000037370812 */ /* 0x000fc400078efcff */
[----:B0-----:R-:W-:Y:S02]  /*7ac10*/  ISETP.GE.AND P0, PT, R4, UR16, PT ;  /* 0x0000001004007c0c */ /* 0x001fe4000bf06270 */
[----:B------:R-:W-:Y:S01]  /*7ac20*/  LOP3.LUT R55, R55, 0xfff7ffff, RZ, 0xc0, !PT ;  /* 0xfff7ffff37377812 */ /* 0x000fe200078ec0ff */
[----:B------:R-:W-:Y:S01]  /*7ac30*/  VIADD R4, R54, 0x3 ;  /* 0x0000000336047836 */ /* 0x000fe20000000000 */
[----:B-1----:R-:W-:Y:S01]  /*7ac40*/  ISETP.LT.AND P1, PT, R59, UR14, !P0 ;  /* 0x0000000e3b007c0c */ /* 0x002fe2000c721270 */
        /* <DEDUP_REMOVED lines=14> */
[----:B----4-:R-:W-:-:S02]  /*7ad30*/  F2FP.SATFINITE.E4M3.F32.PACK_AB_MERGE_C R5, R53, R51, RZ ;  /* 0x000000333505723e */ /* 0x010fc400048070ff */
[----:B------:R-:W-:Y:S01]  /*7ad40*/  F2FP.SATFINITE.E4M3.F32.PACK_AB_MERGE_C R15, R15, R14, RZ ;  /* 0x0000000e0f0f723e */ /* 0x000fe200048070ff */
[----:B------:R-:W4:Y:S06]  /*7ad50*/  LDCU UR62, c[0x0][0x39c] ;  /* 0x00007380ff3e77ac */ /* 0x000f2c0008000800 */
[----:B------:R-:W-:-:S04]  /*7ad60*/  @P1 LOP3.LUT R55, R55, 0x40000, RZ, 0xfc, !PT ;  /* 0x0004000037371812 */ /* 0x000fc800078efcff */
[----:B------:R-:W-:-:S04]  /*7ad70*/  LOP3.LUT R55, R55, 0xffff7fff, RZ, 0xc0, !PT ;  /* 0xffff7fff37377812 */ /* 0x000fc800078ec0ff */
[----:B------:R-:W-:Y:S02]  /*7ad80*/  @P0 LOP3.LUT R55, R55, 0x8000, RZ, 0xfc, !PT ;  /* 0x0000800037370812 */ /* 0x000fe400078efcff */
        /* <DEDUP_REMOVED lines=18> */
[----:B------:R0:W-:Y:S01]  /*7aeb0*/  STL [R1+0x64], R5 ;  /* 0x0000640501007387 */ /* 0x0001e20000100800 */
[----:B--2---:R-:W-:-:S02]  /*7aec0*/  F2FP.SATFINITE.E4M3.F32.PACK_AB_MERGE_C R14, R0, R13, RZ ;  /* 0x0000000d000e723e */ /* 0x004fc400048070ff */
[----:B---3--:R-:W-:Y:S01]  /*7aed0*/  F2FP.SATFINITE.E4M3.F32.PACK_AB_MERGE_C R12, R12, R6, RZ ;  /* 0x000000060c0c723e */ /* 0x008fe200048070ff */
[----:B------:R-:W2:Y:S05]  /*7aee0*/  LDL.LU R51, [R1+0xae8] ;  /* 0x000ae80001337983 */ /* 0x000eaa0000300800 */
[----:B------:R-:W-:Y:S01]  /*7aef0*/  @P1 LOP3.LUT R55, R55, 0x2000, RZ, 0xfc, !PT ;  /* 0x0000200037371812 */ /* 0x000fe200078efcff */
[----:B------:R-:W3:Y:S01]  /*7af00*/  LDCU UR4, c[0x0][0x39c] ;  /* 0x00007380ff0477ac */ /* 0x000ee20008000800 */
[----:B------:R-:W2:Y:S02]  /*7af10*/  LDL.LU R53, [R1+0xaec] ;  /* 0x000aec0001357983 */ /* 0x000ea40000300800 */
[----:B------:R-:W-:-:S02]  /*7af20*/  LOP3.LUT R55, R55, 0xffffefff, RZ, 0xc0, !PT ;  /* 0xffffefff37377812 */ /* 0x000fc400078ec0ff */
[----:B------:R-:W3:Y:S02]  /*7af30*/  LDL.LU R9, [R1+0xad0] ;  /* 0x000ad00001097983 */ /* 0x000ee40000300800 */
[----:B------:R-:W-:Y:S02]  /*7af40*/  @P0 LOP3.LUT R55, R55, 0x1000, RZ, 0xfc, !PT ;  /* 0x0000100037370812 */ /* 0x000fe400078efcff */
[----:B0-----:R-:W-:Y:S01]  /*7af50*/  ISETP.GE.AND P0, PT, R4, UR16, PT ;  /* 0x0000001004007c0c */ /* 0x001fe2000bf06270 */
[----:B------:R-:W3:Y:S01]  /*7af60*/  LDL.LU R11, [R1+0xad4] ;  /* 0x000ad400010b7983 */ /* 0x000ee20000300800 */
        /* <DEDUP_REMOVED lines=50> */
[----:B------:R-:W-:Y:S01]  /*7b290*/  F2FP.SATFINITE.E4M3.F32.PACK_AB_MERGE_C R13, R58, R52, RZ ;  /* 0x000000343a0d723e */ /* 0x000fe200048070ff */
[----:B------:R-:W0:Y:S08]  /*7b2a0*/  LDCU UR12, c[0x0][0x398] ;  /* 0x00007300ff0c77ac */ /* 0x000e300008000800 */
[----:B------:R-:W-:-:S04]  /*7b2b0*/  @P1 LOP3.LUT R55, R55, 0x8, RZ, 0xfc, !PT ;  /* 0x0000000837371812 */ /* 0x000fc800078efcff */
[----:B------:R-:W-:-:S04]  /*7b2c0*/  LOP3.LUT R55, R55, 0xfffffffd, RZ, 0xc0, !PT ;  /* 0xfffffffd37377812 */ /* 0x000fc800078ec0ff */
[----:B------:R-:W-:Y:S02]  /*7b2d0*/  @P0 LOP3.LUT R55, R55, 0x2, RZ, 0xfc, !PT ;  /* 0x0000000237370812 */ /* 0x000fe400078efcff */
[----:B------:R-:W-:Y:S01]  /*7b2e0*/  ISETP.GE.AND P0, PT, R4, UR64, PT ;  /* 0x0000004004007c0c */ /* 0x000fe2000bf06270 */
[----:B------:R-:W-:Y:S01]  /*7b2f0*/  VIADD R4, R54, 0x39 ;  /* 0x0000003936047836 */ /* 0x000fe20000000000 */
[----:B------:R-:W-:Y:S01]  /*7b300*/  LOP3.LUT R55, R55, 0xfffffffb, RZ, 0xc0, !PT ;  /* 0xfffffffb37377812 */ /* 0x000fe200078ec0ff */
[----:B------:R-:W0:Y:S01]  /*7b310*/  LDCU UR64, c[0x0][0x39c] ;  /* 0x00007380ff4077ac */ /* 0x000e220008000800 */
[----:B------:R-:W-:Y:S02]  /*7b320*/  ISETP.LT.AND P1, PT, R50, UR10, !P0 ;  /* 0x0000000a32007c0c */ /* 0x000fe4000c721270 */
[----:B------:R-:W-:Y:S01]  /*7b330*/  ISETP.LT.AND P0, PT, R59, UR18, !P0 ;  /* 0x000000123b007c0c */ /* 0x000fe2000c701270 */
[----:B------:R-:W1:Y:S01]  /*7b340*/  LDCU UR10, c[0x0][0x398] ;  /* 0x00007300ff0a77ac */ /* 0x000e620008000800 */
[----:B------:R-:W1:Y:S11]  /*7b350*/  LDCU UR18, c[0x0][0x398] ;  /* 0x00007300ff1277ac */ /* 0x000e760008000800 */
[----:B------:R-:W-:-:S02]  /*7b360*/  @P0 LOP3.LUT R56, R56, 0x80000000, RZ, 0xfc, !PT ;  /* 0x8000000038380812 */ /* 0x000fc400078efcff */
[----:B0-----:R-:W-:Y:S02]  /*7b370*/  ISETP.GE.AND P0, PT, R4, UR16, PT ;  /* 0x0000001004007c0c */ /* 0x001fe4000bf06270 */
[----:B------:R-:W-:Y:S02]  /*7b380*/  @P1 LOP3.LUT R55, R55, 0x4, RZ, 0xfc, !PT ;  /* 0x0000000437371812 */ /* 0x000fe400078efcff */
[----:B--2---:R-:W-:Y:S01]  /*7b390*/  F2FP.SATFINITE.E4M3.F32.PACK_AB_MERGE_C R5, R53, R51, RZ ;  /* 0x000000333505723e */ /* 0x004fe200048070ff */
[----:B------:R-:W-:Y:S01]  /*7b3a0*/  VIADD R4, R54, 0x8 ;  /* 0x0000000836047836 */ /* 0x000fe20000000000 */
[----:B-1----:R-:W-:Y:S01]  /*7b3b0*/  ISETP.LT.AND P1, PT, R59, UR14, !P0 ;  /* 0x0000000e3b007c0c */ /* 0x002fe2000c721270 */
[----:B------:R-:W0:Y:S01]  /*7b3c0*/  LDCU UR16, c[0x0][0x39c] ;  /* 0x00007380ff1077ac */ /* 0x000e220008000800 */
[----:B------:R-:W-:Y:S02]  /*7b3d0*/  LOP3.LUT R55, R55, 0xfffffffe, RZ, 0xc0, !PT ;  /* 0xfffffffe37377812 */ /* 0x000fe400078ec0ff */
[----:B------:R-:W-:Y:S01]  /*7b3e0*/  LOP3.LUT R56, R56, 0xbfffffff, RZ, 0xc0, !PT ;  /* 0xbfffffff38387812 */ /* 0x000fe200078ec0ff */
[----:B------:R-:W1:Y:S08]  /*7b3f0*/  LDCU UR14, c[0x0][0x398] ;  /* 0x00007300ff0e77ac */ /* 0x000e700008000800 */
[----:B------:R-:W-:-:S05]  /*7b400*/  @P1 LOP3.LUT R55, R55, 0x1, RZ, 0xfc, !PT ;  /* 0x0000000137371812 */ /* 0x000fca00078efcff */
[----:B------:R2:W-:Y:S04]  /*7b410*/  STL [R1+0x2550], R55 ;  /* 0x0025503701007387 */ /* 0x0005e80000100800 */
[----:B------:R-:W2:Y:S04]  /*7b420*/  LDL.LU R10, [R1+0xad8] ;  /* 0x000ad800010a7983 */ /* 0x000ea80000300800 */
[----:B------:R-:W2:Y:S04]  /*7b430*/  LDL.LU R58, [R1+0xadc] ;  /* 0x000adc00013a7983 */ /* 0x000ea80000300800 */
[----:B------:R-:W4:Y:S04]  /*7b440*/  LDL.LU R0, [R1+0xab0] ;  /* 0x000ab00001007983 */ /* 0x000f280000300800 */
[----:B------:R-:W4:Y:S04]  /*7b450*/  LDL.LU R52, [R1+0xab4] ;  /* 0x000ab40001347983 */ /* 0x000f280000300800 */
[----:B------:R-:W4:Y:S04]  /*7b460*/  LDL.LU R51, [R1+0xab8] ;  /* 0x000ab80001337983 */ /* 0x000f280000300800 */
[----:B------:R-:W4:Y:S04]  /*7b470*/  LDL.LU R53, [R1+0xabc] ;  /* 0x000abc0001357983 */ /* 0x000f280000300800 */
[----:B------:R0:W-:Y:S04]  /*7b480*/  STL [R1+0x4c], R5 ;  /* 0x00004c0501007387 */ /* 0x0001e80000100800 */
[----:B------:R-:W4:Y:S04]  /*7b490*/  LDL.LU R7, [R1+0xaa4] ;  /* 0x000aa40001077983 */ /* 0x000f280000300800 */
[----:B------:R-:W4:Y:S01]  /*7b4a0*/  LDL.LU R8, [R1+0xaa8] ;  /* 0x000aa80001087983 */ /* 0x000f220000300800 */
[----:B------:R-:W-:Y:S01]  /*7b4b0*/  ISETP.LT.AND P0, PT, R50, UR12, !P0 ;  /* 0x0000000c32007c0c */ /* 0x000fe2000c701270 */
[----:B------:R-:W0:-:S12]  /*7b4c0*/  LDCU UR12, c[0x0][0x398] ;  /* 0x00007300ff0c77ac */ /* 0x000e180008000800 */
        /* <DEDUP_REMOVED lines=17> */
[----:B------:R-:W-:Y:S02]  /*7b5e0*/  ISETP.LT.AND P0, PT, R50, UR12, !P0 ;  /* 0x0000000c32007c0c */ /* 0x000fe4000c701270 */
[----:B---3--:R-:W-:Y:S01]  /*7b5f0*/  F2FP.SATFINITE.E4M3.F32.PACK_AB_MERGE_C R11, R11, R9, RZ ;  /* 0x000000090b0b723e */ /* 0x008fe200048070ff */
[----:B------:R-:W1:Y:S01]  /*7b600*/  LDCU UR14, c[0x0][0x398] ;  /* 0x00007300ff0e77ac */ /* 0x000e620008000800 */
[----:B------:R-:W3:Y:S07]  /*7b610*/  LDCU UR12, c[0x0][0x398] ;  /* 0x00007300ff0c77ac */ /* 0x000eee0008000800 */
        /* <DEDUP_REMOVED lines=14> */
[----:B0-----:R-:W-:Y:S01]  /*7b700*/  ISETP.GE.AND P0, PT, R4, UR16, PT ;  /* 0x0000001004007c0c */ /* 0x001fe2000bf06270 */
[----:B------:R-:W0:Y:S01]  /*7b710*/  LDCU UR16, c[0x0][0x39c] ;  /* 0x00007380ff1077ac */ /* 0x000e220008000800 */
[----:B--2---:R-:W-:Y:S02]  /*7b720*/  F2FP.SATFINITE.E4M3.F32.PACK_AB_MERGE_C R10, R58, R10, RZ ;  /* 0x0000000a3a0a723e */ /* 0x004fe400048070ff */
[----:B------:R-:W2:Y:S04]  /*7b730*/  LDL.LU R58, [R1+0xaac] ;  /* 0x000aac00013a7983 */ /* 0x000ea80000300800 */
[----:B------:R-:W2:Y:S01]  /*7b740*/  LDL.LU R6, [R1+0xa84] ;  /* 0x000a840001067983 */ /* 0x000ea20000300800 */
[----:B----4-:R-:W-:-:S03]  /*7b750*/  F2FP.SATFINITE.E4M3.F32.PACK_AB_MERGE_C R9, R52, R0, RZ ;  /* 0x000000003409723e */ /* 0x010fc600048070ff */
[----:B------:R-:W4:Y:S04]  /*7b760*/  LDL.LU R55, [R1+0xa88] ;  /* 0x000a880001377983 */ /* 0x000f280000300800 */
[----:B------:R-:W4:Y:S01]  /*7b770*/  LDL.LU R5, [R1+0xa8c] ;  /* 0x000a8c0001057983 */ /* 0x000f220000300800 */
[----:B------:R-:W-:-:S05]  /*7b780*/  F2FP.SATFINITE.E4M3.F32.PACK_AB_MERGE_C R0, R53, R51, RZ ;  /* 0x000000333500723e */ /* 0x000fca00048070ff */
[----:B------:R0:W-:Y:S04]  /*7b790*/  STL [R1+0xe4], R0 ;  /* 0x0000e40001007387 */ /* 0x0001e80000100800 */
[----:B0-----:R-:W4:Y:S04]  /*7b7a0*/  LDL.LU R0, [R1+0xa50] ;  /* 0x000a500001007983 */ /* 0x001f280000300800 */
[----:B------:R-:W4:Y:S04]  /*7b7b0*/  LDL.LU R52, [R1+0xa54] ;  /* 0x000a540001347983 */ /* 0x000f280000300800 */
[----:B------:R-:W4:Y:S04]  /*7b7c0*/  LDL.LU R51, [R1+0xa58] ;  /* 0x000a580001337983 */ /* 0x000f280000300800 */
[----:B------:R-:W4:Y:S04]  /*7b7d0*/  LDL.LU R53, [R1+0xa5c] ;  /* 0x000a5c0001357983 */ /* 0x000f280000300800 */
[----:B------:R-:W4:Y:S01]  /*7b7e0*/  LDL.LU R4, [R1+0xaa0] ;  /* 0x000aa00001047983 */ /* 0x000f220000300800 */
[----:B-1----:R-:W-:Y:S01]  /*7b7f0*/  ISETP.LT.AND P1, PT, R59, UR14, !P0 ;  /* 0x0000000e3b007c0c */ /* 0x002fe2000c721270 */
[----:B------:R-:W0:Y:S01]  /*7b800*/  LDCU UR14, c[0x0][0x398] ;  /* 0x00007300ff0e77ac */ /* 0x000e220008000800 */
[----:B---3--:R-:W-:-:S02]  /*7b810*/  ISETP.LT.AND P0, PT, R50, UR12, !P0 ;  /* 0x0000000c32007c0c */ /* 0x008fc4000c701270 */
[----:B------:R-:W-:Y:S01]  /*7b820*/  LOP3.LUT R56, R56, 0xfeffffff, RZ, 0xc0, !PT ;  /* 0xfeffffff38387812 */ /* 0x000fe200078ec0ff */
[----:B------:R-:W1:Y:S08]  /*7b830*/  LDCU UR12, c[0x0][0x398] ;  /* 0x00007300ff0c77ac */ /* 0x000e700008000800 */
[----:B------:R-:W-:-:S04]  /*7b840*/  @P1 LOP3.LUT R56, R56, 0x1000000, RZ, 0xfc, !PT ;  /* 0x0100000038381812 */ /* 0x000fc800078efcff */
[----:B------:R-:W-:-:S04]  /*7b850*/  LOP3.LUT R56, R56, 0xffbfffff, RZ, 0xc0, !PT ;  /* 0xffbfffff38387812 */ /* 0x000fc800078ec0ff */
[----:B------:R-:W-:Y:S02]  /*7b860*/  @P0 LOP3.LUT R56, R56, 0x400000, RZ, 0xfc, !PT ;  /* 0x0040000038380812 */ /* 0x000fe400078efcff */
[----:B--2---:R-:W-:Y:S02]  /*7b870*/  F2FP.SATFINITE.E4M3.F32.PACK_AB_MERGE_C R8, R58, R8, RZ ;  /* 0x000000083a08723e */ /* 0x004fe400048070ff */
[----:B------:R-:W2:Y:S01]  /*7b880*/  LDL.LU R58, [R1+0x13b0] ;  /* 0x0013b000013a7983 */ /* 0x000ea20000300800 */
[----:B----4-:R-:W-:Y:S01]  /*7b890*/  F2FP.SATFINITE.E4M3.F32.PACK_AB_MERGE_C R7, R7, R4, RZ ;  /* 0x000000040707723e */ /* 0x010fe200048070ff */
[----:B------:R-:W-:-:S05]  /*7b8a0*/  VIADD R4, R54, 0xa ;  /* 0x0000000a36047836 */ /* 0x000fca0000000000 */
[----:B------:R-:W-:Y:S01]  /*7b8b0*/  ISETP.GE.AND P0, PT, R4, UR64, PT ;  /* 0x0000004004007c0c */ /* 0x000fe2000bf06270 */
[----:B------:R-:W3:Y:S01]  /*7b8c0*/  LDCU UR64, c[0x0][0x39c] ;  /* 0x00007380ff4077ac */ /* 0x000ee20008000800 */
[----:B------:R-:W4:Y:S01]  /*7b8d0*/  LDL.LU R4, [R1+0xa80] ;  /* 0x000a800001047983 */ /* 0x000f220000300800 */
[----:B------:R-:W-:-:S05]  /*7b8e0*/  F2FP.SATFINITE.E4M3.F32.PACK_AB_MERGE_C R5, R5, R55, RZ ;  /* 0x000000370505723e */ /* 0x000fca00048070ff */
[----:B------:R0:W-:Y:S02]  /*7b8f0*/  STL [R1+0xe0], R5 ;  /* 0x0000e00501007387 */ /* 0x0001e40000100800 */
[----:B0-----:R-:W-:Y:S02]  /*7b900*/  F2FP.SATFINITE.E4M3.F32.PACK_AB_MERGE_C R5, R52, R0, RZ ;  /* 0x000000003405723e */ /* 0x001fe400048070ff */
[----:B------:R-:W-:-:S05]  /*7b910*/  F2FP.SATFINITE.E4M3.F32.PACK_AB_MERGE_C R0, R53, R51, RZ ;  /* 0x000000333500723e */ /* 0x000fca00048070ff */
[----:B------:R0:W-:Y:S04]  /*7b920*/  STL [R1+0x108], R0 ;  /* 0x0001080001007387 */ /* 0x0001e80000100800 */
[----:B------:R-:W3:Y:S01]  /*7b930*/  LDL.LU R53, [R1+0x1370] ;  /* 0x0013700001357983 */ /* 0x000ee20000300800 */
[----:B------:R-:W-:Y:S01]  /*7b940*/  ISETP.LT.AND P1, PT, R50, UR10, !P0 ;  /* 0x0000000a32007c0c */ /* 0x000fe2000c721270 */
[----:B------:R-:W0:Y:S01]  /*7b950*/  LDCU UR10, c[0x0][0x398] ;  /* 0x00007300ff0a77ac */ /* 0x000e220008000800 */
[----:B------:R-:W-:Y:S02]  /*7b960*/  ISETP.LT.AND P0, PT, R59, UR18, !P0 ;  /* 0x000000123b007c0c */ /* 0x000fe4000c701270 */
[----:B------:R-:W-:Y:S01]  /*7b970*/  LOP3.LUT R56, R56, 0xffdfffff, RZ, 0xc0, !PT ;  /* 0xffdfffff38387812 */ /* 0x000fe200078ec0ff */
[----:B------:R-:W0:Y:S08]  /*7b980*/  LDCU UR18, c[0x0][0x398] ;  /* 0x00007300ff1277ac */ /* 0x000e300008000800 */
[----:B------:R-:W-:-:S04]  /*7b990*/  @P1 LOP3.LUT R56, R56, 0x200000, RZ, 0xfc, !PT ;  /* 0x0020000038381812 */ /* 0x000fc800078efcff */
[----:B------:R-:W-:-:S04]  /*7b9a0*/  LOP3.LUT R56, R56, 0xffefffff, RZ, 0xc0, !PT ;  /* 0xffefffff38387812 */ /* 0x000fc800078ec0ff */
[----:B------:R-:W-:-:S04]  /*7b9b0*/  @P0 LOP3.LUT R56, R56, 0x100000, RZ, 0xfc, !PT ;  /* 0x0010000038380812 */ /* 0x000fc800078efcff */
[----:B------:R-:W-:Y:S02]  /*7b9c0*/  LOP3.LUT R56, R56, 0xfff7ffff, RZ, 0xc0, !PT ;  /* 0xfff7ffff38387812 */ /* 0x000fe400078ec0ff */
[----:B--2---:R-:W-:Y:S02]  /*7b9d0*/  LOP3.LUT R55, R58, 0xffff, RZ, 0xc0, !PT ;  /* 0x0000ffff3a377812 */ /* 0x004fe400078ec0ff */
[----:B------:R-:W2:Y:S01]  /*7b9e0*/  LDL.LU R58, [R1+0x13b8] ;  /* 0x0013b800013a7983 */ /* 0x000ea20000300800 */
[----:B----4-:R-:W-:Y:S01]  /*7b9f0*/  F2FP.SATFINITE.E4M3.F32.PACK_AB_MERGE_C R6, R6, R4, RZ ;  /* 0x000000040606723e */ /* 0x010fe200048070ff */
[----:B------:R-:W-:-:S05]  /*7ba00*/  VIADD R4, R54, 0x36 ;  /* 0x0000003636047836 */ /* 0x000fca0000000000 */
[----:B------:R-:W-:Y:S01]  /*7ba10*/  ISETP.GE.AND P0, PT, R4, UR16, PT ;  /* 0x0000001004007c0c */ /* 0x000fe2000bf06270 */
[----:B------:R-:W-:Y:S01]  /*7ba20*/  VIADD R4, R54, 0xb ;  /* 0x0000000b36047836 */ /* 0x000fe20000000000 */
[----:B------:R-:W4:Y:S02]  /*7ba30*/  LDCU UR16, c[0x0][0x39c] ;  /* 0x00007380ff1077ac */ /* 0x000f240008000800 */
[----:B------:R-:W-:Y:S02]  /*7ba40*/  ISETP.LT.AND P1, PT, R59, UR14, !P0 ;  /* 0x0000000e3b007c0c */ /* 0x000fe4000c721270 */
[----:B-1----:R-:W-:Y:S01]  /*7ba50*/  ISETP.LT.AND P0, PT, R50, UR12, !P0 ;  /* 0x0000000c32007c0c */ /* 0x002fe2000c701270 */
[----:B------:R-:W1:Y:S01]  /*7ba60*/  LDCU UR14, c[0x0][0x398] ;  /* 0x00007300ff0e77ac */ /* 0x000e620008000800 */
[----:B------:R-:W0:Y:S09]  /*7ba70*/  LDCU UR12, c[0x0][0x398] ;  /* 0x00007300ff0c77ac */ /* 0x000e320008000800 */
[----:B------:R-:W-:-:S04]  /*7ba80*/  @P1 LOP3.LUT R56, R56, 0x80000, RZ, 0xfc, !PT ;  /* 0x0008000038381812 */ /* 0x000fc800078efcff */
[----:B------:R-:W-:-:S04]  /*7ba90*/  LOP3.LUT R56, R56, 0xfffdffff, RZ, 0xc0, !PT ;  /* 0xfffdffff38387812 */ /* 0x000fc800078ec0ff */
[----:B------:R-:W-:Y:S02]  /*7baa0*/  @P0 LOP3.LUT R56, R56, 0x20000, RZ, 0xfc, !PT ;  /* 0x0002000038380812 */ /* 0x000fe400078efcff */
[----:B---3--:R-:W-:Y:S02]  /*7bab0*/  ISETP.GE.AND P0, PT, R4, UR64, PT ;  /* 0x0000004004007c0c */ /* 0x008fe4000bf06270 */
[----:B------:R-:W-:Y:S01]  /*7bac0*/  LOP3.LUT R56, R56, 0xfffbffff, RZ, 0xc0, !PT ;  /* 0xfffbffff38387812 */ /* 0x000fe200078ec0ff */
[----:B------:R-:W-:Y:S01]  /*7bad0*/  VIADD R4, R54, 0x35 ;  /* 0x0000003536047836 */ /* 0x000fe20000000000 */
[----:B0-----:R-:W-:Y:S01]  /*7bae0*/  ISETP.LT.AND P1, PT, R50, UR10, !P0 ;  /* 0x0000000a32007c0c */ /* 0x001fe2000c721270 */
[----:B------:R-:W0:Y:S01]  /*7baf0*/  LDCU UR64, c[0x0][0x39c] ;  /* 0x00007380ff4077ac */ /* 0x000e220008000800 */
[----:B------:R-:W-:Y:S01]  /*7bb00*/  ISETP.LT.AND P0, PT, R59, UR18, !P0 ;  /* 0x000000123b007c0c */ /* 0x000fe2000c701270 */
[----:B------:R-:W3:Y:S01]  /*7bb10*/  LDCU UR10, c[0x0][0x398] ;  /* 0x00007300ff0a77ac */ /* 0x000ee20008000800 */
[----:B------:R-:W0:Y:S09]  /*7bb20*/  LDCU UR18, c[0x0][0x398] ;  /* 0x00007300ff1277ac */ /* 0x000e320008000800 */
[----:B------:R-:W-:-:S04]  /*7bb30*/  @P1 LOP3.LUT R56, R56, 0x40000, RZ, 0xfc, !PT ;  /* 0x0004000038381812 */ /* 0x000fc800078efcff */
[----:B------:R-:W-:-:S04]  /*7bb40*/  LOP3.LUT R56, R56, 0xffff7fff, RZ, 0xc0, !PT ;  /* 0xffff7fff38387812 */ /* 0x000fc800078ec0ff */
[----:B------:R-:W-:Y:S02]  /*7bb50*/  @P0 LOP3.LUT R56, R56, 0x8000, RZ, 0xfc, !PT ;  /* 0x0000800038380812 */ /* 0x000fe400078efcff */
[----:B----4-:R-:W-:Y:S02]  /*7bb60*/  ISETP.GE.AND P0, PT, R4, UR16, PT ;  /* 0x0000001004007c0c */ /* 0x010fe4000bf06270 */
[----:B------:R-:W-:Y:S01]  /*7bb70*/  LOP3.LUT R56, R56, 0xfffeffff, RZ, 0xc0, !PT ;  /* 0xfffeffff38387812 */ /* 0x000fe200078ec0ff */
[----:B------:R-:W-:Y:S01]  /*7bb80*/  VIADD R4, R54, 0xc ;  /* 0x0000000c36047836 */ /* 0x000fe20000000000 */
[----:B-1----:R-:W-:Y:S01]  /*7bb90*/  ISETP.LT.AND P1, PT, R59, UR14, !P0 ;  /* 0x0000000e3b007c0c */ /* 0x002fe2000c721270 */
[----:B------:R-:W1:Y:S01]  /*7bba0*/  LDCU UR16, c[0x0][0x39c] ;  /* 0x00007380ff1077ac */ /* 0x000e620008000800 */
[----:B------:R-:W-:Y:S01]  /*7bbb0*/  ISETP.LT.AND P0, PT, R50, UR12, !P0 ;  /* 0x0000000c32007c0c */ /* 0x000fe2000c701270 */
[----:B------:R-:W4:Y:S01]  /*7bbc0*/  LDCU UR14, c[0x0][0x398] ;  /* 0x00007300ff0e77ac */ /* 0x000f220008000800 */
[----:B------:R-:W0:Y:S09]  /*7bbd0*/  LDCU UR12, c[0x0][0x398] ;  /* 0x00007300ff0c77ac */ /* 0x000e320008000800 */
[----:B------:R-:W-:-:S04]  /*7bbe0*/  @P1 LOP3.LUT R56, R56, 0x10000, RZ, 0xfc, !PT ;  /* 0x0001000038381812 */ /* 0x000fc800078efcff */
[----:B------:R-:W-:-:S04]  /*7bbf0*/  LOP3.LUT R56, R56, 0xffffbfff, RZ, 0xc0, !PT ;  /* 0xffffbfff38387812 */ /* 0x000fc800078ec0ff */
[----:B------:R-:W-:Y:S02]  /*7bc00*/  @P0 LOP3.LUT R56, R56, 0x4000, RZ, 0xfc, !PT ;  /* 0x0000400038380812 */ /* 0x000fe400078efcff */
[----:B0-----:R-:W-:Y:S02]  /*7bc10*/  ISETP.GE.AND P0, PT, R4, UR64, PT ;  /* 0x0000004004007c0c */ /* 0x001fe4000bf06270 */
[----:B------:R-:W-:Y:S01]  /*7bc20*/  LOP3.LUT R56, R56, 0xffffdfff, RZ, 0xc0, !PT ;  /* 0xffffdfff38387812 */ /* 0x000fe200078ec0ff */
[----:B------:R-:W-:Y:S01]  /*7bc30*/  VIADD R4, R54, 0x34 ;  /* 0x0000003436047836 */ /* 0x000fe20000000000 */
[----:B---3--:R-:W-:Y:S01]  /*7bc40*/  ISETP.LT.AND P1, PT, R50, UR10, !P0 ;  /* 0x0000000a32007c0c */ /* 0x008fe2000c721270 */
[----:B------:R-:W0:Y:S01]  /*7bc50*/  LDCU UR64, c[0x0][0x39c] ;  /* 0x00007380ff4077ac */ /* 0x000e220008000800 */
[----:B------:R-:W-:Y:S02]  /*7bc60*/  ISETP.LT.AND P0, PT, R59, UR18, !P0 ;  /* 0x000000123b007c0c */ /* 0x000fe4000c701270 */
[----:B------:R-:W-:Y:S01]  /*7bc70*/  LOP3.LUT R52, R30, 0xffff, RZ, 0xc0, !PT ;  /* 0x0000ffff1e347812 */ /* 0x000fe200078ec0ff */
[----:B------:R-:W3:Y:S01]  /*7bc80*/  LDCU UR18, c[0x0][0x398] ;  /* 0x00007300ff1277ac */ /* 0x000ee20008000800 */
[----:B------:R-:W-:-:S02]  /*7bc90*/  LOP3.LUT R53, R53, 0xffff, RZ, 0xc0, !PT ;  /* 0x0000ffff35357812 */ /* 0x000fc400078ec0ff */
[----:B------:R-:W-:Y:S01]  /*7bca0*/  LOP3.LUT R5, R5, 0xffff, RZ, 0xc0, !PT ;  /* 0x0000ffff05057812 */ /* 0x000fe200078ec0ff */
[----:B------:R-:W0:Y:S04]  /*7bcb0*/  LDCU UR10, c[0x0][0x39c] ;  /* 0x00007380ff0a77ac */ /* 0x000e280008000800 */
[----:B------:R-:W-:-:S04]  /*7bcc0*/  @P1 LOP3.LUT R56, R56, 0x2000, RZ, 0xfc, !PT ;  /* 0x0000200038381812 */ /* 0x000fc800078efcff */
[----:B------:R-:W-:Y:S02]  /*7bcd0*/  LOP3.LUT R56, R56, 0xffffefff, RZ, 0xc0, !PT ;  /* 0xffffefff38387812 */ /* 0x000fe400078ec0ff */
[----:B------:R-:W-:Y:S02]  /*7bce0*/  SHF.R.U32.HI R30, RZ, 0x8, R55 ;  /* 0x00000008ff1e7819 */ /* 0x000fe40000011637 */
[----:B------:R-:W-:Y:S02]  /*7bcf0*/  @P0 LOP3.LUT R56, R56, 0x1000, RZ, 0xfc, !PT ;  /* 0x0000100038380812 */ /* 0x000fe400078efcff */
[----:B-1----:R-:W-:Y:S02]  /*7bd00*/  ISETP.GE.AND P0, PT, R4, UR16, PT ;  /* 0x0000001004007c0c */ /* 0x002fe4000bf06270 */
[----:B------:R-:W-:Y:S02]  /*7bd10*/  SHF.R.U32.HI R0, RZ, 0x8, R52 ;  /* 0x00000008ff007819 */ /* 0x000fe40000011634 */
[----:B------:R-:W-:-:S02]  /*7bd20*/  LOP3.LUT R51, R30, 0xffff, RZ, 0xc0, !PT ;  /* 0x0000ffff1e337812 */ /* 0x000fc400078ec0ff */
[----:B------:R-:W-:Y:S02]  /*7bd30*/  PRMT R55, R55, 0x3340, R52 ;  /* 0x0000334037377816 */ /* 0x000fe40000000034 */
[----:B------:R-:W-:Y:S01]  /*7bd40*/  LOP3.LUT R56, R56, 0xfffff7ff, RZ, 0xc0, !PT ;  /* 0xfffff7ff38387812 */ /* 0x000fe200078ec0ff */
[----:B------:R-:W-:Y:S01]  /*7bd50*/  VIADD R4, R54, 0xd ;  /* 0x0000000d36047836 */ /* 0x000fe20000000000 */
[----:B----4-:R-:W-:Y:S01]  /*7bd60*/  ISETP.LT.AND P1, PT, R59, UR14, !P0 ;  /* 0x0000000e3b007c0c */ /* 0x010fe2000c721270 */
[----:B------:R-:W1:Y:S01]  /*7bd70*/  LDCU UR16, c[0x0][0x398] ;  /* 0x00007300ff1077ac */ /* 0x000e620008000800 */
[----:B------:R-:W-:Y:S02]  /*7bd80*/  LOP3.LUT R30, R0, 0xffff, RZ, 0xc0, !PT ;  /* 0x0000ffff001e7812 */ /* 0x000fe400078ec0ff */
[----:B------:R-:W4:Y:S01]  /*7bd90*/  LDL.LU R0, [R1+0x2678] ;  /* 0x0026780001007983 */ /* 0x000f220000300800 */
[----:B------:R-:W-:Y:S01]  /*7bda0*/  LOP3.LUT R6, R6, 0xffff, RZ, 0xc0, !PT ;  /* 0x0000ffff06067812 */ /* 0x000fe200078ec0ff */
[----:B------:R-:W0:Y:S01]  /*7bdb0*/  LDCU UR14, c[0x0][0x398] ;  /* 0x00007300ff0e77ac */ /* 0x000e220008000800 */
[----:B------:R-:W-:Y:S01]  /*7bdc0*/  PRMT R30, R51, 0x3340, R30 ;  /* 0x00003340331e7816 */ /* 0x000fe2000000001e */
[----:B------:R-:W3:Y:S01]  /*7bdd0*/  LDL.LU R52, [R1+0x2674] ;  /* 0x0026740001347983 */ /* 0x000ee20000300800 */
[----:B------:R-:W-:Y:S01]  /*7bde0*/  ISETP.LT.AND P0, PT, R50, UR12, !P0 ;  /* 0x0000000c32007c0c */ /* 0x000fe2000c701270 */
[----:B------:R-:W0:Y:S02]  /*7bdf0*/  LDCU UR12, c[0x0][0x398] ;  /* 0x00007300ff0c77ac */ /* 0x000e240008000800 */
[----:B------:R1:W-:Y:S01]  /*7be00*/  STL [R1+0x16a8], R55 ;  /* 0x0016a83701007387 */ /* 0x0003e20000100800 */
[----:B------:R-:W-:-:S03]  /*7be10*/  @P1 LOP3.LUT R56, R56, 0x800, RZ, 0xfc, !PT ;  /* 0x0000080038381812 */ /* 0x000fc600078efcff */
[----:B------:R-:W-:Y:S01]  /*7be20*/  STL [R1+0x165c], R30 ;  /* 0x00165c1e01007387 */ /* 0x000fe20000100800 */
[----:B------:R-:W-:Y:S02]  /*7be30*/  SHF.R.U32.HI R51, RZ, 0x8, R53 ;  /* 0x00000008ff337819 */ /* 0x000fe40000011635 */
[----:B------:R-:W-:Y:S02]  /*7be40*/  LOP3.LUT R56, R56, 0xfffffdff, RZ, 0xc0, !PT ;  /* 0xfffffdff38387812 */ /* 0x000fe400078ec0ff */
[--C-:B-1----:R-:W-:Y:S02]  /*7be50*/  PRMT R55, R53, 0x3340, R5.reuse ;  /* 0x0000334035377816 */ /* 0x102fe40000000005 */
[----:B------:R-:W-:-:S03]  /*7be60*/  SHF.R.U32.HI R53, RZ, 0x8, R5 ;  /* 0x00000008ff357819 */ /* 0x000fc60000011605 */
[----:B------:R1:W-:Y:S01]  /*7be70*/  STL [R1+0x16a4], R55 ;  /* 0x0016a43701007387 */ /* 0x0003e20000100800 */
[----:B------:R-:W-:Y:S02]  /*7be80*/  @P0 LOP3.LUT R56, R56, 0x200, RZ, 0xfc, !PT ;  /* 0x0000020038380812 */ /* 0x000fe400078efcff */
[----:B0-----:R-:W-:Y:S01]  /*7be90*/  ISETP.GE.AND P0, PT, R4, UR64, PT ;  /* 0x0000004004007c0c */ /* 0x001fe2000bf06270 */
[----:B------:R-:W0:Y:S01]  /*7bea0*/  LDCU UR64, c[0x0][0x39c] ;  /* 0x00007380ff4077ac */ /* 0x000e220008000800 */
[----:B------:R-:W-:Y:S01]  /*7beb0*/  LOP3.LUT R4, R53, 0xffff, RZ, 0xc0, !PT ;  /* 0x0000ffff35047812 */ /* 0x000fe200078ec0ff */
[----:B-1----:R-:W3:Y:S01]  /*7bec0*/  LDL.LU R55, [R1+0x13c8] ;  /* 0x0013c80001377983 */ /* 0x002ee20000300800 */
[----:B--2---:R-:W-:-:S04]  /*7bed0*/  LOP3.LUT R30, R58, 0xffff, RZ, 0xc0, !PT ;  /* 0x0000ffff3a1e7812 */ /* 0x004fc800078ec0ff */
[----:B------:R-:W-:Y:S02]  /*7bee0*/  PRMT R5, R30, 0x3340, R32 ;  /* 0x000033401e057816 */ /* 0x000fe40000000020 */
[----:B------:R-:W-:-:S03]  /*7bef0*/  SHF.R.U32.HI R58, RZ, 0x8, R30 ;  /* 0x00000008ff3a7819 */ /* 0x000fc6000001161e */
[----:B------:R1:W-:Y:S01]  /*7bf00*/  STL [R1+0x16a0], R5 ;  /* 0x0016a00501007387 */ /* 0x0003e20000100800 */
[----:B------:R-:W-:Y:S02]  /*7bf10*/  SHF.R.U32.HI R30, RZ, 0x8, R32 ;  /* 0x00000008ff1e7819 */ /* 0x000fe40000011620 */
[----:B------:R-:W-:Y:S02]  /*7bf20*/  LOP3.LUT R32, R58, 0xffff, RZ, 0xc0, !PT ;  /* 0x0000ffff3a207812 */ /* 0x000fe400078ec0ff */
[----:B-1----:R-:W-:Y:S02]  /*7bf30*/  LOP3.LUT R5, R51, 0xffff, RZ, 0xc0, !PT ;  /* 0x0000ffff33057812 */ /* 0x002fe400078ec0ff */
[----:B------:R-:W2:Y:S04]  /*7bf40*/  LDL.LU R51, [R1+0x2670] ;  /* 0x0026700001337983 */ /* 0x000ea80000300800 */
[----:B------:R-:W2:Y:S04]  /*7bf50*/  LDL.LU R53, [R1+0x266c] ;  /* 0x00266c0001357983 */ /* 0x000ea80000300800 */
[----:B------:R-:W2:Y:S01]  /*7bf60*/  LDL.LU R58, [R1+0x2668] ;  /* 0x00266800013a7983 */ /* 0x000ea20000300800 */
[----:B------:R-:W-:-:S02]  /*7bf70*/  PRMT R5, R5, 0x3340, R4 ;  /* 0x0000334005057816 */ /* 0x000fc40000000004 */
[----:B------:R-:W-:-:S03]  /*7bf80*/  LOP3.LUT R30, R30, 0xffff, RZ, 0xc0, !PT ;  /* 0x0000ffff1e1e7812 */ /* 0x000fc600078ec0ff */
[----:B------:R1:W-:Y:S02]  /*7bf90*/  STL [R1+0x1658], R5 ;  /* 0x0016580501007387 */ /* 0x0003e40000100800 */
[----:B-1----:R-:W-:-:S05]  /*7bfa0*/  PRMT R5, R32, 0x3340, R30 ;  /* 0x0000334020057816 */ /* 0x002fca000000001e */
[----:B------:R3:W-:Y:S02]  /*7bfb0*/  STL [R1+0x1654], R5 ;  /* 0x0016540501007387 */ /* 0x0007e40000100800 */
[----:B---3--:R-:W-:Y:S02]  /*7bfc0*/  LOP3.LUT R5, R55, 0xffff, RZ, 0xc0, !PT ;  /* 0x0000ffff37057812 */ /* 0x008fe400078ec0ff */
[----:B--2---:R-:W-:Y:S02]  /*7bfd0*/  LOP3.LUT R30, R58, 0xffff, RZ, 0xc0, !PT ;  /* 0x0000ffff3a1e7812 */ /* 0x004fe400078ec0ff */
[----:B------:R-:W2:Y:S02]  /*7bfe0*/  LDL.LU R58, [R1+0x2664] ;  /* 0x00266400013a7983 */ /* 0x000ea40000300800 */
[----:B------:R-:W-:-:S05]  /*7bff0*/  PRMT R55, R30, 0x3340, R6 ;  /* 0x000033401e377816 */ /* 0x000fca0000000006 */
[----:B------:R1:W-:Y:S04]  /*7c000*/  STL [R1+0x169c], R55 ;  /* 0x00169c3701007387 */ /* 0x0003e80000100800 */
[----:B-1----:R-:W3:Y:S01]  /*7c010*/  LDL.LU R55, [R1+0x13cc] ;  /* 0x0013cc0001377983 */ /* 0x002ee20000300800 */
[----:B------:R-:W-:Y:S02]  /*7c020*/  ISETP.LT.AND P1, PT, R50, UR18, !P0 ;  /* 0x0000001232007c0c */ /* 0x000fe4000c721270 */
[----:B------:R-:W-:Y:S01]  /*7c030*/  LOP3.LUT R56, R56, 0xfffffbff, RZ, 0xc0, !PT ;  /* 0xfffffbff38387812 */ /* 0x000fe200078ec0ff */
[----:B------:R-:W-:Y:S01]  /*7c040*/  VIADD R4, R54, 0x33 ;  /* 0x0000003336047836 */ /* 0x000fe20000000000 */
[----:B------:R-:W-:Y:S01]  /*7c050*/  ISETP.LT.AND P0, PT, R59, UR16, !P0 ;  /* 0x000000103b007c0c */ /* 0x000fe2000c701270 */
[----:B------:R-:W1:Y:S01]  /*7c060*/  LDCU UR16, c[0x0][0x39c] ;  /* 0x00007380ff1077ac */ /* 0x000e620008000800 */
[----:B------:R-:W-:-:S02]  /*7c070*/  SHF.R.U32.HI R32, RZ, 0x8, R30 ;  /* 0x00000008ff207819 */ /* 0x000fc4000001161e */
[----:B------:R-:W-:Y:S01]  /*7c080*/  SHF.R.U32.HI R6, RZ, 0x8, R6 ;  /* 0x00000008ff067819 */ /* 0x000fe20000011606 */
[----:B------:R-:W0:Y:S04]  /*7c090*/  LDCU UR18, c[0x0][0x39c] ;  /* 0x00007380ff1277ac */ /* 0x000e280008000800 */
        /* <DEDUP_REMOVED lines=10> */
[----:B------:R-:W-:Y:S01]  /*7c140*/  SHF.R.U32.HI R30, RZ, 0x8, R5 ;  /* 0x00000008ff1e7819 */ /* 0x000fe20000011605 */
[----:B------:R-:W0:Y:S08]  /*7c150*/  LDCU UR12, c[0x0][0x398] ;  /* 0x00007300ff0c77ac */ /* 0x000e300008000800 */
[----:B------:R-:W-:-:S04]  /*7c160*/  @P1 LOP3.LUT R56, R56, 0x100, RZ, 0xfc, !PT ;  /* 0x0000010038381812 */ /* 0x000fc800078efcff */
[----:B------:R-:W-:-:S04]  /*7c170*/  LOP3.LUT R56, R56, 0xffffffbf, RZ, 0xc0, !PT ;  /* 0xffffffbf38387812 */ /* 0x000fc800078ec0ff */
[----:B------:R-:W-:Y:S02]  /*7c180*/  @P0 LOP3.LUT R56, R56, 0x40, RZ, 0xfc, !PT ;  /* 0x0000004038380812 */ /* 0x000fe400078efcff */
[----:B0-----:R-:W-:Y:S01]  /*7c190*/  ISETP.GE.AND P0, PT, R4, UR64, PT ;  /* 0x0000004004007c0c */ /* 0x001fe2000bf06270 */
[----:B------:R-:W0:Y:S03]  /*7c1a0*/  LDCU UR64, c[0x0][0x39c] ;  /* 0x00007380ff4077ac */ /* 0x000e260008000800 */
[----:B------:R-:W-:Y:S01]  /*7c1b0*/  ISETP.LT.AND P1, PT, R50, UR20, !P0 ;  /* 0x0000001432007c0c */ /* 0x000fe2000c721270 */
[----:B------:R-:W0:Y:S01]  /*7c1c0*/  LDCU UR20, c[0x0][0x39c] ;  /* 0x00007380ff1477ac */ /* 0x000e220008000800 */
[----:B------:R-:W-:Y:S02]  /*7c1d0*/  PRMT R5, R5, 0x3340, R38 ;  /* 0x0000334005057816 */ /* 0x000fe40000000026 */
[----:B------:R-:W-:Y:S01]  /*7c1e0*/  ISETP.LT.AND P0, PT, R59, UR14, !P0 ;  /* 0x0000000e3b007c0c */ /* 0x000fe2000c701270 */
[----:B------:R-:W0:Y:S01]  /*7c1f0*/  LDCU UR14, c[0x0][0x39c] ;  /* 0x00007380ff0e77ac */ /* 0x000e220008000800 */
[----:B------:R-:W-:Y:S01]  /*7c200*/  LOP3.LUT R56, R56, 0xffffffdf, RZ, 0xc0, !PT ;  /* 0xffffffdf38387812 */ /* 0x000fe200078ec0ff */
[----:B------:R1:W-:Y:S01]  /*7c210*/  STL [R1+0x7c], R5 ;  /* 0x00007c0501007387 */ /* 0x0003e20000100800 */
[----:B------:R-:W-:-:S02]  /*7c220*/  LOP3.LUT R4, R6, 0xffff, RZ, 0xc0, !PT ;  /* 0x0000ffff06047812 */ /* 0x000fc400078ec0ff */
[----:B------:R-:W-:-:S03]  /*7c230*/  SHF.R.U32.HI R38, RZ, 0x8, R38 ;  /* 0x00000008ff267819 */ /* 0x000fc60000011626 */
[----:B------:R-:W-:Y:S02]  /*7c240*/  @P1 LOP3.LUT R56, R56, 0x20, RZ, 0xfc, !PT ;  /* 0x0000002038381812 */ /* 0x000fe400078efcff */
[----:B-1----:R-:W-:Y:S02]  /*7c250*/  LOP3.LUT R5, R32, 0xffff, RZ, 0xc0, !PT ;  /* 0x0000ffff20057812 */ /* 0x002fe400078ec0ff */
[----:B------:R-:W-:Y:S02]  /*7c260*/  LOP3.LUT R56, R56, 0xffffffef, RZ, 0xc0, !PT ;  /* 0xffffffef38387812 */ /* 0x000fe400078ec0ff */
[----:B------:R-:W-:Y:S01]  /*7c270*/  PRMT R32, R5, 0x3340, R4 ;  /* 0x0000334005207816 */ /* 0x000fe20000000004 */
[----:B------:R-:W-:Y:S01]  /*7c280*/  VIADD R4, R54, 0x32 ;  /* 0x0000003236047836 */ /* 0x000fe20000000000 */
[----:B------:R-:W-:Y:S02]  /*7c290*/  LOP3.LUT R30, R30, 0xffff, RZ, 0xc0, !PT ;  /* 0x0000ffff1e1e7812 */ /* 0x000fe400078ec0ff */
[----:B------:R-:W-:-:S02]  /*7c2a0*/  LOP3.LUT R6, R38, 0xffff, RZ, 0xc0, !PT ;  /* 0x0000ffff26067812 */ /* 0x000fc400078ec0ff */
[----:B------:R-:W-:Y:S02]  /*7c2b0*/  @P0 LOP3.LUT R56, R56, 0x10, RZ, 0xfc, !PT ;  /* 0x0000001038380812 */ /* 0x000fe400078efcff */
[----:B------:R-:W-:Y:S02]  /*7c2c0*/  ISETP.GE.AND P0, PT, R4, UR16, PT ;  /* 0x0000001004007c0c */ /* 0x000fe4000bf06270 */
[----:B------:R-:W-:Y:S01]  /*7c2d0*/  PRMT R5, R30, 0x3340, R6 ;  /* 0x000033401e057816 */ /* 0x000fe20000000006 */
[----:B------:R-:W-:Y:S01]  /*7c2e0*/  STL [R1+0x1650], R32 ;  /* 0x0016502001007387 */ /* 0x000fe20000100800 */
[----:B------:R-:W-:Y:S02]  /*7c2f0*/  ISETP.LT.AND P1, PT, R59, UR10, !P0 ;  /* 0x0000000a3b007c0c */ /* 0x000fe4000c721270 */
[----:B------:R-:W-:Y:S01]  /*7c300*/  LOP3.LUT R56, R56, 0xfffffff7, RZ, 0xc0, !PT ;  /* 0xfffffff738387812 */ /* 0x000fe200078ec0ff */
[----:B------:R2:W-:Y:S01]  /*7c310*/  STL [R1], R5 ;  /* 0x0000000501007387 */ /* 0x0005e20000100800 */
[----:B------:R-:W-:-:S02]  /*7c320*/  ISETP.LT.AND P0, PT, R50, UR12, !P0 ;  /* 0x0000000c32007c0c */ /* 0x000fc4000c701270 */
[----:B------:R-:W-:Y:S01]  /*7c330*/  LOP3.LUT R7, R7, 0xffff, RZ, 0xc0, !PT ;  /* 0x0000ffff07077812 */ /* 0x000fe200078ec0ff */
[----:B------:R-:W-:Y:S01]  /*7c340*/  VIADD R4, R54, 0xf ;  /* 0x0000000f36047836 */ /* 0x000fe20000000000 */
[----:B------:R-:W1:Y:S01]  /*7c350*/  LDCU UR10, c[0x0][0x398] ;  /* 0x00007300ff0a77ac */ /* 0x000e620008000800 */
[----:B------:R-:W1:Y:S04]  /*7c360*/  LDCU UR12, c[0x0][0x398] ;  /* 0x00007300ff0c77ac */ /* 0x000e680008000800 */
[----:B------:R-:W-:Y:S02]  /*7c370*/  @P1 LOP3.LUT R56, R56, 0x8, RZ, 0xfc, !PT ;  /* 0x0000000838381812 */ /* 0x000fe400078efcff */
[----:B------:R-:W-:Y:S01]  /*7c380*/  LOP3.LUT R9, R9, 0xffff, RZ, 0xc0, !PT ;  /* 0x0000ffff09097812 */ /* 0x000fe200078ec0ff */
[----:B------:R-:W1:Y:S01]  /*7c390*/  LDCU UR16, c[0x0][0x39c] ;  /* 0x00007380ff1077ac */ /* 0x000e620008000800 */
[----:B------:R-:W-:-:S04]  /*7c3a0*/  LOP3.LUT R56, R56, 0xfffffffd, RZ, 0xc0, !PT ;  /* 0xfffffffd38387812 */ /* 0x000fc800078ec0ff */
[----:B------:R-:W-:Y:S02]  /*7c3b0*/  @P0 LOP3.LUT R56, R56, 0x2, RZ, 0xfc, !PT ;  /* 0x0000000238380812 */ /* 0x000fe400078efcff */
[----:B0-----:R-:W-:Y:S01]  /*7c3c0*/  ISETP.GE.AND P0, PT, R4, UR64, PT ;  /* 0x0000004004007c0c */ /* 0x001fe2000bf06270 */
[----:B------:R-:W0:Y:S01]  /*7c3d0*/  LDCU UR64, c[0x0][0x39c] ;  /* 0x00007380ff4077ac */ /* 0x000e220008000800 */
[----:B--2---:R-:W-:Y:S02]  /*7c3e0*/  LOP3.LUT R5, R58, 0xffff, RZ, 0xc0, !PT ;  /* 0x0000ffff3a057812 */ /* 0x004fe400078ec0ff */
[----:B------:R-:W2:Y:S02]  /*7c3f0*/  LDL.LU R58, [R1+0x2660] ;  /* 0x00266000013a7983 */ /* 0x000ea40000300800 */
[----:B------:R-:W-:Y:S02]  /*7c400*/  SHF.R.U32.HI R30, RZ, 0x8, R5 ;  /* 0x00000008ff1e7819 */ /* 0x000fe40000011605 */
[----:B------:R-:W-:-:S02]  /*7c410*/  PRMT R5, R5, 0x3340, R7 ;  /* 0x0000334005057816 */ /* 0x000fc40000000007 */
[----:B---3--:R-:W-:-:S04]  /*7c420*/  LOP3.LUT R6, R55, 0xffff, RZ, 0xc0, !PT ;  /* 0x0000ffff37067812 */ /* 0x008fc800078ec0ff */
[----:B------:R-:W-:Y:S02]  /*7c430*/  SHF.R.U32.HI R32, RZ, 0x8, R6 ;  /* 0x00000008ff207819 */ /* 0x000fe40000011606 */
[--C-:B------:R-:W-:Y:S02]  /*7c440*/  PRMT R6, R6, 0x3340, R37.reuse ;  /* 0x0000334006067816 */ /* 0x100fe40000000025 */
[----:B------:R-:W-:-:S03]  /*7c450*/  SHF.R.U32.HI R37, RZ, 0x8, R37 ;  /* 0x00000008ff257819 */ /* 0x000fc60000011625 */
[----:B------:R-:W-:Y:S01]  /*7c460*/  STL [R1+0xc], R6 ;  /* 0x00000c0601007387 */ /* 0x000fe20000100800 */
[----:B------:R-:W-:-:S03]  /*7c470*/  LOP3.LUT R4, R37, 0xffff, RZ, 0xc0, !PT ;  /* 0x0000ffff25047812 */ /* 0x000fc600078ec0ff */
[----:B------:R-:W3:Y:S04]  /*7c480*/  LDL.LU R55, [R1+0x1390] ;  /* 0x0013900001377983 */ /* 0x000ee80000300800 */
[----:B------:R0:W-:Y:S04]  /*7c490*/  STL [R1+0x8], R5 ;  /* 0x0000080501007387 */ /* 0x0001e80000100800 */
[----:B------:R-:W4:Y:S01]  /*7c4a0*/  LDL.LU R37, [R1+0x13e4] ;  /* 0x0013e40001257983 */ /* 0x000f220000300800 */
[----:B------:R-:W-:Y:S01]  /*7c4b0*/  ISETP.LT.AND P1, PT, R50, UR24, !P0 ;  /* 0x0000001832007c0c */ /* 0x000fe2000c721270 */
[----:B------:R-:W2:Y:S01]  /*7c4c0*/  LDCU UR24, c[0x0][0x398] ;  /* 0x00007300ff1877ac */ /* 0x000ea20008000800 */
[----:B-1----:R-:W-:-:S02]  /*7c4d0*/  ISETP.LT.AND P0, PT, R59, UR10, !P0 ;  /* 0x0000000a3b007c0c */ /* 0x002fc4000c701270 */
[----:B0-----:R-:W-:Y:S01]  /*7c4e0*/  LOP3.LUT R5, R32, 0xffff, RZ, 0xc0, !PT ;  /* 0x0000ffff20057812 */ /* 0x001fe200078ec0ff */
[----:B------:R-:W0:Y:S03]  /*7c4f0*/  LDCU UR10, c[0x0][0x39c] ;  /* 0x00007380ff0a77ac */ /* 0x000e260008000800 */
[----:B------:R-:W-:Y:S01]  /*7c500*/  PRMT R38, R5, 0x3340, R4 ;  /* 0x0000334005267816 */ /* 0x000fe20000000004 */
[----:B------:R-:W-:Y:S01]  /*7c510*/  VIADD R4, R54, 0x31 ;  /* 0x0000003136047836 */ /* 0x000fe20000000000 */
[----:B------:R-:W-:Y:S02]  /*7c520*/  LOP3.LUT R56, R56, 0xfffffffb, RZ, 0xc0, !PT ;  /* 0xfffffffb38387812 */ /* 0x000fe400078ec0ff */
[----:B------:R-:W-:Y:S02]  /*7c530*/  SHF.R.U32.HI R6, RZ, 0x8, R7 ;  /* 0x00000008ff067819 */ /* 0x000fe40000011607 */
[----:B------:R-:W-:-:S02]  /*7c540*/  @P1 LOP3.LUT R56, R56, 0x4, RZ, 0xfc, !PT ;  /* 0x0000000438381812 */ /* 0x000fc400078efcff */
[----:B------:R-:W-:Y:S02]  /*7c550*/  LOP3.LUT R7, R30, 0xffff, RZ, 0xc0, !PT ;  /* 0x0000ffff1e077812 */ /* 0x000fe400078ec0ff */
[----:B------:R-:W-:Y:S02]  /*7c560*/  LOP3.LUT R6, R6, 0xffff, RZ, 0xc0, !PT ;  /* 0x0000ffff06067812 */ /* 0x000fe400078ec0ff */
[----:B------:R-:W-:Y:S02]  /*7c570*/  LOP3.LUT R56, R56, 0xfffffffe, RZ, 0xc0, !PT ;  /* 0xfffffffe38387812 */ /* 0x000fe400078ec0ff */
[----:B------:R-:W-:Y:S02]  /*7c580*/  PRMT R32, R7, 0x3340, R6 ;  /* 0x0000334007207816 */ /* 0x000fe40000000006 */
[----:B--2---:R-:W-:-:S04]  /*7c590*/  LOP3.LUT R58, R58, 0x7fffffff, RZ, 0xc0, !PT ;  /* 0x7fffffff3a3a7812 */ /* 0x004fc800078ec0ff */
[----:B------:R-:W-:Y:S02]  /*7c5a0*/  @P0 LOP3.LUT R58, R58, 0x80000000, RZ, 0xfc, !PT ;  /* 0x800000003a3a0812 */ /* 0x000fe400078efcff */
[----:B------:R-:W-:Y:S02]  /*7c5b0*/  ISETP.GE.AND P0, PT, R4, UR14, PT ;  /* 0x0000000e04007c0c */ /* 0x000fe4000bf06270 */
[----:B---3--:R-:W-:Y:S02]  /*7c5c0*/  LOP3.LUT R5, R55, 0xffff, RZ, 0xc0, !PT ;  /* 0x0000ffff37057812 */ /* 0x008fe400078ec0ff */
[----:B----4-:R-:W-:Y:S01]  /*7c5d0*/  LOP3.LUT R6, R37, 0xffff, RZ, 0xc0, !PT ;  /* 0x0000ffff25067812 */ /* 0x010fe200078ec0ff */
[----:B------:R-:W-:Y:S01]  /*7c5e0*/  VIADD R4, R54, 0x10 ;  /* 0x0000001036047836 */ /* 0x000fe20000000000 */
[----:B------:R-:W-:Y:S01]  /*7c5f0*/  ISETP.LT.AND P1, PT, R59, UR12, !P0 ;  /* 0x0000000c3b007c0c */ /* 0x000fe2000c721270 */
[----:B------:R-:W1:Y:S01]  /*7c600*/  LDCU UR12, c[0x0][0x398] ;  /* 0x00007300ff0c77ac */ /* 0x000e620008000800 */
[----:B------:R-:W-:-:S02]  /*7c610*/  SHF.R.U32.HI R30, RZ, 0x8, R6 ;  /* 0x00000008ff1e7819 */ /* 0x000fc40000011606 */
[----:B------:R-:W-:Y:S01]  /*7c620*/  PRMT R6, R6, 0x3340, R39 ;  /* 0x0000334006067816 */ /* 0x000fe20000000027 */
[----:B------:R-:W2:Y:S08]  /*7c630*/  LDCU UR14, c[0x0][0x398] ;  /* 0x00007300ff0e77ac */ /* 0x000eb00008000800 */
[----:B------:R-:W-:Y:S02]  /*7c640*/  @P1 LOP3.LUT R56, R56, 0x1, RZ, 0xfc, !PT ;  /* 0x0000000138381812 */ /* 0x000fe400078efcff */
[----:B------:R-:W-:-:S03]  /*7c650*/  PRMT R55, R5, 0x3340, R9 ;  /* 0x0000334005377816 */ /* 0x000fc60000000009 */
[----:B------:R3:W-:Y:S04]  /*7c660*/  STL [R1+0x2554], R56 ;  /* 0x0025543801007387 */ /* 0x0007e80000100800 */
[----:B---3--:R-:W3:Y:S04]  /*7c670*/  LDL.LU R56, [R1+0x13f0] ;  /* 0x0013f00001387983 */ /* 0x008ee80000300800 */
[----:B------:R4:W-:Y:S02]  /*7c680*/  STL [R1+0x4], R6 ;  /* 0x0000040601007387 */ /* 0x0009e40000100800 */
[----:B----4-:R-:W-:-:S02]  /*7c690*/  SHF.R.U32.HI R6, RZ, 0x8, R9 ;  /* 0x00000008ff067819 */ /* 0x010fc40000011609 */
[----:B------:R-:W4:Y:S01]  /*7c6a0*/  LDL.LU R9, [R1+0x13ec] ;  /* 0x0013ec0001097983 */ /* 0x000f220000300800 */
[----:B------:R-:W-:Y:S01]  /*7c6b0*/  ISETP.LT.AND P0, PT, R50, UR28, !P0 ;  /* 0x0000001c32007c0c */ /* 0x000fe2000c701270 */
[----:B------:R-:W0:Y:S01]  /*7c6c0*/  LDCU UR28, c[0x0][0x398] ;  /* 0x00007300ff1c77ac */ /* 0x000e220008000800 */
[----:B------:R-:W-:Y:S02]  /*7c6d0*/  SHF.R.U32.HI R7, RZ, 0x8, R5 ;  /* 0x00000008ff077819 */ /* 0x000fe40000011605 */
[----:B------:R-:W-:Y:S02]  /*7c6e0*/  LOP3.LUT R58, R58, 0xbfffffff, RZ, 0xc0, !PT ;  /* 0xbfffffff3a3a7812 */ /* 0x000fe400078ec0ff */
[----:B------:R-:W-:Y:S02]  /*7c6f0*/  SHF.R.U32.HI R39, RZ, 0x8, R39 ;  /* 0x00000008ff277819 */ /* 0x000fe40000011627 */
[----:B------:R-:W-:Y:S02]  /*7c700*/  LOP3.LUT R7, R7, 0xffff, RZ, 0xc0, !PT ;  /* 0x0000ffff07077812 */ /* 0x000fe400078ec0ff */
[----:B------:R-:W-:-:S03]  /*7c710*/  LOP3.LUT R6, R6, 0xffff, RZ, 0xc0, !PT ;  /* 0x0000ffff06067812 */ /* 0x000fc600078ec0ff */
[----:B------:R-:W-:Y:S02]  /*7c720*/  @P0 LOP3.LUT R58, R58, 0x40000000, RZ, 0xfc, !PT ;  /* 0x400000003a3a0812 */ /* 0x000fe400078efcff */
[----:B------:R-:W-:Y:S02]  /*7c730*/  ISETP.GE.AND P0, PT, R4, UR64, PT ;  /* 0x0000004004007c0c */ /* 0x000fe4000bf06270 */
[----:B------:R-:W-:Y:S02]  /*7c740*/  LOP3.LUT R4, R39, 0xffff, RZ, 0xc0, !PT ;  /* 0x0000ffff27047812 */ /* 0x000fe400078ec0ff */
[----:B------:R-:W-:Y:S02]  /*7c750*/  PRMT R39, R7, 0x3340, R6 ;  /* 0x0000334007277816 */ /* 0x000fe40000000006 */
[----:B------:R-:W-:-:S04]  /*7c760*/  LOP3.LUT R5, R30, 0xffff, RZ, 0xc0, !PT ;  /* 0x0000ffff1e057812 */ /* 0x000fc800078ec0ff */
[----:B------:R-:W-:Y:S02]  /*7c770*/  PRMT R37, R5, 0x3340, R4 ;  /* 0x0000334005257816 */ /* 0x000fe40000000004 */
[----:B------:R-:W-:Y:S02]  /*7c780*/  ISETP.LT.AND P1, PT, R50, UR24, !P0 ;  /* 0x0000001832007c0c */ /* 0x000fe4000c721270 */
[----:B------:R-:W-:Y:S02]  /*7c790*/  LOP3.LUT R58, R58, 0xdfffffff, RZ, 0xc0, !PT ;  /* 0xdfffffff3a3a7812 */ /* 0x000fe400078ec0ff */
[----:B---3--:R-:W-:Y:S02]  /*7c7a0*/  LOP3.LUT R5, R56, 0xffff, RZ, 0xc0, !PT ;  /* 0x0000ffff38057812 */ /* 0x008fe400078ec0ff */
[----:B----4-:R-:W-:Y:S01]  /*7c7b0*/  LOP3.LUT R6, R9, 0xffff, RZ, 0xc0, !PT ;  /* 0x0000ffff09067812 */ /* 0x010fe200078ec0ff */
[----:B------:R-:W-:Y:S01]  /*7c7c0*/  VIADD R4, R54, 0x30 ;  /* 0x0000003036047836 */ /* 0x000fe20000000000 */
[----:B------:R-:W3:Y:S02]  /*7c7d0*/  LDCU UR24, c[0x0][0x398] ;  /* 0x00007300ff1877ac */ /* 0x000ee40008000800 */
[----:B------:R-:W-:-:S02]  /*7c7e0*/  SHF.R.U32.HI R7, RZ, 0x8, R6 ;  /* 0x00000008ff077819 */ /* 0x000fc40000011606 */
[----:B------:R-:W-:-:S05]  /*7c7f0*/  PRMT R6, R6, 0x3340, R33 ;  /* 0x0000334006067816 */ /* 0x000fca0000000021 */
[----:B------:R4:W-:Y:S04]  /*7c800*/  STL [R1+0x1698], R6 ;  /* 0x0016980601007387 */ /* 0x0009e80000100800 */
[----:B------:R-:W3:Y:S04]  /*7c810*/  LDL.LU R30, [R1+0x1398] ;  /* 0x00139800011e7983 */ /* 0x000ee80000300800 */
[----:B------:R-:W3:Y:S01]  /*7c820*/  LDL.LU R56, [R1+0x1400] ;  /* 0x0014000001387983 */ /* 0x000ee20000300800 */
[----:B0-----:R-:W-:Y:S01]  /*7c830*/  ISETP.LT.AND P0, PT, R59, UR28, !P0 ;  /* 0x0000001c3b007c0c */ /* 0x001fe2000c701270 */
[----:B------:R-:W0:Y:S01]  /*7c840*/  LDCU UR28, c[0x0][0x398] ;  /* 0x00007300ff1c77ac */ /* 0x000e220008000800 */
[----:B------:R-:W-:-:S04]  /*7c850*/  @P1 LOP3.LUT R58, R58, 0x20000000, RZ, 0xfc, !PT ;  /* 0x200000003a3a1812 */ /* 0x000fc800078efcff */
[----:B------:R-:W-:-:S07]  /*7c860*/  LOP3.LUT R58, R58, 0xefffffff, RZ, 0xc0, !PT ;  /* 0xefffffff3a3a7812 */ /* 0x000fce00078ec0ff */
[----:B------:R-:W-:Y:S02]  /*7c870*/  @P0 LOP3.LUT R58, R58, 0x10000000, RZ, 0xfc, !PT ;  /* 0x100000003a3a0812 */ /* 0x000fe400078efcff */
[----:B------:R-:W-:Y:S02]  /*7c880*/  ISETP.GE.AND P0, PT, R4, UR10, PT ;  /* 0x0000000a04007c0c */ /* 0x000fe4000bf06270 */
[----:B------:R-:W-:Y:S01]  /*7c890*/  LOP3.LUT R58, R58, 0xf7ffffff, RZ, 0xc0, !PT ;  /* 0xf7ffffff3a3a7812 */ /* 0x000fe200078ec0ff */
[----:B------:R-:W-:Y:S01]  /*7c8a0*/  VIADD R4, R54, 0x11 ;  /* 0x0000001136047836 */ /* 0x000fe20000000000 */
[----:B-1----:R-:W-:Y:S01]  /*7c8b0*/  ISETP.LT.AND P1, PT, R59, UR12, !P0 ;  /* 0x0000000c3b007c0c */ /* 0x002fe2000c721270 */
[----:B------:R-:W1:Y:S01]  /*7c8c0*/  LDCU UR10, c[0x0][0x398] ;  /* 0x00007300ff0a77ac */ /* 0x000e620008000800 */
[----:B--2---:R-:W-:Y:S02]  /*7c8d0*/  ISETP.LT.AND P0, PT, R50, UR14, !P0 ;  /* 0x0000000e32007c0c */ /* 0x004fe4000c701270 */
[----:B------:R-:W-:Y:S01]  /*7c8e0*/  SHF.R.U32.HI R9, RZ, 0x8, R5 ;  /* 0x00000008ff097819 */ /* 0x000fe20000011605 */
[----:B------:R-:W2:Y:S01]  /*7c8f0*/  LDCU UR14, c[0x0][0x398] ;  /* 0x00007300ff0e77ac */ /* 0x000ea20008000800 */
[----:B------:R-:W-:-:S02]  /*7c900*/  PRMT R5, R5, 0x3340, R36 ;  /* 0x0000334005057816 */ /* 0x000fc40000000024 */
[----:B------:R-:W-:Y:S02]  /*7c910*/  SHF.R.U32.HI R33, RZ, 0x8, R33 ;  /* 0x00000008ff217819 */ /* 0x000fe40000011621 */
[----:B------:R-:W-:Y:S02]  /*7c920*/  LOP3.LUT R8, R8, 0xffff, RZ, 0xc0, !PT ;  /* 0x0000ffff08087812 */ /* 0x000fe400078ec0ff */
[----:B------:R-:W-:Y:S02]  /*7c930*/  LOP3.LUT R11, R11, 0xffff, RZ, 0xc0, !PT ;  /* 0x0000ffff0b0b7812 */ /* 0x000fe400078ec0ff */
[----:B------:R-:W-:Y:S02]  /*7c940*/  LOP3.LUT R10, R10, 0xffff, RZ, 0xc0, !PT ;  /* 0x0000ffff0a0a7812 */ /* 0x000fe400078ec0ff */
[----:B------:R-:W-:Y:S02]  /*7c950*/  LOP3.LUT R12, R12, 0xffff, RZ, 0xc0, !PT ;  /* 0x0000ffff0c0c7812 */ /* 0x000fe400078ec0ff */
[----:B------:R-:W-:-:S02]  /*7c960*/  LOP3.LUT R14, R14, 0xffff, RZ, 0xc0, !PT ;  /* 0x0000ffff0e0e7812 */ /* 0x000fc400078ec0ff */
[----:B------:R-:W-:Y:S01]  /*7c970*/  LOP3.LUT R13, R13, 0xffff, RZ, 0xc0, !PT ;  /* 0x0000ffff0d0d7812 */ /* 0x000fe200078ec0ff */
[----:B------:R-:W-:Y:S01]  /*7c980*/  UMOV UR64, UR60 ;  /* 0x0000003c00407c82 */ /* 0x000fe20008000000 */
[----:B------:R-:W-:Y:S02]  /*7c990*/  @P1 LOP3.LUT R58, R58, 0x8000000, RZ, 0xfc, !PT ;  /* 0x080000003a3a1812 */ /* 0x000fe400078efcff */
[----:B----4-:R-:W-:Y:S01]  /*7c9a0*/  SHF.R.U32.HI R6, RZ, 0x8, R36 ;  /* 0x00000008ff067819 */ /* 0x010fe20000011624 */
[----:B------:R4:W-:Y:S01]  /*7c9b0*/  STL [R1+0x1694], R5 ;  /* 0x0016940501007387 */ /* 0x0009e20000100800 */
[----:B------:R-:W-:Y:S01]  /*7c9c0*/  LOP3.LUT R58, R58, 0xfdffffff, RZ, 0xc0, !PT ;  /* 0xfdffffff3a3a7812 */ /* 0x000fe200078ec0ff */
[----:B------:R-:W0:Y:S03]  /*7c9d0*/  LDCU UR60, c[0x0][0x39c] ;  /* 0x00007380ff3c77ac */ /* 0x000e260008000800 */
[----:B------:R-:W-:Y:S01]  /*7c9e0*/  @P0 LOP3.LUT R58, R58, 0x2000000, RZ, 0xfc, !PT ;  /* 0x020000003a3a0812 */ /* 0x000fe200078efcff */
[----:B------:R-:W0:Y:S01]  /*7c9f0*/  LDCU UR12, c[0x0][0x39c] ;  /* 0x00007380ff0c77ac */ /* 0x000e220008000800 */
[----:B------:R-:W-:-:S02]  /*7ca00*/  ISETP.GE.AND P0, PT, R4, UR66, PT ;  /* 0x0000004204007c0c */ /* 0x000fc4000bf06270 */
[----:B------:R-:W-:Y:S01]  /*7ca10*/  LOP3.LUT R4, R33, 0xffff, RZ, 0xc0, !PT ;  /* 0x0000ffff21047812 */ /* 0x000fe200078ec0ff */
[----:B------:R-:W0:Y:S01]  /*7ca20*/  LDCU UR66, c[0x0][0x39c] ;  /* 0x00007380ff4277ac */ /* 0x000e220008000800 */
[----:B----4-:R-:W-:Y:S02]  /*7ca30*/  LOP3.LUT R5, R7, 0xffff, RZ, 0xc0, !PT ;  /* 0x0000ffff07057812 */ /* 0x010fe400078ec0ff */
[----:B------:R-:W-:Y:S02]  /*7ca40*/  LOP3.LUT R7, R9, 0xffff, RZ, 0xc0, !PT ;  /* 0x0000ffff09077812 */ /* 0x000fe400078ec0ff */
[----:B------:R-:W-:Y:S02]  /*7ca50*/  LOP3.LUT R6, R6, 0xffff, RZ, 0xc0, !PT ;  /* 0x0000ffff06067812 */ /* 0x000fe400078ec0ff */
[----:B------:R-:W-:Y:S02]  /*7ca60*/  PRMT R9, R5, 0x3340, R4 ;  /* 0x0000334005097816 */ /* 0x000fe40000000004 */
[----:B------:R-:W-:-:S03]  /*7ca70*/  PRMT R5, R7, 0x3340, R6 ;  /* 0x0000334007057816 */ /* 0x000fc60000000006 */
[----:B------:R-:W-:Y:S04]  /*7ca80*/  STL [R1+0x13e4], R9 ;  /* 0x0013e40901007387 */ /* 0x000fe80000100800 */
[----:B------:R4:W-:Y:S02]  /*7ca90*/  STL [R1+0x13d4], R5 ;  /* 0x0013d40501007387 */ /* 0x0009e40000100800 */
[----:B----4-:R-:W-:Y:S02]  /*7caa0*/  LOP3.LUT R5, R57, 0xffff, RZ, 0xc0, !PT ;  /* 0x0000ffff39057812 */ /* 0x010fe400078ec0ff */
[----:B------:R-:W4:Y:S01]  /*7cab0*/  LDL.LU R57, [R1+0x265c] ;  /* 0x00265c0001397983 */ /* 0x000f220000300800 */
[----:B---3--:R-:W-:-:S03]  /*7cac0*/  LOP3.LUT R7, R30, 0xffff, RZ, 0xc0, !PT ;  /* 0x0000ffff1e077812 */ /* 0x008fc600078ec0ff */
[----:B------:R-:W3:Y:S01]  /*7cad0*/  LDL.LU R30, [R1+0x1410] ;  /* 0x00141000011e7983 */ /* 0x000ee20000300800 */
[----:B------:R-:W-:-:S03]  /*7cae0*/  LOP3.LUT R6, R56, 0xffff, RZ, 0xc0, !PT ;  /* 0x0000ffff38067812 */ /* 0x000fc600078ec0ff */
[----:B------:R-:W4:Y:S01]  /*7caf0*/  LDL.LU R56, [R1+0x140c] ;  /* 0x00140c0001387983 */ /* 0x000f220000300800 */
[----:B------:R-:W-:Y:S02]  /*7cb00*/  ISETP.LT.AND P1, PT, R50, UR24, !P0 ;  /* 0x0000001832007c0c */ /* 0x000fe4000c721270 */
[----:B------:R-:W-:Y:S01]  /*7cb10*/  LOP3.LUT R58, R58, 0xfbffffff, RZ, 0xc0, !PT ;  /* 0xfbffffff3a3a7812 */ /* 0x000fe200078ec0ff */
[----:B------:R-:W-:Y:S01]  /*7cb20*/  VIADD R4, R54, 0x2f ;  /* 0x0000002f36047836 */ /* 0x000fe20000000000 */
[----:B-1----:R-:W-:Y:S01]  /*7cb30*/  ISETP.LT.AND P0, PT, R59, UR10, !P0 ;  /* 0x0000000a3b007c0c */ /* 0x002fe2000c701270 */
[----:B------:R-:W1:Y:S01]  /*7cb40*/  LDCU UR24, c[0x0][0x398] ;  /* 0x00007300ff1877ac */ /* 0x000e620008000800 */
[----:B------:R-:W-:-:S07]  /*7cb50*/  SHF.R.U32.HI R9, RZ, 0x8, R7 ;  /* 0x00000008ff097819 */ /* 0x000fce0000011607 */
[----:B------:R-:W-:Y:S01]  /*7cb60*/  @P1 LOP3.LUT R58, R58, 0x4000000, RZ, 0xfc, !PT ;  /* 0x040000003a3a1812 */ /* 0x000fe200078efcff */
[----:B------:R-:W1:Y:S03]  /*7cb70*/  LDCU UR10, c[0x0][0x39c] ;  /* 0x00007380ff0a77ac */ /* 0x000e660008000800 */
[----:B------:R-:W-:-:S04]  /*7cb80*/  LOP3.LUT R58, R58, 0xff7fffff, RZ, 0xc0, !PT ;  /* 0xff7fffff3a3a7812 */ /* 0x000fc800078ec0ff */
[----:B------:R-:W-:Y:S02]  /*7cb90*/  @P0 LOP3.LUT R58, R58, 0x800000, RZ, 0xfc, !PT ;  /* 0x008000003a3a0812 */ /* 0x000fe400078efcff */
[----:B------:R-:W-:Y:S02]  /*7cba0*/  ISETP.GE.AND P0, PT, R4, UR16, PT ;  /* 0x0000001004007c0c */ /* 0x000fe4000bf06270 */
[----:B------:R-:W-:Y:S02]  /*7cbb0*/  LOP3.LUT R58, R58, 0xfeffffff, RZ, 0xc0, !PT ;  /* 0xfeffffff3a3a7812 */ /* 0x000fe400078ec0ff */
[--C-:B------:R-:W-:Y:S01]  /*7cbc0*/  PRMT R7, R7, 0x3340, R8.reuse ;  /* 0x0000334007077816 */ /* 0x100fe20000000008 */
[----:B------:R-:W-:Y:S01]  /*7cbd0*/  VIADD R4, R54, 0x12 ;  /* 0x0000001236047836 */ /* 0x000fe20000000000 */
[----:B--2---:R-:W-:Y:S01]  /*7cbe0*/  ISETP.LT.AND P1, PT, R59, UR14, !P0 ;  /* 0x0000000e3b007c0c */ /* 0x004fe2000c721270 */
[----:B------:R-:W2:Y:S01]  /*7cbf0*/  LDCU UR14, c[0x0][0x398] ;  /* 0x00007300ff0e77ac */ /* 0x000ea20008000800 */
[----:B0-----:R-:W-:Y:S01]  /*7cc00*/  ISETP.LT.AND P0, PT, R50, UR28, !P0 ;  /* 0x0000001c32007c0c */ /* 0x001fe2000c701270 */
[----:B------:R0:W-:Y:S01]  /*7cc10*/  STL [R1+0x1690], R7 ;  /* 0x0016900701007387 */ /* 0x0001e20000100800 */
[----:B------:R-:W-:Y:S01]  /*7cc20*/  SHF.R.U32.HI R8, RZ, 0x8, R8 ;  /* 0x00000008ff087819 */ /* 0x000fe20000011608 */
[----:B------:R-:W1:Y:S01]  /*7cc30*/  LDCU UR28, c[0x0][0x398] ;  /* 0x00007300ff1c77ac */ /* 0x000e620008000800 */
[----:B------:R-:W-:-:S02]  /*7cc40*/  PRMT R33, R6, 0x3340, R5 ;  /* 0x0000334006217816 */ /* 0x000fc40000000005 */
[----:B------:R-:W-:Y:S01]  /*7cc50*/  LOP3.LUT R15, R15, 0xffff, RZ, 0xc0, !PT ;  /* 0x0000ffff0f0f7812 */ /* 0x000fe200078ec0ff */
[----:B------:R-:W1:Y:S04]  /*7cc60*/  LDCU UR16, c[0x0][0x39c] ;  /* 0x00007380ff1077ac */ /* 0x000e680008000800 */
[----:B------:R-:W-:-:S04]  /*7cc70*/  @P1 LOP3.LUT R58, R58, 0x1000000, RZ, 0xfc, !PT ;  /* 0x010000003a3a1812 */ /* 0x000fc800078efcff */
[----:B------:R-:W-:Y:S02]  /*7cc80*/  LOP3.LUT R58, R58, 0xffbfffff, RZ, 0xc0, !PT ;  /* 0xffbfffff3a3a7812 */ /* 0x000fe400078ec0ff */
[----:B0-----:R-:W-:Y:S02]  /*7cc90*/  SHF.R.U32.HI R7, RZ, 0x8, R6 ;  /* 0x00000008ff077819 */ /* 0x001fe40000011606 */
[----:B------:R-:W-:Y:S02]  /*7cca0*/  @P0 LOP3.LUT R58, R58, 0x400000, RZ, 0xfc, !PT ;  /* 0x004000003a3a0812 */ /* 0x000fe400078efcff */
[----:B------:R-:W-:Y:S02]  /*7ccb0*/  SHF.R.U32.HI R6, RZ, 0x8, R5 ;  /* 0x00000008ff067819 */ /* 0x000fe40000011605 */
[----:B------:R-:W-:Y:S01]  /*7ccc0*/  ISETP.GE.AND P0, PT, R4, UR66, PT ;  /* 0x0000004204007c0c */ /* 0x000fe2000bf06270 */
[----:B------:R-:W0:Y:S01]  /*7ccd0*/  LDCU UR66, c[0x0][0x39c] ;  /* 0x00007380ff4277ac */ /* 0x000e220008000800 */
[----:B------:R-:W-:-:S02]  /*7cce0*/  LOP3.LUT R5, R9, 0xffff, RZ, 0xc0, !PT ;  /* 0x0000ffff09057812 */ /* 0x000fc400078ec0ff */
[----:B------:R-:W-:Y:S02]  /*7ccf0*/  LOP3.LUT R4, R8, 0xffff, RZ, 0xc0, !PT ;  /* 0x0000ffff08047812 */ /* 0x000fe400078ec0ff */
[----:B------:R-:W-:Y:S02]  /*7cd00*/  LOP3.LUT R7, R7, 0xffff, RZ, 0xc0, !PT ;  /* 0x0000ffff07077812 */ /* 0x000fe400078ec0ff */
[----:B------:R-:W-:Y:S02]  /*7cd10*/  LOP3.LUT R6, R6, 0xffff, RZ, 0xc0, !PT ;  /* 0x0000ffff06067812 */ /* 0x000fe400078ec0ff */
[----:B------:R-:W-:Y:S02]  /*7cd20*/  PRMT R5, R5, 0x3340, R4 ;  /* 0x0000334005057816 */ /* 0x000fe40000000004 */
[----:B------:R-:W-:Y:S02]  /*7cd30*/  PRMT R36, R7, 0x3340, R6 ;  /* 0x0000334007247816 */ /* 0x000fe40000000006 */
[----:B------:R-:W-:Y:S01]  /*7cd40*/  LOP3.LUT R6, R52, 0xffff, RZ, 0xc0, !PT ;  /* 0x0000ffff34067812 */ /* 0x000fe200078ec0ff */
[----:B------:R0:W-:Y:S04]  /*7cd50*/  STL [R1+0x13d0], R5 ;  /* 0x0013d00501007387 */ /* 0x0001e80000100800 */
[----:B------:R-:W2:Y:S01]  /*7cd60*/  LDL.LU R52, [R1+0x2658] ;  /* 0x0026580001347983 */ /* 0x000ea20000300800 */
[----:B0-----:R-:W-:-:S03]  /*7cd70*/  LOP3.LUT R5, R0, 0xffff, RZ, 0xc0, !PT ;  /* 0x0000ffff00057812 */ /* 0x001fc600078ec0ff */
[----:B------:R-:W2:Y:S01]  /*7cd80*/  LDL.LU R0, [R1+0x2654] ;  /* 0x0026540001007983 */ /* 0x000ea20000300800 */
[----:B---3--:R-:W-:Y:S02]  /*7cd90*/  LOP3.LUT R8, R30, 0xffff, RZ, 0xc0, !PT ;  /* 0x0000ffff1e087812 */ /* 0x008fe400078ec0ff */
[----:B----4-:R-:W-:Y:S02]  /*7cda0*/  LOP3.LUT R7, R56, 0xffff, RZ, 0xc0, !PT ;  /* 0x0000ffff38077812 */ /* 0x010fe400078ec0ff */
[----:B------:R-:W-:Y:S02]  /*7cdb0*/  SHF.R.U32.HI R30, RZ, 0x8, R8 ;  /* 0x00000008ff1e7819 */ /* 0x000fe40000011608 */
[--C-:B------:R-:W-:Y:S02]  /*7cdc0*/  PRMT R56, R8, 0x3340, R6.reuse ;  /* 0x0000334008387816 */ /* 0x100fe40000000006 */
[----:B------:R-:W-:Y:S02]  /*7cdd0*/  SHF.R.U32.HI R8, RZ, 0x8, R6 ;  /* 0x00000008ff087819 */ /* 0x000fe40000011606 */
[--C-:B------:R-:W-:Y:S01]  /*7cde0*/  PRMT R6, R7, 0x3340, R5.reuse ;  /* 0x0000334007067816 */ /* 0x100fe20000000005 */
[----:B------:R0:W-:Y:S04]  /*7cdf0*/  STL [R1+0x168c], R56 ;  /* 0x00168c3801007387 */ /* 0x0001e80000100800 */
[----:B0-----:R-:W3:Y:S04]  /*7ce00*/  LDL.LU R56, [R1+0x13a4] ;  /* 0x0013a40001387983 */ /* 0x001ee80000300800 */
[----:B------:R0:W-:Y:S02]  /*7ce10*/  STL [R1+0x1688], R6 ;  /* 0x0016880601007387 */ /* 0x0001e40000100800 */
[----:B0-----:R-:W-:-:S02]  /*7ce20*/  SHF.R.U32.HI R6, RZ, 0x8, R5 ;  /* 0x00000008ff067819 */ /* 0x001fc40000011605 */
[----:B------:R-:W-:Y:S02]  /*7ce30*/  LOP3.LUT R5, R30, 0xffff, RZ, 0xc0, !PT ;  /* 0x0000ffff1e057812 */ /* 0x000fe400078ec0ff */
[----:B------:R-:W4:Y:S01]  /*7ce40*/  LDL.LU R30, [R1+0x13a8] ;  /* 0x0013a800011e7983 */ /* 0x000f220000300800 */
[----:B-1----:R-:W-:Y:S02]  /*7ce50*/  ISETP.LT.AND P1, PT, R50, UR24, !P0 ;  /* 0x0000001832007c0c */ /* 0x002fe4000c721270 */
[----:B------:R-:W-:Y:S01]  /*7ce60*/  LOP3.LUT R58, R58, 0xffdfffff, RZ, 0xc0, !PT ;  /* 0xffdfffff3a3a7812 */ /* 0x000fe200078ec0ff */
[----:B------:R-:W-:Y:S01]  /*7ce70*/  VIADD R4, R54, 0x2e ;  /* 0x0000002e36047836 */ /* 0x000fe20000000000 */
[----:B--2---:R-:W-:Y:S01]  /*7ce80*/  ISETP.LT.AND P0, PT, R59, UR14, !P0 ;  /* 0x0000000e3b007c0c */ /* 0x004fe2000c701270 */
[----:B------:R-:W0:Y:S01]  /*7ce90*/  LDCU UR24, c[0x0][0x398] ;  /* 0x00007300ff1877ac */ /* 0x000e220008000800 */
[----:B------:R-:W-:Y:S02]  /*7cea0*/  SHF.R.U32.HI R9, RZ, 0x8, R7 ;  /* 0x00000008ff097819 */ /* 0x000fe40000011607 */
[----:B------:R-:W-:Y:S01]  /*7ceb0*/  LOP3.LUT R6, R6, 0xffff, RZ, 0xc0, !PT ;  /* 0x0000ffff06067812 */ /* 0x000fe200078ec0ff */
[----:B------:R-:W1:Y:S04]  /*7cec0*/  LDCU UR14, c[0x0][0x39c] ;  /* 0x00007380ff0e77ac */ /* 0x000e680008000800 */
[----:B------:R-:W-:-:S04]  /*7ced0*/  @P1 LOP3.LUT R58, R58, 0x200000, RZ, 0xfc, !PT ;  /* 0x002000003a3a1812 */ /* 0x000fc800078efcff */
[----:B------:R-:W-:-:S04]  /*7cee0*/  LOP3.LUT R58, R58, 0xffefffff, RZ, 0xc0, !PT ;  /* 0xffefffff3a3a7812 */ /* 0x000fc800078ec0ff */
[----:B------:R-:W-:Y:S02]  /*7cef0*/  @P0 LOP3.LUT R58, R58, 0x100000, RZ, 0xfc, !PT ;  /* 0x001000003a3a0812 */ /* 0x000fe400078efcff */
[----:B------:R-:W-:Y:S02]  /*7cf00*/  ISETP.GE.AND P0, PT, R4, UR20, PT ;  /* 0x0000001404007c0c */ /* 0x000fe4000bf06270 */
[----:B------:R-:W-:Y:S01]  /*7cf10*/  LOP3.LUT R58, R58, 0xfff7ffff, RZ, 0xc0, !PT ;  /* 0xfff7ffff3a3a7812 */ /* 0x000fe200078ec0ff */
[----:B------:R-:W-:Y:S01]  /*7cf20*/  VIADD R4, R54, 0x13 ;  /* 0x0000001336047836 */ /* 0x000fe20000000000 */
[----:B------:R-:W-:Y:S01]  /*7cf30*/  ISETP.LT.AND P1, PT, R59, UR28, !P0 ;  /* 0x0000001c3b007c0c */ /* 0x000fe2000c721270 */
[----:B------:R-:W2:Y:S01]  /*7cf40*/  LDCU UR20, c[0x0][0x398] ;  /* 0x00007300ff1477ac */ /* 0x000ea20008000800 */
[----:B------:R-:W-:Y:S02]  /*7cf50*/  ISETP.LT.AND P0, PT, R50, UR32, !P0 ;  /* 0x0000002032007c0c */ /* 0x000fe4000c701270 */
[----:B------:R-:W-:Y:S01]  /*7cf60*/  LOP3.LUT R7, R9, 0xffff, RZ, 0xc0, !PT ;  /* 0x0000ffff09077812 */ /* 0x000fe200078ec0ff */
[----:B------:R-:W0:Y:S01]  /*7cf70*/  LDCU UR28, c[0x0][0x398] ;  /* 0x00007300ff1c77ac */ /* 0x000e220008000800 */
[----:B------:R-:W0:Y:S07]  /*7cf80*/  LDCU UR32, c[0x0][0x398] ;  /* 0x00007300ff2077ac */ /* 0x000e2e0008000800 */
[----:B------:R-:W-:-:S04]  /*7cf90*/  @P1 LOP3.LUT R58, R58, 0x80000, RZ, 0xfc, !PT ;  /* 0x000800003a3a1812 */ /* 0x000fc800078efcff */
[----:B------:R-:W-:-:S04]  /*7cfa0*/  LOP3.LUT R58, R58, 0xfffdffff, RZ, 0xc0, !PT ;  /* 0xfffdffff3a3a7812 */ /* 0x000fc800078ec0ff */
[----:B------:R-:W-:Y:S02]  /*7cfb0*/  @P0 LOP3.LUT R58, R58, 0x20000, RZ, 0xfc, !PT ;  /* 0x000200003a3a0812 */ /* 0x000fe400078efcff */
[----:B------:R-:W-:Y:S01]  /*7cfc0*/  ISETP.GE.AND P0, PT, R4, UR66, PT ;  /* 0x0000004204007c0c */ /* 0x000fe2000bf06270 */
[----:B------:R-:W0:Y:S01]  /*7cfd0*/  LDCU UR66, c[0x0][0x39c] ;  /* 0x00007380ff4277ac */ /* 0x000e220008000800 */
[----:B------:R-:W-:-:S04]  /*7cfe0*/  LOP3.LUT R4, R8, 0xffff, RZ, 0xc0, !PT ;  /* 0x0000ffff08047812 */ /* 0x000fc800078ec0ff */
[----:B------:R-:W-:Y:S02]  /*7cff0*/  PRMT R8, R5, 0x3340, R4 ;  /* 0x0000334005087816 */ /* 0x000fe40000000004 */
[----:B------:R-:W-:-:S03]  /*7d000*/  PRMT R5, R7, 0x3340, R6 ;  /* 0x0000334007057816 */ /* 0x000fc60000000006 */
[----:B------:R-:W-:Y:S04]  /*7d010*/  STL [R1+0x13cc], R8 ;  /* 0x0013cc0801007387 */ /* 0x000fe80000100800 */
[----:B------:R3:W-:Y:S02]  /*7d020*/  STL [R1+0x13c8], R5 ;  /* 0x0013c80501007387 */ /* 0x0007e40000100800 */
[----:B---3--:R-:W-:Y:S02]  /*7d030*/  LOP3.LUT R5, R56, 0xffff, RZ, 0xc0, !PT ;  /* 0x0000ffff38057812 */ /* 0x008fe400078ec0ff */
[----:B----4-:R-:W-:Y:S02]  /*7d040*/  LOP3.LUT R6, R30, 0xffff, RZ, 0xc0, !PT ;  /* 0x0000ffff1e067812 */ /* 0x010fe400078ec0ff */
[----:B------:R-:W3:Y:S04]  /*7d050*/  LDL.LU R30, [R1+0x141c] ;  /* 0x00141c00011e7983 */ /* 0x000ee80000300800 */
[----:B------:R-:W4:Y:S01]  /*7d060*/  LDL.LU R56, [R1+0x1418] ;  /* 0x0014180001387983 */ /* 0x000f220000300800 */
[----:B0-----:R-:W-:-:S02]  /*7d070*/  ISETP.LT.AND P1, PT, R50, UR24, !P0 ;  /* 0x0000001832007c0c */ /* 0x001fc4000c721270 */
[----:B------:R-:W-:Y:S01]  /*7d080*/  LOP3.LUT R58, R58, 0xfffbffff, RZ, 0xc0, !PT ;  /* 0xfffbffff3a3a7812 */ /* 0x000fe200078ec0ff */
[----:B------:R-:W-:Y:S01]  /*7d090*/  VIADD R4, R54, 0x2d ;  /* 0x0000002d36047836 */ /* 0x000fe20000000000 */
[----:B--2---:R-:W-:Y:S01]  /*7d0a0*/  ISETP.LT.AND P0, PT, R59, UR20, !P0 ;  /* 0x000000143b007c0c */ /* 0x004fe2000c701270 */
[----:B------:R-:W0:Y:S01]  /*7d0b0*/  LDCU UR20, c[0x0][0x398] ;  /* 0x00007300ff1477ac */ /* 0x000e220008000800 */
[----:B------:R-:W-:Y:S02]  /*7d0c0*/  SHF.R.U32.HI R8, RZ, 0x8, R6 ;  /* 0x00000008ff087819 */ /* 0x000fe40000011606 */
[----:B------:R-:W-:Y:S01]  /*7d0d0*/  SHF.R.U32.HI R7, RZ, 0x8, R5 ;  /* 0x00000008ff077819 */ /* 0x000fe20000011605 */
[----:B------:R-:W2:Y:S04]  /*7d0e0*/  LDCU UR24, c[0x0][0x398] ;  /* 0x00007300ff1877ac */ /* 0x000ea80008000800 */
        /* <DEDUP_REMOVED lines=8> */
[----:B------:R-:W-:Y:S02]  /*7d170*/  ISETP.LT.AND P0, PT, R50, UR32, !P0 ;  /* 0x0000002032007c0c */ /* 0x000fe4000c701270 */
[----:B------:R-:W-:Y:S01]  /*7d180*/  PRMT R9, R5, 0x3340, R10 ;  /* 0x0000334005097816 */ /* 0x000fe2000000000a */
[----:B------:R-:W0:Y:S01]  /*7d190*/  LDCU UR32, c[0x0][0x398] ;  /* 0x00007300ff2077ac */ /* 0x000e220008000800 */
[----:B------:R-:W-:-:S02]  /*7d1a0*/  LOP3.LUT R7, R7, 0xffff, RZ, 0xc0, !PT ;  /* 0x0000ffff07077812 */ /* 0x000fc400078ec0ff */
[----:B------:R-:W-:Y:S01]  /*7d1b0*/  LOP3.LUT R17, R17, 0xffff, RZ, 0xc0, !PT ;  /* 0x0000ffff11117812 */ /* 0x000fe200078ec0ff */
[----:B------:R-:W0:Y:S04]  /*7d1c0*/  LDCU UR18, c[0x0][0x39c] ;  /* 0x00007380ff1277ac */ /* 0x000e280008000800 */
[----:B------:R-:W-:-:S04]  /*7d1d0*/  @P1 LOP3.LUT R58, R58, 0x10000, RZ, 0xfc, !PT ;  /* 0x000100003a3a1812 */ /* 0x000fc800078efcff */
[----:B------:R-:W-:-:S04]  /*7d1e0*/  LOP3.LUT R58, R58, 0xffffbfff, RZ, 0xc0, !PT ;  /* 0xffffbfff3a3a7812 */ /* 0x000fc800078ec0ff */
[----:B------:R-:W-:Y:S02]  /*7d1f0*/  @P0 LOP3.LUT R58, R58, 0x4000, RZ, 0xfc, !PT ;  /* 0x000040003a3a0812 */ /* 0x000fe400078efcff */
[----:B------:R-:W-:Y:S01]  /*7d200*/  ISETP.GE.AND P0, PT, R4, UR66, PT ;  /* 0x0000004204007c0c */ /* 0x000fe2000bf06270 */
[----:B------:R-:W0:Y:S01]  /*7d210*/  LDCU UR66, c[0x0][0x39c] ;  /* 0x00007380ff4277ac */ /* 0x000e220008000800 */
[----:B------:R-:W-:Y:S02]  /*7d220*/  PRMT R4, R6, 0x3340, R11 ;  /* 0x0000334006047816 */ /* 0x000fe4000000000b */
[----:B------:R-:W-:-:S03]  /*7d230*/  SHF.R.U32.HI R6, RZ, 0x8, R10 ;  /* 0x00000008ff067819 */ /* 0x000fc6000001160a */
[----:B------:R1:W-:Y:S01]  /*7d240*/  STL [R1+0x1684], R4 ;  /* 0x0016840401007387 */ /* 0x0003e20000100800 */
[----:B------:R-:W-:Y:S02]  /*7d250*/  LOP3.LUT R5, R8, 0xffff, RZ, 0xc0, !PT ;  /* 0x0000ffff08057812 */ /* 0x000fe400078ec0ff */
[----:B------:R-:W-:Y:S02]  /*7d260*/  LOP3.LUT R6, R6, 0xffff, RZ, 0xc0, !PT ;  /* 0x0000ffff06067812 */ /* 0x000fe400078ec0ff */
[----:B-1----:R-:W-:-:S04]  /*7d270*/  SHF.R.U32.HI R4, RZ, 0x8, R11 ;  /* 0x00000008ff047819 */ /* 0x002fc8000001160b */
[----:B------:R-:W-:-:S04]  /*7d280*/  LOP3.LUT R4, R4, 0xffff, RZ, 0xc0, !PT ;  /* 0x0000ffff04047812 */ /* 0x000fc800078ec0ff */
[----:B------:R-:W-:Y:S02]  /*7d290*/  PRMT R8, R5, 0x3340, R4 ;  /* 0x0000334005087816 */ /* 0x000fe40000000004 */
[----:B------:R-:W-:Y:S01]  /*7d2a0*/  PRMT R5, R7, 0x3340, R6 ;  /* 0x0000334007057816 */ /* 0x000fe20000000006 */
[----:B------:R-:W-:Y:S01]  /*7d2b0*/  STL [R1+0x1680], R9 ;  /* 0x0016800901007387 */ /* 0x000fe20000100800 */
[----:B------:R-:W-:-:S03]  /*7d2c0*/  LOP3.LUT R6, R53, 0xffff, RZ, 0xc0, !PT ;  /* 0x0000ffff35067812 */ /* 0x000fc600078ec0ff */
[----:B------:R-:W-:Y:S04]  /*7d2d0*/  STL [R1+0x13b8], R8 ;  /* 0x0013b80801007387 */ /* 0x000fe80000100800 */
[----:B------:R1:W-:Y:S04]  /*7d2e0*/  STL [R1+0x13b0], R5 ;  /* 0x0013b00501007387 */ /* 0x0003e80000100800 */
[----:B------:R-:W2:Y:S01]  /*7d2f0*/  LDL.LU R53, [R1+0x2650] ;  /* 0x0026500001357983 */ /* 0x000ea20000300800 */
[----:B-1----:R-:W-:-:S03]  /*7d300*/  LOP3.LUT R5, R51, 0xffff, RZ, 0xc0, !PT ;  /* 0x0000ffff33057812 */ /* 0x002fc600078ec0ff */
[----:B------:R-:W2:Y:S01]  /*7d310*/  LDL.LU R51, [R1+0x264c] ;  /* 0x00264c0001337983 */ /* 0x000ea20000300800 */
[----:B---3--:R-:W-:-:S03]  /*7d320*/  LOP3.LUT R8, R30, 0xffff, RZ, 0xc0, !PT ;  /* 0x0000ffff1e087812 */ /* 0x008fc600078ec0ff */
[----:B------:R-:W3:Y:S01]  /*7d330*/  LDL.LU R30, [R1+0x1428] ;  /* 0x00142800011e7983 */ /* 0x000ee20000300800 */
[----:B----4-:R-:W-:-:S03]  /*7d340*/  LOP3.LUT R7, R56, 0xffff, RZ, 0xc0, !PT ;  /* 0x0000ffff38077812 */ /* 0x010fc600078ec0ff */
[----:B------:R-:W4:Y:S01]  /*7d350*/  LDL.LU R56, [R1+0x13c0] ;  /* 0x0013c00001387983 */ /* 0x000f220000300800 */
[----:B0-----:R-:W-:Y:S02]  /*7d360*/  ISETP.LT.AND P1, PT, R50, UR20, !P0 ;  /* 0x0000001432007c0c */ /* 0x001fe4000c721270 */
        /* <DEDUP_REMOVED lines=15> */
[----:B------:R-:W-:Y:S01]  /*7d460*/  ISETP.LT.AND P0, PT, R50, UR36, !P0 ;  /* 0x0000002432007c0c */ /* 0x000fe2000c701270 */
[----:B------:R-:W0:Y:S01]  /*7d470*/  LDCU UR36, c[0x0][0x398] ;  /* 0x00007300ff2477ac */ /* 0x000e220008000800 */
[----:B------:R-:W-:-:S02]  /*7d480*/  LOP3.LUT R18, R18, 0xffff, RZ, 0xc0, !PT ;  /* 0x0000ffff12127812 */ /* 0x000fc400078ec0ff */
[----:B------:R-:W-:Y:S01]  /*7d490*/  LOP3.LUT R20, R20, 0xffff, RZ, 0xc0, !PT ;  /* 0x0000ffff14147812 */ /* 0x000fe200078ec0ff */
[----:B------:R-:W0:Y:S06]  /*7d4a0*/  LDCU UR22, c[0x0][0x39c] ;  /* 0x00007380ff1677ac */ /* 0x000e2c0008000800 */
[----:B------:R-:W-:-:S04]  /*7d4b0*/  @P1 LOP3.LUT R58, R58, 0x800, RZ, 0xfc, !PT ;  /* 0x000008003a3a1812 */ /* 0x000fc800078efcff */
[----:B------:R-:W-:-:S04]  /*7d4c0*/  LOP3.LUT R58, R58, 0xfffffdff, RZ, 0xc0, !PT ;  /* 0xfffffdff3a3a7812 */ /* 0x000fc800078ec0ff */
[----:B------:R-:W-:Y:S02]  /*7d4d0*/  @P0 LOP3.LUT R58, R58, 0x200, RZ, 0xfc, !PT ;  /* 0x000002003a3a0812 */ /* 0x000fe400078efcff */
[----:B------:R-:W-:Y:S01]  /*7d4e0*/  ISETP.GE.AND P0, PT, R4, UR66, PT ;  /* 0x0000004204007c0c */ /* 0x000fe2000bf06270 */
[----:B------:R-:W0:Y:S01]  /*7d4f0*/  LDCU UR66, c[0x0][0x39c] ;  /* 0x00007380ff4277ac */ /* 0x000e220008000800 */
[--C-:B------:R-:W-:Y:S02]  /*7d500*/  PRMT R4, R8, 0x3340, R6.reuse ;  /* 0x0000334008047816 */ /* 0x100fe40000000006 */
[----:B------:R-:W-:Y:S02]  /*7d510*/  SHF.R.U32.HI R8, RZ, 0x8, R7 ;  /* 0x00000008ff087819 */ /* 0x000fe40000011607 */
[----:B------:R-:W-:Y:S01]  /*7d520*/  PRMT R7, R7, 0x3340, R5 ;  /* 0x0000334007077816 */ /* 0x000fe20000000005 */
[----:B------:R1:W-:Y:S04]  /*7d530*/  STL [R1+0x167c], R4 ;  /* 0x00167c0401007387 */ /* 0x0003e80000100800 */
[----:B------:R0:W-:Y:S01]  /*7d540*/  STL [R1+0x1678], R7 ;  /* 0x0016780701007387 */ /* 0x0001e20000100800 */
[----:B-1----:R-:W-:-:S02]  /*7d550*/  SHF.R.U32.HI R4, RZ, 0x8, R6 ;  /* 0x00000008ff047819 */ /* 0x002fc40000011606 */
[----:B------:R-:W-:Y:S02]  /*7d560*/  SHF.R.U32.HI R6, RZ, 0x8, R5 ;  /* 0x00000008ff067819 */ /* 0x000fe40000011605 */
[----:B------:R-:W-:Y:S02]  /*7d570*/  LOP3.LUT R5, R9, 0xffff, RZ, 0xc0, !PT ;  /* 0x0000ffff09057812 */ /* 0x000fe400078ec0ff */
[----:B------:R-:W-:Y:S02]  /*7d580*/  LOP3.LUT R4, R4, 0xffff, RZ, 0xc0, !PT ;  /* 0x0000ffff04047812 */ /* 0x000fe400078ec0ff */
[----:B0-----:R-:W-:Y:S02]  /*7d590*/  LOP3.LUT R7, R8, 0xffff, RZ, 0xc0, !PT ;  /* 0x0000ffff08077812 */ /* 0x001fe400078ec0ff */
[----:B------:R-:W-:Y:S02]  /*7d5a0*/  LOP3.LUT R6, R6, 0xffff, RZ, 0xc0, !PT ;  /* 0x0000ffff06067812 */ /* 0x000fe400078ec0ff */
[----:B------:R-:W-:-:S02]  /*7d5b0*/  PRMT R8, R5, 0x3340, R4 ;  /* 0x0000334005087816 */ /* 0x000fc40000000004 */
[----:B------:R-:W-:-:S03]  /*7d5c0*/  PRMT R5, R7, 0x3340, R6 ;  /* 0x0000334007057816 */ /* 0x000fc60000000006 */
[----:B------:R-:W-:Y:S04]  /*7d5d0*/  STL [R1+0x13a8], R8 ;  /* 0x0013a80801007387 */ /* 0x000fe80000100800 */
[----:B------:R0:W-:Y:S02]  /*7d5e0*/  STL [R1+0x13a4], R5 ;  /* 0x0013a40501007387 */ /* 0x0001e40000100800 */
[----:B0-----:R-:W-:Y:S02]  /*7d5f0*/  LOP3.LUT R5, R52, 0xffff, RZ, 0xc0, !PT ;  /* 0x0000ffff34057812 */ /* 0x001fe400078ec0ff */
[----:B------:R-:W2:Y:S01]  /*7d600*/  LDL.LU R52, [R1+0x2648] ;  /* 0x0026480001347983 */ /* 0x000ea20000300800 */
[----:B---3--:R-:W-:-:S03]  /*7d610*/  LOP3.LUT R7, R30, 0xffff, RZ, 0xc0, !PT ;  /* 0x0000ffff1e077812 */ /* 0x008fc600078ec0ff */
[----:B------:R-:W3:Y:S01]  /*7d620*/  LDL.LU R30, [R1+0x1434] ;  /* 0x00143400011e7983 */ /* 0x000ee20000300800 */
[----:B----4-:R-:W-:-:S03]  /*7d630*/  LOP3.LUT R6, R56, 0xffff, RZ, 0xc0, !PT ;  /* 0x0000ffff38067812 */ /* 0x010fc600078ec0ff */
[----:B------:R-:W4:Y:S01]  /*7d640*/  LDL.LU R56, [R1+0x13d8] ;  /* 0x0013d80001387983 */ /* 0x000f220000300800 */
[----:B------:R-:W-:Y:S02]  /*7d650*/  ISETP.LT.AND P1, PT, R50, UR24, !P0 ;  /* 0x0000001832007c0c */ /* 0x000fe4000c721270 */
[----:B------:R-:W-:Y:S01]  /*7d660*/  LOP3.LUT R58, R58, 0xfffffbff, RZ, 0xc0, !PT ;  /* 0xfffffbff3a3a7812 */ /* 0x000fe200078ec0ff */
[----:B------:R-:W-:Y:S01]  /*7d670*/  VIADD R4, R54, 0x2b ;  /* 0x0000002b36047836 */ /* 0x000fe20000000000 */
[----:B------:R-:W-:Y:S01]  /*7d680*/  ISETP.LT.AND P0, PT, R59, UR28, !P0 ;  /* 0x0000001c3b007c0c */ /* 0x000fe2000c701270 */
[----:B------:R-:W0:Y:S01]  /*7d690*/  LDCU UR28, c[0x0][0x398] ;  /* 0x00007300ff1c77ac */ /* 0x000e220008000800 */
[----:B------:R-:W-:Y:S02]  /*7d6a0*/  SHF.R.U32.HI R9, RZ, 0x8, R7 ;  /* 0x00000008ff097819 */ /* 0x000fe40000011607 */
[----:B------:R-:W-:Y:S01]  /*7d6b0*/  SHF.R.U32.HI R8, RZ, 0x8, R6 ;  /* 0x00000008ff087819 */ /* 0x000fe20000011606 */
        /* <DEDUP_REMOVED lines=24> */
[----:B------:R-:W-:Y:S01]  /*7d840*/  LOP3.LUT R6, R6, 0xffff, RZ, 0xc0, !PT ;  /* 0x0000ffff06067812 */ /* 0x000fe200078ec0ff */
[----:B------:R0:W-:Y:S01]  /*7d850*/  STL [R1+0x1670], R7 ;  /* 0x0016700701007387 */ /* 0x0001e20000100800 */
[----:B-1----:R-:W-:-:S04]  /*7d860*/  SHF.R.U32.HI R4, RZ, 0x8, R12 ;  /* 0x00000008ff047819 */ /* 0x002fc8000001160c */
[----:B------:R-:W-:Y:S02]  /*7d870*/  LOP3.LUT R4, R4, 0xffff, RZ, 0xc0, !PT ;  /* 0x0000ffff04047812 */ /* 0x000fe400078ec0ff */
[----:B0-----:R-:W-:Y:S02]  /*7d880*/  LOP3.LUT R7, R9, 0xffff, RZ, 0xc0, !PT ;  /* 0x0000ffff09077812 */ /* 0x001fe400078ec0ff */
[----:B------:R-:W-:Y:S02]  /*7d890*/  PRMT R8, R5, 0x3340, R4 ;  /* 0x0000334005087816 */ /* 0x000fe40000000004 */
        /* <DEDUP_REMOVED lines=12> */
[----:B--2---:R-:W-:Y:S01]  /*7d960*/  ISETP.LT.AND P0, PT, R59, UR32, !P0 ;  /* 0x000000203b007c0c */ /* 0x004fe2000c701270 */
[----:B------:R-:W0:Y:S01]  /*7d970*/  LDCU UR32, c[0x0][0x398] ;  /* 0x00007300ff2077ac */ /* 0x000e220008000800 */
[----:B------:R-:W-:Y:S02]  /*7d980*/  SHF.R.U32.HI R8, RZ, 0x8, R7 ;  /* 0x00000008ff087819 */ /* 0x000fe40000011607 */
[----:B------:R-:W-:Y:S01]  /*7d990*/  PRMT R9, R6, 0x3340, R14 ;  /* 0x0000334006097816 */ /* 0x000fe2000000000e */
        /* <DEDUP_REMOVED lines=17> */
[----:B------:R-:W-:Y:S02]  /*7dab0*/  ISETP.GE.AND P0, PT, R4, UR66, PT ;  /* 0x0000004204007c0c */ /* 0x000fe4000bf06270 */
[----:B------:R-:W-:Y:S02]  /*7dac0*/  PRMT R4, R7, 0x3340, R5 ;  /* 0x0000334007047816 */ /* 0x000fe40000000005 */
[----:B0-----:R-:W-:Y:S02]  /*7dad0*/  ISETP.LT.AND P1, PT, R50, UR32, !P0 ;  /* 0x0000002032007c0c */ /* 0x001fe4000c721270 */
[----:B------:R-:W-:Y:S01]  /*7dae0*/  LOP3.LUT R58, R58, 0xfffffffb, RZ, 0xc0, !PT ;  /* 0xfffffffb3a3a7812 */ /* 0x000fe200078ec0ff */
[----:B------:R0:W-:Y:S01]  /*7daf0*/  STL [R1+0x166c], R4 ;  /* 0x00166c0401007387 */ /* 0x0001e20000100800 */
[----:B------:R-:W-:Y:S01]  /*7db00*/  ISETP.LT.AND P0, PT, R59, UR36, !P0 ;  /* 0x000000243b007c0c */ /* 0x000fe2000c701270 */
[----:B------:R-:W0:Y:S01]  /*7db10*/  LDCU UR36, c[0x0][0x398] ;  /* 0x00007300ff2477ac */ /* 0x000e220008000800 */
[----:B------:R-:W-:-:S02]  /*7db20*/  SHF.R.U32.HI R7, RZ, 0x8, R6 ;  /* 0x00000008ff077819 */ /* 0x000fc40000011606 */
[----:B------:R-:W-:Y:S01]  /*7db30*/  LOP3.LUT R57, R57, 0x7fffffff, RZ, 0xc0, !PT ;  /* 0x7fffffff39397812 */ /* 0x000fe200078ec0ff */
[----:B------:R-:W-:Y:S01]  /*7db40*/  UMOV UR66, UR64 ;  /* 0x0000004000427c82 */ /* 0x000fe20008000000 */
[----:B0-----:R-:W-:Y:S01]  /*7db50*/  SHF.R.U32.HI R4, RZ, 0x8, R5 ;  /* 0x00000008ff047819 */ /* 0x001fe20000011605 */
[----:B------:R-:W0:Y:S01]  /*7db60*/  LDCU UR32, c[0x0][0x39c] ;  /* 0x00007380ff2077ac */ /* 0x000e220008000800 */
[----:B------:R-:W-:Y:S02]  /*7db70*/  LOP3.LUT R5, R8, 0xffff, RZ, 0xc0, !PT ;  /* 0x0000ffff08057812 */ /* 0x000fe400078ec0ff */
[----:B------:R-:W-:Y:S02]  /*7db80*/  LOP3.LUT R4, R4, 0xffff, RZ, 0xc0, !PT ;  /* 0x0000ffff04047812 */ /* 0x000fe400078ec0ff */
[----:B------:R-:W-:Y:S01]  /*7db90*/  @P1 LOP3.LUT R58, R58, 0x4, RZ, 0xfc, !PT ;  /* 0x000000043a3a1812 */ /* 0x000fe200078efcff */
[----:B------:R-:W-:Y:S01]  /*7dba0*/  STL [R1+0x1668], R9 ;  /* 0x0016680901007387 */ /* 0x000fe20000100800 */
[----:B------:R-:W-:Y:S01]  /*7dbb0*/  PRMT R8, R5, 0x3340, R4 ;  /* 0x0000334005087816 */ /* 0x000fe20000000004 */
[----:B------:R-:W-:Y:S01]  /*7dbc0*/  VIADD R4, R54, 0x29 ;  /* 0x0000002936047836 */ /* 0x000fe20000000000 */
[----:B------:R-:W-:Y:S01]  /*7dbd0*/  @P0 LOP3.LUT R57, R57, 0x80000000, RZ, 0xfc, !PT ;  /* 0x8000000039390812 */ /* 0x000fe200078efcff */
[----:B------:R-:W0:Y:S03]  /*7dbe0*/  LDCU UR64, c[0x0][0x398] ;  /* 0x00007300ff4077ac */ /* 0x000e260008000800 */
[----:B------:R-:W-:-:S02]  /*7dbf0*/  ISETP.GE.AND P0, PT, R4, UR34, PT ;  /* 0x0000002204007c0c */ /* 0x000fc4000bf06270 */
[----:B------:R-:W-:Y:S02]  /*7dc00*/  SHF.R.U32.HI R6, RZ, 0x8, R14 ;  /* 0x00000008ff067819 */ /* 0x000fe4000001160e */
[----:B------:R-:W-:Y:S02]  /*7dc10*/  LOP3.LUT R7, R7, 0xffff, RZ, 0xc0, !PT ;  /* 0x0000ffff07077812 */ /* 0x000fe400078ec0ff */
[----:B------:R-:W-:Y:S01]  /*7dc20*/  LOP3.LUT R58, R58, 0xfffffffe, RZ, 0xc0, !PT ;  /* 0xfffffffe3a3a7812 */ /* 0x000fe200078ec0ff */
[----:B------:R-:W-:Y:S01]  /*7dc30*/  STL [R1+0x1388], R8 ;  /* 0x0013880801007387 */ /* 0x000fe20000100800 */
[----:B------:R-:W-:Y:S01]  /*7dc40*/  ISETP.LT.AND P1, PT, R59, UR44, !P0 ;  /* 0x0000002c3b007c0c */ /* 0x000fe2000c721270 */
[----:B------:R-:W-:Y:S01]  /*7dc50*/  VIADD R4, R54, 0x18 ;  /* 0x0000001836047836 */ /* 0x000fe20000000000 */
[----:B------:R-:W-:Y:S01]  /*7dc60*/  LOP3.LUT R6, R6, 0xffff, RZ, 0xc0, !PT ;  /* 0x0000ffff06067812 */ /* 0x000fe200078ec0ff */
[----:B------:R-:W0:Y:S03]  /*7dc70*/  LDCU UR44, c[0x0][0x398] ;  /* 0x00007300ff2c77ac */ /* 0x000e260008000800 */
[----:B------:R-:W-:Y:S01]  /*7dc80*/  PRMT R5, R7, 0x3340, R6 ;  /* 0x0000334007057816 */ /* 0x000fe20000000006 */
[----:B------:R-:W0:Y:S06]  /*7dc90*/  LDCU UR34, c[0x0][0x39c] ;  /* 0x00007380ff2277ac */ /* 0x000e2c0008000800 */
[----:B------:R-:W-:Y:S01]  /*7dca0*/  @P1 LOP3.LUT R58, R58, 0x1, RZ, 0xfc, !PT ;  /* 0x000000013a3a1812 */ /* 0x000fe200078efcff */
[----:B------:R1:W-:Y:S04]  /*7dcb0*/  STL [R1+0x1384], R5 ;  /* 0x0013840501007387 */ /* 0x0003e80000100800 */
[----:B------:R-:W-:Y:S01]  /*7dcc0*/  STL [R1+0x2558], R58 ;  /* 0x0025583a01007387 */ /* 0x000fe20000100800 */
[----:B-1----:R-:W-:-:S03]  /*7dcd0*/  LOP3.LUT R5, R53, 0xffff, RZ, 0xc0, !PT ;  /* 0x0000ffff35057812 */ /* 0x002fc600078ec0ff */
[----:B------:R-:W2:Y:S01]  /*7dce0*/  LDL.LU R53, [R1+0x2640] ;  /* 0x0026400001357983 */ /* 0x000ea20000300800 */
[----:B---3--:R-:W-:-:S03]  /*7dcf0*/  LOP3.LUT R7, R30, 0xffff, RZ, 0xc0, !PT ;  /* 0x0000ffff1e077812 */ /* 0x008fc600078ec0ff */
[----:B------:R-:W3:Y:S01]  /*7dd00*/  LDL.LU R30, [R1+0x1450] ;  /* 0x00145000011e7983 */ /* 0x000ee20000300800 */
[----:B----4-:R-:W-:-:S03]  /*7dd10*/  LOP3.LUT R6, R56, 0xffff, RZ, 0xc0, !PT ;  /* 0x0000ffff38067812 */ /* 0x010fc600078ec0ff */
[----:B------:R-:W4:Y:S01]  /*7dd20*/  LDL.LU R56, [R1+0x13f4] ;  /* 0x0013f40001387983 */ /* 0x000f220000300800 */
[----:B------:R-:W-:Y:S01]  /*7dd30*/  ISETP.LT.AND P0, PT, R50, UR48, !P0 ;  /* 0x0000003032007c0c */ /* 0x000fe2000c701270 */
[----:B------:R-:W1:Y:S01]  /*7dd40*/  LDCU UR48, c[0x0][0x398] ;  /* 0x00007300ff3077ac */ /* 0x000e620008000800 */
[----:B------:R-:W-:Y:S02]  /*7dd50*/  LOP3.LUT R57, R57, 0xbfffffff, RZ, 0xc0, !PT ;  /* 0xbfffffff39397812 */ /* 0x000fe400078ec0ff */
[----:B------:R-:W-:Y:S02]  /*7dd60*/  SHF.R.U32.HI R9, RZ, 0x8, R7 ;  /* 0x00000008ff097819 */ /* 0x000fe40000011607 */
[----:B------:R-:W-:-:S07]  /*7dd70*/  PRMT R7, R7, 0x3340, R5 ;  /* 0x0000334007077816 */ /* 0x000fce0000000005 */
[----:B------:R-:W-:Y:S02]  /*7dd80*/  @P0 LOP3.LUT R57, R57, 0x40000000, RZ, 0xfc, !PT ;  /* 0x4000000039390812 */ /* 0x000fe400078efcff */
[----:B------:R-:W-:Y:S02]  /*7dd90*/  ISETP.GE.AND P0, PT, R4, UR68, PT ;  /* 0x0000004404007c0c */ /* 0x000fe4000bf06270 */
[----:B------:R-:W-:Y:S02]  /*7dda0*/  PRMT R4, R6, 0x3340, R13 ;  /* 0x0000334006047816 */ /* 0x000fe4000000000d */
[----:B------:R-:W-:-:S03]  /*7ddb0*/  SHF.R.U32.HI R8, RZ, 0x8, R6 ;  /* 0x00000008ff087819 */ /* 0x000fc60000011606 */
[----:B------:R0:W-:Y:S01]  /*7ddc0*/  STL [R1+0x1664], R4 ;  /* 0x0016640401007387 */ /* 0x0001e20000100800 */
[----:B------:R-:W-:Y:S02]  /*7ddd0*/  SHF.R.U32.HI R6, RZ, 0x8, R5 ;  /* 0x00000008ff067819 */ /* 0x000fe40000011605 */
[----:B------:R-:W-:Y:S01]  /*7dde0*/  LOP3.LUT R5, R8, 0xffff, RZ, 0xc0, !PT ;  /* 0x0000ffff08057812 */ /* 0x000fe200078ec0ff */
[----:B------:R1:W-:Y:S01]  /*7ddf0*/  STL [R1+0x1660], R7 ;  /* 0x0016600701007387 */ /* 0x0003e20000100800 */
[----:B------:R-:W-:Y:S02]  /*7de00*/  LOP3.LUT R6, R6, 0xffff, RZ, 0xc0, !PT ;  /* 0x0000ffff06067812 */ /* 0x000fe400078ec0ff */
[----:B0-----:R-:W-:-:S04]  /*7de10*/  SHF.R.U32.HI R4, RZ, 0x8, R13 ;  /* 0x00000008ff047819 */ /* 0x001fc8000001160d */
[----:B------:R-:W-:Y:S02]  /*7de20*/  LOP3.LUT R4, R4, 0xffff, RZ, 0xc0, !PT ;  /* 0x0000ffff04047812 */ /* 0x000fe400078ec0ff */
[----:B-1----:R-:W-:Y:S02]  /*7de30*/  LOP3.LUT R7, R9, 0xffff, RZ, 0xc0, !PT ;  /* 0x0000ffff09077812 */ /* 0x002fe400078ec0ff */
[----:B------:R-:W-:Y:S02]  /*7de40*/  PRMT R8, R5, 0x3340, R4 ;  /* 0x0000334005087816 */ /* 0x000fe40000000004 */
[----:B------:R-:W-:-:S03]  /*7de50*/  PRMT R5, R7, 0x3340, R6 ;  /* 0x0000334007057816 */ /* 0x000fc60000000006 */
[----:B------:R-:W-:Y:S04]  /*7de60*/  STL [R1+0x137c], R8 ;  /* 0x00137c0801007387 */ /* 0x000fe80000100800 */
[----:B------:R0:W-:Y:S02]  /*7de70*/  STL [R1+0x1370], R5 ;  /* 0x0013700501007387 */ /* 0x0001e40000100800 */
[----:B0-----:R-:W-:Y:S02]  /*7de80*/  LOP3.LUT R5, R0, 0xffff, RZ, 0xc0, !PT ;  /* 0x0000ffff00057812 */ /* 0x001fe400078ec0ff */
[----:B------:R-:W2:Y:S01]  /*7de90*/  LDL.LU R0, [R1+0x263c] ;  /* 0x00263c0001007983 */ /* 0x000ea20000300800 */
[----:B------:R-:W-:Y:S02]  /*7dea0*/  ISETP.LT.AND P1, PT, R50, UR36, !P0 ;  /* 0x0000002432007c0c */ /* 0x000fe4000c721270 */
[----:B------:R-:W-:Y:S01]  /*7deb0*/  LOP3.LUT R57, R57, 0xdfffffff, RZ, 0xc0, !PT ;  /* 0xdfffffff39397812 */ /* 0x000fe200078ec0ff */
[----:B------:R-:W-:Y:S01]  /*7dec0*/  VIADD R4, R54, 0x28 ;  /* 0x0000002836047836 */ /* 0x000fe20000000000 */
[----:B---3--:R-:W-:Y:S01]  /*7ded0*/  LOP3.LUT R7, R30, 0xffff, RZ, 0xc0, !PT ;  /* 0x0000ffff1e077812 */ /* 0x008fe200078ec0ff */
[----:B------:R-:W-:Y:S01]  /*7dee0*/  UMOV UR68, UR66 ;  /* 0x0000004200447c82 */ /* 0x000fe20008000000 */
[----:B------:R-:W3:Y:S01]  /*7def0*/  LDL.LU R30, [R1+0x1460] ;  /* 0x00146000011e7983 */ /* 0x000ee20000300800 */
[----:B----4-:R-:W-:Y:S01]  /*7df00*/  LOP3.LUT R6, R56, 0xffff, RZ, 0xc0, !PT ;  /* 0x0000ffff38067812 */ /* 0x010fe200078ec0ff */
[----:B------:R-:W0:Y:S02]  /*7df10*/  LDCU UR66, c[0x0][0x398] ;  /* 0x00007300ff4277ac */ /* 0x000e240008000800 */
[----:B------:R-:W4:Y:S01]  /*7df20*/  LDL.LU R56, [R1+0x1458] ;  /* 0x0014580001387983 */ /* 0x000f220000300800 */
[----:B--2---:R-:W-:-:S02]  /*7df30*/  ISETP.LT.AND P0, PT, R59, UR40, !P0 ;  /* 0x000000283b007c0c */ /* 0x004fc4000c701270 */
[----:B------:R-:W-:Y:S01]  /*7df40*/  @P1 LOP3.LUT R57, R57, 0x20000000, RZ, 0xfc, !PT ;  /* 0x2000000039391812 */ /* 0x000fe200078efcff */
[----:B------:R-:W1:Y:S03]  /*7df50*/  LDCU UR40, c[0x0][0x398] ;  /* 0x00007300ff2877ac */ /* 0x000e660008000800 */
[----:B------:R-:W-:Y:S01]  /*7df60*/  LOP3.LUT R57, R57, 0xefffffff, RZ, 0xc0, !PT ;  /* 0xefffffff39397812 */ /* 0x000fe200078ec0ff */
[----:B------:R-:W2:Y:S06]  /*7df70*/  LDCU UR36, c[0x0][0x39c] ;  /* 0x00007380ff2477ac */ /* 0x000eac0008000800 */
[----:B------:R-:W-:-:S02]  /*7df80*/  @P0 LOP3.LUT R57, R57, 0x10000000, RZ, 0xfc, !PT ;  /* 0x1000000039390812 */ /* 0x000fc400078efcff */
[----:B------:R-:W-:Y:S02]  /*7df90*/  ISETP.GE.AND P0, PT, R4, UR38, PT ;  /* 0x0000002604007c0c */ /* 0x000fe4000bf06270 */
[----:B------:R-:W-:Y:S01]  /*7dfa0*/  LOP3.LUT R57, R57, 0xf7ffffff, RZ, 0xc0, !PT ;  /* 0xf7ffffff39397812 */ /* 0x000fe200078ec0ff */
[----:B------:R-:W-:Y:S01]  /*7dfb0*/  VIADD R4, R54, 0x19 ;  /* 0x0000001936047836 */ /* 0x000fe20000000000 */
[----:B------:R-:W-:Y:S01]  /*7dfc0*/  ISETP.LT.AND P1, PT, R59, UR48, !P0 ;  /* 0x000000303b007c0c */ /* 0x000fe2000c721270 */
[----:B------:R-:W0:Y:S01]  /*7dfd0*/  LDCU UR48, c[0x0][0x398] ;  /* 0x00007300ff3077ac */ /* 0x000e220008000800 */
[----:B------:R-:W-:Y:S02]  /*7dfe0*/  ISETP.LT.AND P0, PT, R50, UR64, !P0 ;  /* 0x0000004032007c0c */ /* 0x000fe4000c701270 */
[----:B------:R-:W-:Y:S01]  /*7dff0*/  SHF.R.U32.HI R8, RZ, 0x8, R7 ;  /* 0x00000008ff087819 */ /* 0x000fe20000011607 */
[----:B------:R-:W0:Y:S01]  /*7e000*/  LDCU UR64, c[0x0][0x398] ;  /* 0x00007300ff4077ac */ /* 0x000e220008000800 */
[----:B------:R-:W-:-:S02]  /*7e010*/  PRMT R9, R6, 0x3340, R15 ;  /* 0x0000334006097816 */ /* 0x000fc4000000000f */
[----:B------:R-:W-:Y:S01]  /*7e020*/  LOP3.LUT R41, R41, 0xffff, RZ, 0xc0, !PT ;  /* 0x0000ffff29297812 */ /* 0x000fe200078ec0ff */
[----:B------:R-:W0:Y:S04]  /*7e030*/  LDCU UR38, c[0x0][0x39c] ;  /* 0x00007380ff2677ac */ /* 0x000e280008000800 */
[----:B------:R-:W-:-:S04]  /*7e040*/  @P1 LOP3.LUT R57, R57, 0x8000000, RZ, 0xfc, !PT ;  /* 0x0800000039391812 */ /* 0x000fc800078efcff */
[----:B------:R-:W-:-:S04]  /*7e050*/  LOP3.LUT R57, R57, 0xfdffffff, RZ, 0xc0, !PT ;  /* 0xfdffffff39397812 */ /* 0x000fc800078ec0ff */
[----:B------:R-:W-:Y:S02]  /*7e060*/  @P0 LOP3.LUT R57, R57, 0x2000000, RZ, 0xfc, !PT ;  /* 0x0200000039390812 */ /* 0x000fe400078efcff */
[----:B------:R-:W-:Y:S02]  /*7e070*/  ISETP.GE.AND P0, PT, R4, UR70, PT ;  /* 0x0000004604007c0c */ /* 0x000fe4000bf06270 */
[----:B------:R-:W-:Y:S02]  /*7e080*/  PRMT R4, R7, 0x3340, R5 ;  /* 0x0000334007047816 */ /* 0x000fe40000000005 */
[----:B------:R-:W-:-:S03]  /*7e090*/  SHF.R.U32.HI R7, RZ, 0x8, R6 ;  /* 0x00000008ff077819 */ /* 0x000fc60000011606 */
[----:B------:R0:W-:Y:S01]  /*7e0a0*/  STL [R1+0x1450], R4 ;  /* 0x0014500401007387 */ /* 0x0001e20000100800 */
[----:B------:R-:W-:Y:S02]  /*7e0b0*/  SHF.R.U32.HI R6, RZ, 0x8, R15 ;  /* 0x00000008ff067819 */ /* 0x000fe4000001160f */
[----:B------:R-:W-:Y:S02]  /*7e0c0*/  LOP3.LUT R7, R7, 0xffff, RZ, 0xc0, !PT ;  /* 0x0000ffff07077812 */ /* 0x000fe400078ec0ff */
[----:B------:R-:W-:Y:S02]  /*7e0d0*/  LOP3.LUT R6, R6, 0xffff, RZ, 0xc0, !PT ;  /* 0x0000ffff06067812 */ /* 0x000fe400078ec0ff */
[----:B0-----:R-:W-:Y:S02]  /*7e0e0*/  SHF.R.U32.HI R4, RZ, 0x8, R5 ;  /* 0x00000008ff047819 */ /* 0x001fe40000011605 */
[----:B------:R-:W-:Y:S02]  /*7e0f0*/  LOP3.LUT R5, R8, 0xffff, RZ, 0xc0, !PT ;  /* 0x0000ffff08057812 */ /* 0x000fe400078ec0ff */
        /* <DEDUP_REMOVED lines=8> */
[----:B0-----:R-:W-:-:S03]  /*7e180*/  LOP3.LUT R5, R51, 0xffff, RZ, 0xc0, !PT ;  /* 0x0000ffff33057812 */ /* 0x001fc600078ec0ff */
[----:B------:R-:W2:Y:S01]  /*7e190*/  LDL.LU R51, [R1+0x2634] ;  /* 0x0026340001337983 */ /* 0x000ea20000300800 */
[----:B---3--:R-:W-:-:S03]  /*7e1a0*/  LOP3.LUT R8, R30, 0xffff, RZ, 0xc0, !PT ;  /* 0x0000ffff1e087812 */ /* 0x008fc600078ec0ff */
[----:B------:R-:W3:Y:S01]  /*7e1b0*/  LDL.LU R30, [R1+0x1408] ;  /* 0x00140800011e7983 */ /* 0x000ee20000300800 */
[----:B----4-:R-:W-:-:S03]  /*7e1c0*/  LOP3.LUT R7, R56, 0xffff, RZ, 0xc0, !PT ;  /* 0x0000ffff38077812 */ /* 0x010fc600078ec0ff */
[----:B------:R-:W4:Y:S01]  /*7e1d0*/  LDL.LU R56, [R1+0x1404] ;  /* 0x0014040001387983 */ /* 0x000f220000300800 */
[----:B-1----:R-:W-:Y:S02]  /*7e1e0*/  ISETP.LT.AND P1, PT, R50, UR40, !P0 ;  /* 0x0000002832007c0c */ /* 0x002fe4000c721270 */
[----:B------:R-:W-:Y:S01]  /*7e1f0*/  LOP3.LUT R57, R57, 0xfbffffff, RZ, 0xc0, !PT ;  /* 0xfbffffff39397812 */ /* 0x000fe200078ec0ff */
[----:B------:R-:W-:Y:S01]  /*7e200*/  VIADD R4, R54, 0x27 ;  /* 0x0000002736047836 */ /* 0x000fe20000000000 */
[----:B------:R-:W-:Y:S01]  /*7e210*/  ISETP.LT.AND P0, PT, R59, UR44, !P0 ;  /* 0x0000002c3b007c0c */ /* 0x000fe2000c701270 */
[----:B------:R-:W0:Y:S01]  /*7e220*/  LDCU UR44, c[0x0][0x398] ;  /* 0x00007300ff2c77ac */ /* 0x000e220008000800 */
[----:B------:R-:W-:Y:S01]  /*7e230*/  SHF.R.U32.HI R9, RZ, 0x8, R8 ;  /* 0x00000008ff097819 */ /* 0x000fe20000011608 */
[----:B------:R-:W-:Y:S01]  /*7e240*/  UMOV UR70, UR68 ;  /* 0x0000004400467c82 */ /* 0x000fe20008000000 */
[----:B------:R-:W1:Y:S05]  /*7e250*/  LDCU UR68, c[0x0][0x398] ;  /* 0x00007300ff4477ac */ /* 0x000e6a0008000800 */
        /* <DEDUP_REMOVED lines=18> */
[--C-:B------:R-:W-:Y:S02]  /*7e380*/  PRMT R4, R8, 0x3340, R6.reuse ;  /* 0x0000334008047816 */ /* 0x100fe40000000006 */
[----:B------:R-:W-:Y:S02]  /*7e390*/  SHF.R.U32.HI R8, RZ, 0x8, R7 ;  /* 0x00000008ff087819 */ /* 0x000fe40000011607 */
[----:B------:R-:W-:Y:S01]  /*7e3a0*/  PRMT R7, R7, 0x3340, R5 ;  /* 0x0000334007077816 */ /* 0x000fe20000000005 */
[----:B------:R0:W-:Y:S04]  /*7e3b0*/  STL [R1+0x1434], R4 ;  /* 0x0014340401007387 */ /* 0x0001e80000100800 */
[----:B------:R1:W-:Y:S01]  /*7e3c0*/  STL [R1+0x1428], R7 ;  /* 0x0014280701007387 */ /* 0x0003e20000100800 */
[----:B0-----:R-:W-:-:S02]  /*7e3d0*/  SHF.R.U32.HI R4, RZ, 0x8, R6 ;  /* 0x00000008ff047819 */ /* 0x001fc40000011606 */
[----:B------:R-:W-:Y:S02]  /*7e3e0*/  SHF.R.U32.HI R6, RZ, 0x8, R5 ;  /* 0x00000008ff067819 */ /* 0x000fe40000011605 */
[----:B------:R-:W-:Y:S02]  /*7e3f0*/  LOP3.LUT R5, R9, 0xffff, RZ, 0xc0, !PT ;  /* 0x0000ffff09057812 */ /* 0x000fe400078ec0ff */
[----:B------:R-:W-:Y:S02]  /*7e400*/  LOP3.LUT R4, R4, 0xffff, RZ, 0xc0, !PT ;  /* 0x0000ffff04047812 */ /* 0x000fe400078ec0ff */
[----:B-1----:R-:W-:Y:S02]  /*7e410*/  LOP3.LUT R7, R8, 0xffff, RZ, 0xc0, !PT ;  /* 0x0000ffff08077812 */ /* 0x002fe400078ec0ff */
[----:B------:R-:W-:Y:S02]  /*7e420*/  LOP3.LUT R6, R6, 0xffff, RZ, 0xc0, !PT ;  /* 0x0000ffff06067812 */ /* 0x000fe400078ec0ff */
[----:B------:R-:W-:-:S02]  /*7e430*/  PRMT R8, R5, 0x3340, R4 ;  /* 0x0000334005087816 */ /* 0x000fc40000000004 */
[----:B------:R-:W-:-:S03]  /*7e440*/  PRMT R5, R7, 0x3340, R6 ;  /* 0x0000334007057816 */ /* 0x000fc60000000006 */
[----:B------:R-:W-:Y:S04]  /*7e450*/  STL [R1+0xafc], R8 ;  /* 0x000afc0801007387 */ /* 0x000fe80000100800 */
[----:B------:R4:W-:Y:S01]  /*7e460*/  STL [R1+0xaf8], R5 ;  /* 0x000af80501007387 */ /* 0x0009e20000100800 */
        /* <DEDUP_REMOVED lines=11> */
[----:B------:R-:W-:Y:S01]  /*7e520*/  UMOV UR72, UR70 ;  /* 0x0000004600487c82 */ /* 0x000fe20008000000 */
[----:B------:R-:W-:Y:S01]  /*7e530*/  PRMT R9, R5, 0x3340, R16 ;  /* 0x0000334005097816 */ /* 0x000fe20000000010 */
[----:B------:R-:W1:Y:S02]  /*7e540*/  LDCU UR70, c[0x0][0x398] ;  /* 0x00007300ff4677ac */ /* 0x000e640008000800 */
[----:B------:R-:W-:-:S02]  /*7e550*/  @P1 LOP3.LUT R57, R57, 0x200000, RZ, 0xfc, !PT ;  /* 0x0020000039391812 */ /* 0x000fc400078efcff */
[----:B------:R-:W-:Y:S01]  /*7e560*/  LOP3.LUT R25, R25, 0xffff, RZ, 0xc0, !PT ;  /* 0x0000ffff19197812 */ /* 0x000fe200078ec0ff */
[----:B------:R-:W0:Y:S01]  /*7e570*/  LDCU UR44, c[0x0][0x39c] ;  /* 0x00007380ff2c77ac */ /* 0x000e220008000800 */
        /* <DEDUP_REMOVED lines=8> */
[----:B------:R-:W-:Y:S01]  /*7e600*/  LOP3.LUT R5, R8, 0xffff, RZ, 0xc0, !PT ;  /* 0x0000ffff08057812 */ /* 0x000fe200078ec0ff */
        /* <DEDUP_REMOVED lines=31> */
[----:B------:R-:W-:Y:S01]  /*7e800*/  ISETP.LT.AND P0, PT, R59, UR64, !P0 ;  /* 0x000000403b007c0c */ /* 0x000fe2000c701270 */
        /* <DEDUP_REMOVED lines=35> */
[----:B------:R2:W-:Y:S02]  /*7ea40*/  STL [R1+0xad8], R5 ;  /* 0x000ad80501007387 */ /* 0x0005e40000100800 */
[----:B--2---:R-:W-:Y:S02]  /*7ea50*/  LOP3.LUT R5, R51, 0xffff, RZ, 0xc0, !PT ;  /* 0x0000ffff33057812 */ /* 0x004fe400078ec0ff */
        /* <DEDUP_REMOVED lines=10> */
[----:B------:R-:W-:-:S07]  /*7eb00*/  SHF.R.U32.HI R9, RZ, 0x8, R7 ;  /* 0x00000008ff097819 */ /* 0x000fce0000011607 */
[----:B------:R-:W-:Y:S01]  /*7eb10*/  @P1 LOP3.LUT R57, R57, 0x2000, RZ, 0xfc, !PT ;  /* 0x0000200039391812 */ /* 0x000fe200078efcff */
[----:B------:R-:W1:Y:S03]  /*7eb20*/  LDCU UR66, c[0x0][0x398] ;  /* 0x00007300ff4277ac */ /* 0x000e660008000800 */
        /* <DEDUP_REMOVED lines=10> */
[----:B------:R-:W-:Y:S01]  /*7ebd0*/  SHF.R.U32.HI R8, RZ, 0x8, R6 ;  /* 0x00000008ff087819 */ /* 0x000fe20000011606 */
[----:B------:R-:W-:Y:S01]  /*7ebe0*/  UMOV UR74, UR72 ;  /* 0x00000048004a7c82 */ /* 0x000fe20008000000 */
[----:B------:R-:W0:Y:S05]  /*7ebf0*/  LDCU UR72, c[0x0][0x39c] ;  /* 0x00007380ff4877ac */ /* 0x000e2a0008000800 */
[----:B------:R-:W-:Y:S01]  /*7ec00*/  @P1 LOP3.LUT R57, R57, 0x800, RZ, 0xfc, !PT ;  /* 0x0000080039391812 */ /* 0x000fe200078efcff */
[----:B------:R-:W0:Y:S03]  /*7ec10*/  LDCU UR4, c[0x0][0x39c] ;  /* 0x00007380ff0477ac */ /* 0x000e260008000800 */
        /* <DEDUP_REMOVED lines=52> */
[----:B------:R-:W-:Y:S02]  /*7ef60*/  SHF.R.U32.HI R6, RZ, 0x8, R20 ;  /* 0x00000008ff067819 */ /* 0x000fe40000011614 */
[----:B------:R-:W-:Y:S02]  /*7ef70*/  LOP3.LUT R7, R7, 0xffff, RZ, 0xc0, !PT ;  /* 0x0000ffff07077812 */ /* 0x000fe400078ec0ff */
[----:B------:R-:W-:Y:S02]  /*7ef80*/  LOP3.LUT R6, R6, 0xffff, RZ, 0xc0, !PT ;  /* 0x0000ffff06067812 */ /* 0x000fe400078ec0ff */
[----:B-1----:R-:W-:Y:S02]  /*7ef90*/  SHF.R.U32.HI R4, RZ, 0x8, R5 ;  /* 0x00000008ff047819 */ /* 0x002fe40000011605 */
[----:B------:R-:W-:Y:S02]  /*7efa0*/  LOP3.LUT R5, R8, 0xffff, RZ, 0xc0, !PT ;  /* 0x0000ffff08057812 */ /* 0x000fe400078ec0ff */
[----:B------:R-:W-:-:S04]  /*7efb0*/  LOP3.LUT R4, R4, 0xffff, RZ, 0xc0, !PT ;  /* 0x0000ffff04047812 */ /* 0x000fc800078ec0ff */
[----:B------:R-:W-:Y:S02]  /*7efc0*/  PRMT R8, R5, 0x3340, R4 ;  /* 0x0000334005087816 */ /* 0x000fe40000000004 */
[----:B------:R-:W-:Y:S01]  /*7efd0*/  PRMT R5, R7, 0x3340, R6 ;  /* 0x0000334007057816 */ /* 0x000fe20000000006 */
[----:B------:R-:W-:Y:S04]  /*7efe0*/  STL [R1+0x13f4], R9 ;  /* 0x0013f40901007387 */ /* 0x000fe80000100800 */
[----:B------:R-:W-:Y:S04]  /*7eff0*/  STL [R1+0xab0], R8 ;  /* 0x000ab00801007387 */ /* 0x000fe80000100800 */
[----:B------:R1:W-:Y:S02]  /*7f000*/  STL [R1+0xaac], R5 ;  /* 0x000aac0501007387 */ /* 0x0003e40000100800 */
[----:B-1----:R-:W-:-:S02]  /*7f010*/  LOP3.LUT R5, R53, 0xffff, RZ, 0xc0, !PT ;  /* 0x0000ffff35057812 */ /* 0x002fc400078ec0ff */
        /* <DEDUP_REMOVED lines=10> */
[----:B------:R-:W-:Y:S01]  /*7f0c0*/  SHF.R.U32.HI R8, RZ, 0x8, R6 ;  /* 0x00000008ff087819 */ /* 0x000fe20000011606 */
[----:B------:R-:W1:Y:S06]  /*7f0d0*/  LDCU UR66, c[0x0][0x398] ;  /* 0x00007300ff4277ac */ /* 0x000e6c0008000800 */
        /* <DEDUP_REMOVED lines=9> */
[----:B------:R-:W-:Y:S01]  /*7f170*/  SHF.R.U32.HI R9, RZ, 0x8, R7 ;  /* 0x00000008ff097819 */ /* 0x000fe20000011607 */
[----:B------:R-:W0:Y:S08]  /*7f180*/  LDCU UR62, c[0x0][0x398] ;  /* 0x00007300ff3e77ac */ /* 0x000e300008000800 */
[----:B------:R-:W-:-:S04]  /*7f190*/  @P1 LOP3.LUT R57, R57, 0x8, RZ, 0xfc, !PT ;  /* 0x0000000839391812 */ /* 0x000fc800078efcff */
[----:B------:R-:W-:-:S04]  /*7f1a0*/  LOP3.LUT R57, R57, 0xfffffffd, RZ, 0xc0, !PT ;  /* 0xfffffffd39397812 */ /* 0x000fc800078ec0ff */
[----:B------:R-:W-:Y:S02]  /*7f1b0*/  @P0 LOP3.LUT R57, R57, 0x2, RZ, 0xfc, !PT ;  /* 0x0000000239390812 */ /* 0x000fe400078efcff */
[----:B------:R-:W-:Y:S01]  /*7f1c0*/  ISETP.GE.AND P0, PT, R4, UR8, PT ;  /* 0x0000000804007c0c */ /* 0x000fe2000bf06270 */
[----:B------:R-:W1:Y:S01]  /*7f1d0*/  LDCU UR8, c[0x0][0x398] ;  /* 0x00007300ff0877ac */ /* 0x000e620008000800 */
[----:B------:R-:W-:Y:S02]  /*7f1e0*/  PRMT R4, R6, 0x3340, R19 ;  /* 0x0000334006047816 */ /* 0x000fe40000000013 */
[----:B0-----:R-:W-:Y:S01]  /*7f1f0*/  ISETP.LT.AND P1, PT, R50, UR64, !P0 ;  /* 0x0000004032007c0c */ /* 0x001fe2000c721270 */
[----:B------:R-:W0:Y:S01]  /*7f200*/  LDCU UR64, c[0x0][0x398] ;  /* 0x00007300ff4077ac */ /* 0x000e220008000800 */
[----:B------:R-:W-:Y:S01]  /*7f210*/  ISETP.LT.AND P0, PT, R59, UR6, !P0 ;  /* 0x000000063b007c0c */ /* 0x000fe2000c701270 */
[----:B------:R1:W-:Y:S01]  /*7f220*/  STL [R1+0x13f0], R4 ;  /* 0x0013f00401007387 */ /* 0x0003e20000100800 */
[--C-:B------:R-:W-:Y:S01]  /*7f230*/  PRMT R7, R7, 0x3340, R5.reuse ;  /* 0x0000334007077816 */ /* 0x100fe20000000005 */
[----:B------:R-:W0:Y:S01]  /*7f240*/  LDCU UR6, c[0x0][0x398] ;  /* 0x00007300ff0677ac */ /* 0x000e220008000800 */
[----:B------:R-:W-:-:S02]  /*7f250*/  SHF.R.U32.HI R6, RZ, 0x8, R5 ;  /* 0x00000008ff067819 */ /* 0x000fc40000011605 */
[----:B------:R-:W-:Y:S02]  /*7f260*/  LOP3.LUT R5, R8, 0xffff, RZ, 0xc0, !PT ;  /* 0x0000ffff08057812 */ /* 0x000fe400078ec0ff */
[----:B-1----:R-:W-:-:S04]  /*7f270*/  SHF.R.U32.HI R4, RZ, 0x8, R19 ;  /* 0x00000008ff047819 */ /* 0x002fc80000011613 */
[----:B------:R-:W-:-:S04]  /*7f280*/  LOP3.LUT R4, R4, 0xffff, RZ, 0xc0, !PT ;  /* 0x0000ffff04047812 */ /* 0x000fc800078ec0ff */
[----:B------:R-:W-:Y:S01]  /*7f290*/  PRMT R8, R5, 0x3340, R4 ;  /* 0x0000334005087816 */ /* 0x000fe20000000004 */
[----:B------:R-:W-:Y:S01]  /*7f2a0*/  VIADD R4, R54, 0x21 ;  /* 0x0000002136047836 */ /* 0x000fe20000000000 */
[----:B------:R-:W-:-:S04]  /*7f2b0*/  LOP3.LUT R57, R57, 0xfffffffb, RZ, 0xc0, !PT ;  /* 0xfffffffb39397812 */ /* 0x000fc800078ec0ff */
[----:B------:R-:W-:Y:S02]  /*7f2c0*/  @P1 LOP3.LUT R57, R57, 0x4, RZ, 0xfc, !PT ;  /* 0x0000000439391812 */ /* 0x000fe400078efcff */
[----:B--2---:R-:W-:-:S04]  /*7f2d0*/  LOP3.LUT R53, R53, 0x7fffffff, RZ, 0xc0, !PT ;  /* 0x7fffffff35357812 */ /* 0x004fc800078ec0ff */
[----:B------:R-:W-:Y:S02]  /*7f2e0*/  @P0 LOP3.LUT R53, R53, 0x80000000, RZ, 0xfc, !PT ;  /* 0x8000000035350812 */ /* 0x000fe400078efcff */
[----:B------:R-:W-:Y:S01]  /*7f2f0*/  ISETP.GE.AND P0, PT, R4, UR56, PT ;  /* 0x0000003804007c0c */ /* 0x000fe2000bf06270 */
[----:B------:R1:W-:Y:S01]  /*7f300*/  STL [R1+0x13ec], R7 ;  /* 0x0013ec0701007387 */ /* 0x0003e20000100800 */
[----:B------:R-:W-:Y:S02]  /*7f310*/  LOP3.LUT R6, R6, 0xffff, RZ, 0xc0, !PT ;  /* 0x0000ffff06067812 */ /* 0x000fe400078ec0ff */
[----:B------:R-:W-:Y:S01]  /*7f320*/  LOP3.LUT R57, R57, 0xfffffffe, RZ, 0xc0, !PT ;  /* 0xfffffffe39397812 */ /* 0x000fe200078ec0ff */
[----:B------:R-:W-:Y:S01]  /*7f330*/  VIADD R4, R54, 0x20 ;  /* 0x0000002036047836 */ /* 0x000fe20000000000 */
[----:B------:R-:W-:Y:S01]  /*7f340*/  ISETP.LT.AND P1, PT, R59, UR66, !P0 ;  /* 0x000000423b007c0c */ /* 0x000fe2000c721270 */
[----:B------:R-:W-:Y:S01]  /*7f350*/  UMOV UR68, UR74 ;  /* 0x0000004a00447c82 */ /* 0x000fe20008000000 */
[----:B------:R-:W-:Y:S01]  /*7f360*/  LOP3.LUT R53, R53, 0xbfffffff, RZ, 0xc0, !PT ;  /* 0xbfffffff35357812 */ /* 0x000fe200078ec0ff */
[----:B------:R-:W2:Y:S01]  /*7f370*/  LDCU UR56, c[0x0][0x39c] ;  /* 0x00007380ff3877ac */ /* 0x000ea20008000800 */
[----:B-1----:R-:W-:Y:S01]  /*7f380*/  LOP3.LUT R7, R9, 0xffff, RZ, 0xc0, !PT ;  /* 0x0000ffff09077812 */ /* 0x002fe200078ec0ff */
[----:B------:R-:W-:Y:S01]  /*7f390*/  STL [R1+0xaa8], R8 ;  /* 0x000aa80801007387 */ /* 0x000fe20000100800 */
[----:B------:R-:W-:Y:S01]  /*7f3a0*/  ISETP.LT.AND P0, PT, R50, UR62, !P0 ;  /* 0x0000003e32007c0c */ /* 0x000fe2000c701270 */
[----:B------:R-:W1:Y:S01]  /*7f3b0*/  LDCU UR66, c[0x0][0x398] ;  /* 0x00007300ff4277ac */ /* 0x000e620008000800 */
[----:B------:R-:W-:Y:S01]  /*7f3c0*/  PRMT R5, R7, 0x3340, R6 ;  /* 0x0000334007057816 */ /* 0x000fe20000000006 */
[----:B------:R-:W0:Y:S04]  /*7f3d0*/  LDCU UR74, c[0x0][0x39c] ;  /* 0x00007380ff4a77ac */ /* 0x000e280008000800 */
[----:B------:R-:W-:Y:S01]  /*7f3e0*/  @P1 LOP3.LUT R57, R57, 0x1, RZ, 0xfc, !PT ;  /* 0x0000000139391812 */ /* 0x000fe200078efcff */
[----:B------:R2:W-:Y:S01]  /*7f3f0*/  STL [R1+0xaa4], R5 ;  /* 0x000aa40501007387 */ /* 0x0005e20000100800 */
[----:B------:R-:W-:Y:S01]  /*7f400*/  LOP3.LUT R29, R29, 0xffff, RZ, 0xc0, !PT ;  /* 0x0000ffff1d1d7812 */ /* 0x000fe200078ec0ff */
[----:B------:R-:W0:Y:S02]  /*7f410*/  LDCU UR62, c[0x0][0x39c] ;  /* 0x00007380ff3e77ac */ /* 0x000e240008000800 */
[----:B------:R-:W-:Y:S01]  /*7f420*/  STL [R1+0x255c], R57 ;  /* 0x00255c3901007387 */ /* 0x000fe20000100800 */
[----:B--2---:R-:W-:-:S03]  /*7f430*/  LOP3.LUT R5, R0, 0xffff, RZ, 0xc0, !PT ;  /* 0x0000ffff00057812 */ /* 0x004fc600078ec0ff */
[----:B------:R-:W2:Y:S01]  /*7f440*/  LDL.LU R0, [R1+0x261c] ;  /* 0x00261c0001007983 */ /* 0x000ea20000300800 */
[----:B---3--:R-:W-:-:S03]  /*7f450*/  LOP3.LUT R7, R30, 0xffff, RZ, 0xc0, !PT ;  /* 0x0000ffff1e077812 */ /* 0x008fc600078ec0ff */
[----:B------:R-:W3:Y:S01]  /*7f460*/  LDL.LU R30, [R1+0x14ac] ;  /* 0x0014ac00011e7983 */ /* 0x000ee20000300800 */
[----:B----4-:R-:W-:-:S03]  /*7f470*/  LOP3.LUT R6, R56, 0xffff, RZ, 0xc0, !PT ;  /* 0x0000ffff38067812 */ /* 0x010fc600078ec0ff */
[----:B------:R-:W4:Y:S01]  /*7f480*/  LDL.LU R56, [R1+0x14a8] ;  /* 0x0014a80001387983 */ /* 0x000f220000300800 */
[----:B------:R-:W-:Y:S02]  /*7f490*/  @P0 LOP3.LUT R53, R53, 0x40000000, RZ, 0xfc, !PT ;  /* 0x4000000035350812 */ /* 0x000fe400078efcff */
[----:B------:R-:W-:Y:S01]  /*7f4a0*/  ISETP.GE.AND P0, PT, R4, UR55, PT ;  /* 0x0000003704007c0c */ /* 0x000fe2000bf06270 */
[----:B------:R-:W0:Y:S01]  /*7f4b0*/  LDCU UR55, c[0x0][0x39c] ;  /* 0x00007380ff3777ac */ /* 0x000e220008000800 */
[----:B------:R-:W-:Y:S02]  /*7f4c0*/  PRMT R4, R7, 0x3340, R5 ;  /* 0x0000334007047816 */ /* 0x000fe40000000005 */
[----:B------:R-:W-:Y:S02]  /*7f4d0*/  SHF.R.U32.HI R8, RZ, 0x8, R7 ;  /* 0x00000008ff087819 */ /* 0x000fe40000011607 */
[----:B------:R-:W-:Y:S01]  /*7f4e0*/  SHF.R.U32.HI R7, RZ, 0x8, R6 ;  /* 0x00000008ff077819 */ /* 0x000fe20000011606 */
[----:B------:R1:W-:Y:S01]  /*7f4f0*/  STL [R1+0x13e8], R4 ;  /* 0x0013e80401007387 */ /* 0x0003e20000100800 */
[----:B------:R-:W-:-:S02]  /*7f500*/  PRMT R9, R6, 0x3340, R21 ;  /* 0x0000334006097816 */ /* 0x000fc40000000015 */
[----:B------:R-:W-:Y:S02]  /*7f510*/  SHF.R.U32.HI R6, RZ, 0x8, R21 ;  /* 0x00000008ff067819 */ /* 0x000fe40000011615 */
[----:B------:R-:W-:Y:S02]  /*7f520*/  LOP3.LUT R7, R7, 0xffff, RZ, 0xc0, !PT ;  /* 0x0000ffff07077812 */ /* 0x000fe400078ec0ff */
[----:B-1----:R-:W-:Y:S02]  /*7f530*/  SHF.R.U32.HI R4, RZ, 0x8, R5 ;  /* 0x00000008ff047819 */ /* 0x002fe40000011605 */
[----:B------:R-:W-:Y:S02]  /*7f540*/  LOP3.LUT R5, R8, 0xffff, RZ, 0xc0, !PT ;  /* 0x0000ffff08057812 */ /* 0x000fe400078ec0ff */
[----:B------:R-:W-:Y:S02]  /*7f550*/  LOP3.LUT R4, R4, 0xffff, RZ, 0xc0, !PT ;  /* 0x0000ffff04047812 */ /* 0x000fe400078ec0ff */
[----:B------:R-:W-:-:S02]  /*7f560*/  LOP3.LUT R6, R6, 0xffff, RZ, 0xc0, !PT ;  /* 0x0000ffff06067812 */ /* 0x000fc400078ec0ff */
        /* <DEDUP_REMOVED lines=9> */
[----:B------:R-:W-:Y:S02]  /*7f600*/  ISETP.LT.AND P1, PT, R50, UR8, !P0 ;  /* 0x0000000832007c0c */ /* 0x000fe4000c721270 */
[----:B------:R-:W-:Y:S01]  /*7f610*/  LOP3.LUT R53, R53, 0xdfffffff, RZ, 0xc0, !PT ;  /* 0xdfffffff35357812 */ /* 0x000fe200078ec0ff */
[----:B------:R-:W-:Y:S01]  /*7f620*/  VIADD R4, R54, 0x59 ;  /* 0x0000005936047836 */ /* 0x000fe20000000000 */
[----:B0-----:R-:W-:Y:S01]  /*7f630*/  ISETP.LT.AND P0, PT, R59, UR6, !P0 ;  /* 0x000000063b007c0c */ /* 0x001fe2000c701270 */
[----:B------:R-:W0:Y:S01]  /*7f640*/  LDCU UR8, c[0x0][0x398] ;  /* 0x00007300ff0877ac */ /* 0x000e220008000800 */
[----:B------:R-:W1:Y:S01]  /*7f650*/  LDCU UR6, c[0x0][0x398] ;  /* 0x00007300ff0677ac */ /* 0x000e620008000800 */
[----:B---3--:R-:W-:Y:S02]  /*7f660*/  LOP3.LUT R8, R30, 0xffff, RZ, 0xc0, !PT ;  /* 0x0000ffff1e087812 */ /* 0x008fe400078ec0ff */
[----:B------:R-:W3:Y:S01]  /*7f670*/  LDL.LU R30, [R1+0x145c] ;  /* 0x00145c00011e7983 */ /* 0x000ee20000300800 */
[----:B----4-:R-:W-:-:S03]  /*7f680*/  LOP3.LUT R7, R56, 0xffff, RZ, 0xc0, !PT ;  /* 0x0000ffff38077812 */ /* 0x010fc600078ec0ff */
[----:B------:R-:W4:Y:S01]  /*7f690*/  LDL.LU R56, [R1+0x1454] ;  /* 0x0014540001387983 */ /* 0x000f220000300800 */
        /* <DEDUP_REMOVED lines=11> */
[----:B------:R-:W0:Y:S07]  /*7f750*/  LDCU UR66, c[0x0][0x398] ;  /* 0x00007300ff4277ac */ /* 0x000e2e0008000800 */
        /* <DEDUP_REMOVED lines=19> */
[----:B------:R4:W-:Y:S04]  /*7f890*/  STL [R1+0x45c], R5 ;  /* 0x00045c0501007387 */ /* 0x0009e80000100800 */
[----:B------:R-:W2:Y:S01]  /*7f8a0*/  LDL.LU R11, [R1+0x14e8] ;  /* 0x0014e800010b7983 */ /* 0x000ea20000300800 */
[----:B------:R-:W-:Y:S02]  /*7f8b0*/  ISETP.LT.AND P1, PT, R50, UR8, !P0 ;  /* 0x0000000832007c0c */ /* 0x000fe4000c721270 */
[----:B------:R-:W-:Y:S01]  /*7f8c0*/  LOP3.LUT R53, R53, 0xfdffffff, RZ, 0xc0, !PT ;  /* 0xfdffffff35357812 */ /* 0x000fe200078ec0ff */
[----:B------:R-:W-:Y:S01]  /*7f8d0*/  VIADD R4, R54, 0x5b ;  /* 0x0000005b36047836 */ /* 0x000fe20000000000 */
[----:B---3--:R-:W-:Y:S01]  /*7f8e0*/  LOP3.LUT R6, R30, 0xffff, RZ, 0xc0, !PT ;  /* 0x0000ffff1e067812 */ /* 0x008fe200078ec0ff */
[----:B------:R-:W0:Y:S01]  /*7f8f0*/  LDCU UR8, c[0x0][0x39c] ;  /* 0x00007380ff0877ac */ /* 0x000e220008000800 */
[----:B------:R-:W3:Y:S01]  /*7f900*/  LDL.LU R30, [R1+0x14bc] ;  /* 0x0014bc00011e7983 */ /* 0x000ee20000300800 */
[----:B----4-:R-:W-:-:S03]  /*7f910*/  LOP3.LUT R5, R56, 0xffff, RZ, 0xc0, !PT ;  /* 0x0000ffff38057812 */ /* 0x010fc600078ec0ff */
[----:B------:R-:W4:Y:S01]  /*7f920*/  LDL.LU R56, [R1+0x1440] ;  /* 0x0014400001387983 */ /* 0x000f220000300800 */
[----:B------:R-:W-:Y:S01]  /*7f930*/  ISETP.LT.AND P0, PT, R59, UR6, !P0 ;  /* 0x000000063b007c0c */ /* 0x000fe2000c701270 */
[----:B------:R-:W1:Y:S01]  /*7f940*/  LDCU UR6, c[0x0][0x398] ;  /* 0x00007300ff0677ac */ /* 0x000e620008000800 */
[----:B------:R-:W-:-:S04]  /*7f950*/  @P1 LOP3.LUT R53, R53, 0x2000000, RZ, 0xfc, !PT ;  /* 0x0200000035351812 */ /* 0x000fc800078efcff */
[----:B------:R-:W-:-:S07]  /*7f960*/  LOP3.LUT R53, R53, 0xfeffffff, RZ, 0xc0, !PT ;  /* 0xfeffffff35357812 */ /* 0x000fce00078ec0ff */
        /* <DEDUP_REMOVED lines=9> */
[----:B------:R-:W-:-:S02]  /*7fa00*/  SHF.R.U32.HI R7, RZ, 0x8, R5 ;  /* 0x00000008ff077819 */ /* 0x000fc40000011605 */
[----:B------:R-:W-:Y:S01]  /*7fa10*/  PRMT R9, R5, 0x3340, R22 ;  /* 0x0000334005097816 */ /* 0x000fe20000000016 */
[----:B------:R-:W0:Y:S04]  /*7fa20*/  LDCU UR10, c[0x0][0x39c] ;  /* 0x00007380ff0a77ac */ /* 0x000e280008000800 */
[----:B------:R-:W-:-:S04]  /*7fa30*/  @P1 LOP3.LUT R53, R53, 0x800000, RZ, 0xfc, !PT ;  /* 0x0080000035351812 */ /* 0x000fc800078efcff */
[----:B------:R-:W-:-:S04]  /*7fa40*/  LOP3.LUT R53, R53, 0xffbfffff, RZ, 0xc0, !PT ;  /* 0xffbfffff35357812 */ /* 0x000fc800078ec0ff */
[----:B------:R-:W-:Y:S02]  /*7fa50*/  @P0 LOP3.LUT R53, R53, 0x400000, RZ, 0xfc, !PT ;  /* 0x0040000035350812 */ /* 0x000fe400078efcff */
[----:B------:R-:W-:Y:S01]  /*7fa60*/  ISETP.GE.AND P0, PT, R4, UR12, PT ;  /* 0x0000000c04007c0c */ /* 0x000fe2000bf06270 */
[----:B------:R-:W0:Y:S01]  /*7fa70*/  LDCU UR12, c[0x0][0x39c] ;  /* 0x00007380ff0c77ac */ /* 0x000e220008000800 */
[----:B------:R-:W-:Y:S02]  /*7fa80*/  PRMT R4, R6, 0x3340, R23 ;  /* 0x0000334006047816 */ /* 0x000fe40000000017 */
[----:B------:R-:W-:Y:S01]  /*7fa90*/  ISETP.LT.AND P1, PT, R50, UR54, !P0 ;  /* 0x0000003632007c0c */ /* 0x000fe2000c721270 */
[----:B------:R-:W0:Y:S01]  /*7faa0*/  LDCU UR54, c[0x0][0x398] ;  /* 0x00007300ff3677ac */ /* 0x000e220008000800 */
[----:B-1----:R-:W-:Y:S01]  /*7fab0*/  ISETP.LT.AND P0, PT, R59, UR6, !P0 ;  /* 0x000000063b007c0c */ /* 0x002fe2000c701270 */
[----:B------:R1:W-:Y:S01]  /*7fac0*/  STL [R1+0x13c4], R4 ;  /* 0x0013c40401007387 */ /* 0x0003e20000100800 */
[----:B------:R-:W-:Y:S01]  /*7fad0*/  LOP3.LUT R53, R53, 0xffdfffff, RZ, 0xc0, !PT ;  /* 0xffdfffff35357812 */ /* 0x000fe200078ec0ff */
[----:B------:R-:W0:Y:S01]  /*7fae0*/  LDCU UR6, c[0x0][0x398] ;  /* 0x00007300ff0677ac */ /* 0x000e220008000800 */
[----:B------:R-:W-:-:S02]  /*7faf0*/  LOP3.LUT R5, R8, 0xffff, RZ, 0xc0, !PT ;  /* 0x0000ffff08057812 */ /* 0x000fc400078ec0ff */
[----:B-1----:R-:W-:-:S05]  /*7fb00*/  SHF.R.U32.HI R4, RZ, 0x8, R23 ;  /* 0x00000008ff047819 */ /* 0x002fca0000011617 */
[----:B------:R-:W-:Y:S02]  /*7fb10*/  @P1 LOP3.LUT R53, R53, 0x200000, RZ, 0xfc, !PT ;  /* 0x0020000035351812 */ /* 0x000fe400078efcff */
[----:B------:R-:W-:Y:S02]  /*7fb20*/  LOP3.LUT R4, R4, 0xffff, RZ, 0xc0, !PT ;  /* 0x0000ffff04047812 */ /* 0x000fe400078ec0ff */
[----:B------:R-:W-:Y:S02]  /*7fb30*/  LOP3.LUT R53, R53, 0xffefffff, RZ, 0xc0, !PT ;  /* 0xffefffff35357812 */ /* 0x000fe400078ec0ff */
[----:B------:R-:W-:Y:S01]  /*7fb40*/  PRMT R8, R5, 0x3340, R4 ;  /* 0x0000334005087816 */ /* 0x000fe20000000004 */
[----:B------:R-:W-:Y:S01]  /*7fb50*/  VIADD R4, R54, 0x5d ;  /* 0x0000005d36047836 */ /* 0x000fe20000000000 */
[----:B------:R-:W-:-:S04]  /*7fb60*/  @P0 LOP3.LUT R53, R53, 0x100000, RZ, 0xfc, !PT ;  /* 0x0010000035350812 */ /* 0x000fc800078efcff */
[----:B------:R-:W-:Y:S02]  /*7fb70*/  ISETP.GE.AND P0, PT, R4, UR14, PT ;  /* 0x0000000e04007c0c */ /* 0x000fe4000bf06270 */
[----:B------:R-:W-:Y:S02]  /*7fb80*/  SHF.R.U32.HI R6, RZ, 0x8, R22 ;  /* 0x00000008ff067819 */ /* 0x000fe40000011616 */
[----:B------:R-:W-:Y:S02]  /*7fb90*/  LOP3.LUT R7, R7, 0xffff, RZ, 0xc0, !PT ;  /* 0x0000ffff07077812 */ /* 0x000fe400078ec0ff */
[----:B------:R-:W-:Y:S01]  /*7fba0*/  LOP3.LUT R53, R53, 0xfff7ffff, RZ, 0xc0, !PT ;  /* 0xfff7ffff35357812 */ /* 0x000fe200078ec0ff */
[----:B------:R-:W-:Y:S01]  /*7fbb0*/  STL [R1+0x13c0], R9 ;  /* 0x0013c00901007387 */ /* 0x000fe20000100800 */
[----:B0-----:R-:W-:Y:S01]  /*7fbc0*/  ISETP.LT.AND P1, PT, R50, UR64, !P0 ;  /* 0x0000004032007c0c */ /* 0x001fe2000c721270 */
[----:B------:R-:W-:Y:S01]  /*7fbd0*/  VIADD R4, R54, 0x5e ;  /* 0x0000005e36047836 */ /* 0x000fe20000000000 */
[----:B------:R-:W-:Y:S01]  /*7fbe0*/  ISETP.LT.AND P0, PT, R59, UR60, !P0 ;  /* 0x0000003c3b007c0c */ /* 0x000fe2000c701270 */
[----:B------:R-:W0:Y:S01]  /*7fbf0*/  LDCU UR14, c[0x0][0x39c] ;  /* 0x00007380ff0e77ac */ /* 0x000e220008000800 */
[----:B------:R-:W-:Y:S01]  /*7fc00*/  LOP3.LUT R6, R6, 0xffff, RZ, 0xc0, !PT ;  /* 0x0000ffff06067812 */ /* 0x000fe200078ec0ff */
[----:B------:R-:W-:Y:S01]  /*7fc10*/  STL [R1+0x458], R8 ;  /* 0x0004580801007387 */ /* 0x000fe20000100800 */
[----:B------:R-:W1:Y:S02]  /*7fc20*/  LDCU UR60, c[0x0][0x398] ;  /* 0x00007300ff3c77ac */ /* 0x000e640008000800 */
[----:B------:R-:W-:Y:S01]  /*7fc30*/  PRMT R5, R7, 0x3340, R6 ;  /* 0x0000334007057816 */ /* 0x000fe20000000006 */
[----:B------:R-:W0:Y:S04]  /*7fc40*/  LDCU UR64, c[0x0][0x398] ;  /* 0x00007300ff4077ac */ /* 0x000e280008000800 */
[----:B------:R-:W-:Y:S01]  /*7fc50*/  @P1 LOP3.LUT R53, R53, 0x80000, RZ, 0xfc, !PT ;  /* 0x0008000035351812 */ /* 0x000fe200078efcff */
[----:B------:R2:W-:Y:S03]  /*7fc60*/  STL [R1+0x454], R5 ;  /* 0x0004540501007387 */ /* 0x0005e60000100800 */
[----:B------:R-:W-:-:S04]  /*7fc70*/  LOP3.LUT R53, R53, 0xfffbffff, RZ, 0xc0, !PT ;  /* 0xfffbffff35357812 */ /* 0x000fc800078ec0ff */
[----:B------:R-:W-:Y:S02]  /*7fc80*/  @P0 LOP3.LUT R53, R53, 0x40000, RZ, 0xfc, !PT ;  /* 0x0004000035350812 */ /* 0x000fe400078efcff */
[----:B--2---:R-:W-:Y:S02]  /*7fc90*/  LOP3.LUT R5, R52, 0xffff, RZ, 0xc0, !PT ;  /* 0x0000ffff34057812 */ /* 0x004fe400078ec0ff */
[----:B------:R-:W-:Y:S01]  /*7fca0*/  ISETP.GE.AND P0, PT, R4, UR16, PT ;  /* 0x0000001004007c0c */ /* 0x000fe2000bf06270 */
[----:B------:R-:W2:Y:S01]  /*7fcb0*/  LDL.LU R52, [R1+0x2610] ;  /* 0x0026100001347983 */ /* 0x000ea20000300800 */
[----:B---3--:R-:W-:Y:S01]  /*7fcc0*/  LOP3.LUT R7, R30, 0xffff, RZ, 0xc0, !PT ;  /* 0x0000ffff1e077812 */ /* 0x008fe200078ec0ff */
[----:B------:R-:W3:Y:S03]  /*7fcd0*/  LDCU UR16, c[0x0][0x39c] ;  /* 0x00007380ff1077ac */ /* 0x000ee60008000800 */
[----:B------:R-:W-:-:S02]  /*7fce0*/  PRMT R4, R7, 0x3340, R5 ;  /* 0x0000334007047816 */ /* 0x000fc40000000005 */
[----:B----4-:R-:W-:-:S03]  /*7fcf0*/  LOP3.LUT R6, R56, 0xffff, RZ, 0xc0, !PT ;  /* 0x0000ffff38067812 */ /* 0x010fc600078ec0ff */
[----:B------:R4:W-:Y:S04]  /*7fd00*/  STL [R1+0x13bc], R4 ;  /* 0x0013bc0401007387 */ /* 0x0009e80000100800 */
[----:B------:R-:W2:Y:S01]  /*7fd10*/  LDL.LU R56, [R1+0x1500] ;  /* 0x0015000001387983 */ /* 0x000ea20000300800 */
[----:B------:R-:W-:Y:S02]  /*7fd20*/  SHF.R.U32.HI R9, RZ, 0x8, R7 ;  /* 0x00000008ff097819 */ /* 0x000fe40000011607 */
[----:B------:R-:W-:Y:S01]  /*7fd30*/  LOP3.LUT R8, R11, 0xffff, RZ, 0xc0, !PT ;  /* 0x0000ffff0b087812 */ /* 0x000fe200078ec0ff */
[----:B------:R-:W3:Y:S01]  /*7fd40*/  LDL.LU R10, [R1+0x14a4] ;  /* 0x0014a400010a7983 */ /* 0x000ee20000300800 */
[----:B----4-:R-:W-:Y:S02]  /*7fd50*/  SHF.R.U32.HI R4, RZ, 0x8, R5 ;  /* 0x00000008ff047819 */ /* 0x010fe40000011605 */
[----:B------:R-:W-:-:S02]  /*7fd60*/  LOP3.LUT R5, R9, 0xffff, RZ, 0xc0, !PT ;  /* 0x0000ffff09057812 */ /* 0x000fc400078ec0ff */
[----:B------:R-:W-:-:S04]  /*7fd70*/  LOP3.LUT R4, R4, 0xffff, RZ, 0xc0, !PT ;  /* 0x0000ffff04047812 */ /* 0x000fc800078ec0ff */
[----:B------:R-:W-:-:S05]  /*7fd80*/  PRMT R4, R5, 0x3340, R4 ;  /* 0x0000334005047816 */ /* 0x000fca0000000004 */
[----:B------:R4:W-:Y:S04]  /*7fd90*/  STL [R1+0x440], R4 ;  /* 0x0004400401007387 */ /* 0x0009e80000100800 */
[----:B------:R-:W3:Y:S01]  /*7fda0*/  LDL.LU R11, [R1+0x144c] ;  /* 0x00144c00010b7983 */ /* 0x000ee20000300800 */
[----:B------:R-:W-:Y:S02]  /*7fdb0*/  PRMT R17, R8, 0x3340, R6 ;  /* 0x0000334008117816 */ /* 0x000fe40000000006 */
[----:B------:R-:W-:Y:S01]  /*7fdc0*/  SHF.R.U32.HI R7, RZ, 0x8, R8 ;  /* 0x00000008ff077819 */ /* 0x000fe20000011608 */
[----:B------:R-:W3:Y:S01]  /*7fdd0*/  LDL.LU R30, [R1+0x14d4] ;  /* 0x0014d400011e7983 */ /* 0x000ee20000300800 */
[----:B------:R-:W-:Y:S02]  /*7fde0*/  SHF.R.U32.HI R6, RZ, 0x8, R6 ;  /* 0x00000008ff067819 */ /* 0x000fe40000011606 */
[----:B------:R-:W-:-:S02]  /*7fdf0*/  LOP3.LUT R7, R7, 0xffff, RZ, 0xc0, !PT ;  /* 0x0000ffff07077812 */ /* 0x000fc400078ec0ff */
[----:B------:R-:W-:-:S04]  /*7fe00*/  LOP3.LUT R6, R6, 0xffff, RZ, 0xc0, !PT ;  /* 0x0000ffff06067812 */ /* 0x000fc800078ec0ff */
[----:B------:R-:W-:Y:S02]  /*7fe10*/  PRMT R13, R7, 0x3340, R6 ;  /* 0x00003340070d7816 */ /* 0x000fe40000000006 */
[----:B------:R-:W-:Y:S02]  /*7fe20*/  ISETP.LT.AND P1, PT, R50, UR54, !P0 ;  /* 0x0000003632007c0c */ /* 0x000fe4000c721270 */
[----:B------:R-:W-:Y:S01]  /*7fe30*/  LOP3.LUT R53, R53, 0xfffdffff, RZ, 0xc0, !PT ;  /* 0xfffdffff35357812 */ /* 0x000fe200078ec0ff */
[C---:B----4-:R-:W-:Y:S01]  /*7fe40*/  VIADD R4, R54.reuse, 0x5f ;  /* 0x0000005f36047836 */ /* 0x050fe20000000000 */
[----:B------:R-:W-:Y:S01]  /*7fe50*/  ISETP.LT.AND P0, PT, R59, UR6, !P0 ;  /* 0x000000063b007c0c */ /* 0x000fe2000c701270 */
[----:B------:R-:W4:Y:S01]  /*7fe60*/  LDCU UR54, c[0x0][0x398] ;  /* 0x00007300ff3677ac */ /* 0x000f220008000800 */
[----:B------:R-:W-:Y:S01]  /*7fe70*/  VIADD R5, R54, 0x60 ;  /* 0x0000006036057836 */ /* 0x000fe20000000000 */
[----:B------:R-:W0:Y:S06]  /*7fe80*/  LDCU UR6, c[0x0][0x398] ;  /* 0x00007300ff0677ac */ /* 0x000e2c0008000800 */
[----:B------:R-:W-:-:S04]  /*7fe90*/  @P1 LOP3.LUT R53, R53, 0x20000, RZ, 0xfc, !PT ;  /* 0x0002000035351812 */ /* 0x000fc800078efcff */
[----:B------:R-:W-:-:S04]  /*7fea0*/  LOP3.LUT R53, R53, 0xfffeffff, RZ, 0xc0, !PT ;  /* 0xfffeffff35357812 */ /* 0x000fc800078ec0ff */
[----:B------:R-:W-:Y:S02]  /*7feb0*/  @P0 LOP3.LUT R53, R53, 0x10000, RZ, 0xfc, !PT ;  /* 0x0001000035350812 */ /* 0x000fe400078efcff */
[----:B------:R-:W-:Y:S02]  /*7fec0*/  ISETP.GE.AND P0, PT, R4, UR51, PT ;  /* 0x0000003304007c0c */ /* 0x000fe4000bf06270 */
[----:B--2---:R-:W-:Y:S02]  /*7fed0*/  LOP3.LUT R6, R56, 0xffff, RZ, 0xc0, !PT ;  /* 0x0000ffff38067812 */ /* 0x004fe400078ec0ff */
[----:B------:R-:W-:Y:S01]  /*7fee0*/  LOP3.LUT R53, R53, 0xffff7fff, RZ, 0xc0, !PT ;  /* 0xffff7fff35357812 */ /* 0x000fe200078ec0ff */
[----:B------:R-:W2:Y:S01]  /*7fef0*/  LDL.LU R56, [R1+0x14b0] ;  /* 0x0014b00001387983 */ /* 0x000ea20000300800 */
[----:B-1----:R-:W-:Y:S01]  /*7ff00*/  ISETP.LT.AND P1, PT, R50, UR60, !P0 ;  /* 0x0000003c32007c0c */ /* 0x002fe2000c721270 */
[----:B------:R-:W-:Y:S01]  /*7ff10*/  VIADD R4, R54, 0x61 ;  /* 0x0000006136047836 */ /* 0x000fe20000000000 */
[----:B0-----:R-:W-:Y:S01]  /*7ff20*/  ISETP.LT.AND P0, PT, R59, UR64, !P0 ;  /* 0x000000403b007c0c */ /* 0x001fe2000c701270 */
[----:B------:R-:W0:Y:S10]  /*7ff30*/  LDCU UR51, c[0x0][0x398] ;  /* 0x00007300ff3377ac */ /* 0x000e340008000800 */
[----:B------:R-:W-:-:S04]  /*7ff40*/  @P1 LOP3.LUT R53, R53, 0x8000, RZ, 0xfc, !PT ;  /* 0x0000800035351812 */ /* 0x000fc800078efcff */
[----:B------:R-:W-:-:S04]  /*7ff50*/  LOP3.LUT R53, R53, 0xffffbfff, RZ, 0xc0, !PT ;  /* 0xffffbfff35357812 */ /* 0x000fc800078ec0ff */
[----:B------:R-:W-:Y:S02]  /*7ff60*/  @P0 LOP3.LUT R53, R53, 0x4000, RZ, 0xfc, !PT ;  /* 0x0000400035350812 */ /* 0x000fe400078efcff */
[----:B------:R-:W-:Y:S02]  /*7ff70*/  ISETP.GE.AND P0, PT, R5, UR18, PT ;  /* 0x0000001205007c0c */ /* 0x000fe4000bf06270 */
[----:B------:R-:W-:Y:S01]  /*7ff80*/  SHF.R.U32.HI R8, RZ, 0x8, R6 ;  /* 0x00000008ff087819 */ /* 0x000fe20000011606 */
[----:B------:R-:W1:Y:S01]  /*7ff90*/  S2UR UR60, SR_CgaCtaId ;  /* 0x00000000003c79c3 */ /* 0x000e620000008800 */
[----:B------:R-:W-:Y:S01]  /*7ffa0*/  ISETP.LT.AND P1, PT, R50, UR66, !P0 ;  /* 0x0000004232007c0c */ /* 0x000fe2000c721270 */
[----:B------:R-:W0:Y:S01]  /*7ffb0*/  LDCU UR66, c[0x0][0x398] ;  /* 0x00007300ff4277ac */ /* 0x000e220008000800 */
[----:B----4-:R-:W-:Y:S02]  /*7ffc0*/  ISETP.LT.AND P0, PT, R59, UR54, !P0 ;  /* 0x000000363b007c0c */ /* 0x010fe4000c701270 */
[----:B------:R-:W-:Y:S01]  /*7ffd0*/  LOP3.LUT R53, R53, 0xffffdfff, RZ, 0xc0, !PT ;  /* 0xffffdfff35357812 */ /* 0x000fe200078ec0ff */
[----:B------:R-:W4:Y:S01]  /*7ffe0*/  LDCU UR54, c[0x0][0x398] ;  /* 0x00007300ff3677ac */ /* 0x000f220008000800 */
[----:B---3--:R-:W-:Y:S01]  /*7fff0*/  LOP3.LUT R5, R10, 0xffff, RZ, 0xc0, !PT ;  /* 0x0000ffff0a057812 */ /* 0x008fe200078ec0ff */
[----:B------:R-:W-:Y:S01]  /*80000*/  UMOV UR64, 0x400 ;  /* 0x0000040000407882 */ /* 0x000fe20000000000 */
[----:B------:R-:W-:Y:S01]  /*80010*/  LOP3.LUT R28, R28, 0xffff, RZ, 0xc0, !PT ;  /* 0x0000ffff1c1c7812 */ /* 0x000fe200078ec0ff */
[----:B------:R-:W3:Y:S04]  /*80020*/  LDCU UR18, c[0x0][0x39c] ;  /* 0x00007380ff1277ac */ /* 0x000ee80008000800 */
[----:B------:R-:W-:-:S04]  /*80030*/  @P1 LOP3.LUT R53, R53, 0x2000, RZ, 0xfc, !PT ;  /* 0x0000200035351812 */ /* 0x000fc800078efcff */
[----:B------:R-:W-:-:S04]  /*80040*/  LOP3.LUT R53, R53, 0xffffefff, RZ, 0xc0, !PT ;  /* 0xffffefff35357812 */ /* 0x000fc800078ec0ff */
[----:B------:R-:W-:Y:S02]  /*80050*/  @P0 LOP3.LUT R53, R53, 0x1000, RZ, 0xfc, !PT ;  /* 0x0000100035350812 */ /* 0x000fe400078efcff */
[----:B------:R-:W-:Y:S01]  /*80060*/  ISETP.GE.AND P0, PT, R4, UR20, PT ;  /* 0x0000001404007c0c */ /* 0x000fe2000bf06270 */
[----:B------:R-:W0:Y:S01]  /*80070*/  LDCU UR20, c[0x0][0x39c] ;  /* 0x00007380ff1477ac */ /* 0x000e220008000800 */
[----:B------:R-:W-:Y:S02]  /*80080*/  LOP3.LUT R4, R11, 0xffff, RZ, 0xc0, !PT ;  /* 0x0000ffff0b047812 */ /* 0x000fe400078ec0ff */
[----:B------:R-:W-:Y:S02]  /*80090*/  SHF.R.U32.HI R7, RZ, 0x8, R5 ;  /* 0x00000008ff077819 */ /* 0x000fe40000011605 */
[--C-:B------:R-:W-:Y:S02]  /*800a0*/  PRMT R16, R6, 0x3340, R4.reuse ;  /* 0x0000334006107816 */ /* 0x100fe40000000004 */
[----:B------:R-:W-:-:S02]  /*800b0*/  SHF.R.U32.HI R4, RZ, 0x8, R4 ;  /* 0x00000008ff047819 */ /* 0x000fc40000011604 */
[--C-:B------:R-:W-:Y:S02]  /*800c0*/  SHF.R.U32.HI R6, RZ, 0x8, R41.reuse ;  /* 0x00000008ff067819 */ /* 0x100fe40000011629 */
[----:B------:R-:W-:Y:S02]  /*800d0*/  PRMT R15, R5, 0x3340, R41 ;  /* 0x00003340050f7816 */ /* 0x000fe40000000029 */
[----:B------:R-:W-:Y:S02]  /*800e0*/  LOP3.LUT R5, R8, 0xffff, RZ, 0xc0, !PT ;  /* 0x0000ffff08057812 */ /* 0x000fe400078ec0ff */
[----:B------:R-:W-:Y:S02]  /*800f0*/  LOP3.LUT R4, R4, 0xffff, RZ, 0xc0, !PT ;  /* 0x0000ffff04047812 */ /* 0x000fe400078ec0ff */
[----:B------:R-:W-:Y:S02]  /*80100*/  LOP3.LUT R7, R7, 0xffff, RZ, 0xc0, !PT ;  /* 0x0000ffff07077812 */ /* 0x000fe400078ec0ff */
[----:B------:R-:W-:-:S02]  /*80110*/  LOP3.LUT R6, R6, 0xffff, RZ, 0xc0, !PT ;  /* 0x0000ffff06067812 */ /* 0x000fc400078ec0ff */
[----:B------:R-:W-:Y:S02]  /*80120*/  PRMT R12, R5, 0x3340, R4 ;  /* 0x00003340050c7816 */ /* 0x000fe40000000004 */
[----:B------:R-:W-:Y:S02]  /*80130*/  PRMT R11, R7, 0x3340, R6 ;  /* 0x00003340070b7816 */ /* 0x000fe40000000006 */
[----:B------:R-:W-:Y:S02]  /*80140*/  LOP3.LUT R5, R0, 0xffff, RZ, 0xc0, !PT ;  /* 0x0000ffff00057812 */ /* 0x000fe400078ec0ff */
[----:B------:R-:W-:Y:S01]  /*80150*/  LOP3.LUT R7, R30, 0xffff, RZ, 0xc0, !PT ;  /* 0x0000ffff1e077812 */ /* 0x000fe200078ec0ff */
[----:B------:R-:W3:Y:S04]  /*80160*/  LDL.LU R0, [R1+0x260c] ;  /* 0x00260c0001007983 */ /* 0x000ee80000300800 */
[----:B------:R-:W3:Y:S01]  /*80170*/  LDL.LU R30, [R1+0x14e0] ;  /* 0x0014e000011e7983 */ /* 0x000ee20000300800 */
[----:B--2---:R-:W-:-:S03]  /*80180*/  LOP3.LUT R6, R56, 0xffff, RZ, 0xc0, !PT ;  /* 0x0000ffff38067812 */ /* 0x004fc600078ec0ff */
[----:B------:R-:W2:Y:S01]  /*80190*/  LDL.LU R56, [R1+0x1484] ;  /* 0x0014840001387983 */ /* 0x000ea20000300800 */
[----:B------:R-:W-:Y:S02]  /*801a0*/  ISETP.LT.AND P1, PT, R50, UR6, !P0 ;  /* 0x0000000632007c0c */ /* 0x000fe4000c721270 */
[----:B0-----:R-:W-:Y:S02]  /*801b0*/  ISETP.LT.AND P0, PT, R59, UR51, !P0 ;  /* 0x000000333b007c0c */ /* 0x001fe4000c701270 */
[----:B------:R-:W-:Y:S01]  /*801c0*/  LOP3.LUT R53, R53, 0xfffff7ff, RZ, 0xc0, !PT ;  /* 0xfffff7ff35357812 */ /* 0x000fe200078ec0ff */
[----:B------:R-:W-:Y:S01]  /*801d0*/  VIADD R4, R54, 0x62 ;  /* 0x0000006236047836 */ /* 0x000fe20000000000 */
[----:B------:R-:W-:Y:S01]  /*801e0*/  SHF.R.U32.HI R9, RZ, 0x8, R7 ;  /* 0x00000008ff097819 */ /* 0x000fe20000011607 */
[----:B------:R-:W0:Y:S06]  /*801f0*/  LDCU UR51, c[0x0][0x398] ;  /* 0x00007300ff3377ac */ /* 0x000e2c0008000800 */
[----:B------:R-:W-:-:S04]  /*80200*/  @P1 LOP3.LUT R53, R53, 0x800, RZ, 0xfc, !PT ;  /* 0x0000080035351812 */ /* 0x000fc800078efcff */
[----:B------:R-:W-:-:S04]  /*80210*/  LOP3.LUT R53, R53, 0xfffffbff, RZ, 0xc0, !PT ;  /* 0xfffffbff35357812 */ /* 0x000fc800078ec0ff */
[----:B------:R-:W-:Y:S02]  /*80220*/  @P0 LOP3.LUT R53, R53, 0x400, RZ, 0xfc, !PT ;  /* 0x0000040035350812 */ /* 0x000fe400078efcff */
[----:B------:R-:W-:Y:S02]  /*80230*/  ISETP.GE.AND P0, PT, R4, UR22, PT ;  /* 0x0000001604007c0c */ /* 0x000fe4000bf06270 */
[----:B------:R-:W-:Y:S01]  /*80240*/  LOP3.LUT R53, R53, 0xfffffdff, RZ, 0xc0, !PT ;  /* 0xfffffdff35357812 */ /* 0x000fe200078ec0ff */
[----:B------:R-:W-:Y:S01]  /*80250*/  VIADD R4, R54, 0x63 ;  /* 0x0000006336047836 */ /* 0x000fe20000000000 */
[----:B----4-:R-:W-:Y:S02]  /*80260*/  ISETP.LT.AND P1, PT, R50, UR54, !P0 ;  /* 0x0000003632007c0c */ /* 0x010fe4000c721270 */
[----:B------:R-:W-:Y:S02]  /*80270*/  SHF.R.U32.HI R8, RZ, 0x8, R6 ;  /* 0x00000008ff087819 */ /* 0x000fe40000011606 */
[----:B------:R-:W-:Y:S01]  /*80280*/  PRMT R14, R6, 0x3340, R40 ;  /* 0x00003340060e7816 */ /* 0x000fe20000000028 */
[----:B-1----:R-:W-:Y:S01]  /*80290*/  ULEA UR6, UR60, UR64, 0x18 ;  /* 0x000000403c067291 */ /* 0x002fe2000f8ec0ff */
[----:B------:R-:W-:Y:S01]  /*802a0*/  ISETP.LT.AND P0, PT, R59, UR66, !P0 ;  /* 0x000000423b007c0c */ /* 0x000fe2000c701270 */
[----:B------:R-:W1:Y:S01]  /*802b0*/  LDCU UR64, c[0x0][0x398] ;  /* 0x00007300ff4077ac */ /* 0x000e620008000800 */
[----:B------:R-:W-:Y:S01]  /*802c0*/  PRMT R7, R7, 0x3340, R5 ;  /* 0x0000334007077816 */ /* 0x000fe20000000005 */
[----:B------:R-:W4:Y:S04]  /*802d0*/  LDCU UR54, c[0x0][0x398] ;  /* 0x00007300ff3677ac */ /* 0x000f280008000800 */
[----:B------:R-:W-:-:S02]  /*802e0*/  @P1 LOP3.LUT R53, R53, 0x200, RZ, 0xfc, !PT ;  /* 0x0000020035351812 */ /* 0x000fc400078efcff */
[----:B------:R-:W-:Y:S01]  /*802f0*/  SHF.R.U32.HI R6, RZ, 0x8, R5 ;  /* 0x00000008ff067819 */ /* 0x000fe20000011605 */
[----:B------:R-:W0:Y:S01]  /*80300*/  LDCU UR60, c[0x0][0x398] ;  /* 0x00007300ff3c77ac */ /* 0x000e220008000800 */
[----:B------:R-:W-:Y:S01]  /*80310*/  LOP3.LUT R53, R53, 0xfffffeff, RZ, 0xc0, !PT ;  /* 0xfffffeff35357812 */ /* 0x000fe200078ec0ff */
[----:B------:R-:W0:Y:S03]  /*80320*/  LDCU UR66, c[0x0][0x398] ;  /* 0x00007300ff4277ac */ /* 0x000e260008000800 */
[----:B------:R-:W-:Y:S02]  /*80330*/  @P0 LOP3.LUT R53, R53, 0x100, RZ, 0xfc, !PT ;  /* 0x0000010035350812 */ /* 0x000fe400078efcff */
[----:B------:R-:W-:Y:S01]  /*80340*/  ISETP.GE.AND P0, PT, R4, UR24, PT ;  /* 0x0000001804007c0c */ /* 0x000fe2000bf06270 */
[----:B------:R1:W-:Y:S01]  /*80350*/  STL [R1+0x13b4], R7 ;  /* 0x0013b40701007387 */ /* 0x0003e20000100800 */
[----:B------:R-:W-:Y:S01]  /*80360*/  SHF.R.U32.HI R4, RZ, 0x8, R40 ;  /* 0x00000008ff047819 */ /* 0x000fe20000011628 */
[----:B------:R-:W0:Y:S01]  /*80370*/  LDCU UR22, c[0x0][0x39c] ;  /* 0x00007380ff1677ac */ /* 0x000e220008000800 */
[----:B------:R-:W-:-:S02]  /*80380*/  LOP3.LUT R5, R8, 0xffff, RZ, 0xc0, !PT ;  /* 0x0000ffff08057812 */ /* 0x000fc400078ec0ff */
[----:B------:R-:W-:Y:S01]  /*80390*/  LOP3.LUT R4, R4, 0xffff, RZ, 0xc0, !PT ;  /* 0x0000ffff04047812 */ /* 0x000fe200078ec0ff */
[----:B------:R-:W0:Y:S01]  /*803a0*/  LDCU UR24, c[0x0][0x39c] ;  /* 0x00007380ff1877ac */ /* 0x000e220008000800 */
[----:B------:R-:W-:Y:S02]  /*803b0*/  LOP3.LUT R6, R6, 0xffff, RZ, 0xc0, !PT ;  /* 0x0000ffff06067812 */ /* 0x000fe400078ec0ff */
[----:B-1----:R-:W-:Y:S02]  /*803c0*/  LOP3.LUT R7, R9, 0xffff, RZ, 0xc0, !PT ;  /* 0x0000ffff09077812 */ /* 0x002fe400078ec0ff */
[----:B------:R-:W-:Y:S02]  /*803d0*/  PRMT R10, R5, 0x3340, R4 ;  /* 0x00003340050a7816 */ /* 0x000fe40000000004 */
[----:B------:R-:W-:-:S05]  /*803e0*/  PRMT R5, R7, 0x3340, R6 ;  /* 0x0000334007057816 */ /* 0x000fca0000000006 */
[----:B------:R1:W-:Y:S02]  /*803f0*/  STL [R1+0x400], R5 ;  /* 0x0004000501007387 */ /* 0x0003e40000100800 */
[----:B-1----:R-:W-:Y:S02]  /*80400*/  LOP3.LUT R5, R52, 0xffff, RZ, 0xc0, !PT ;  /* 0x0000ffff34057812 */ /* 0x002fe400078ec0ff */
[----:B---3--:R-:W-:Y:S01]  /*80410*/  LOP3.LUT R7, R30, 0xffff, RZ, 0xc0, !PT ;  /* 0x0000ffff1e077812 */ /* 0x008fe200078ec0ff */
[----:B------:R-:W3:Y:S04]  /*80420*/  LDL.LU R52, [R1+0x2608] ;  /* 0x0026080001347983 */ /* 0x000ee80000300800 */
[----:B------:R-:W3:Y:S01]  /*80430*/  LDL.LU R30, [R1+0x14e4] ;  /* 0x0014e400011e7983 */ /* 0x000ee20000300800 */
[----:B0-----:R-:W-:-:S02]  /*80440*/  ISETP.LT.AND P1, PT, R50, UR51, !P0 ;  /* 0x0000003332007c0c */ /* 0x001fc4000c721270 */
[----:B------:R-:W-:Y:S01]  /*80450*/  LOP3.LUT R53, R53, 0xffffff7f, RZ, 0xc0, !PT ;  /* 0xffffff7f35357812 */ /* 0x000fe200078ec0ff */
[----:B------:R-:W-:Y:S01]  /*80460*/  VIADD R4, R54, 0x64 ;  /* 0x0000006436047836 */ /* 0x000fe20000000000 */
[----:B------:R-:W-:Y:S01]  /*80470*/  ISETP.LT.AND P0, PT, R59, UR64, !P0 ;  /* 0x000000403b007c0c */ /* 0x000fe2000c701270 */
[----:B------:R-:W0:Y:S01]  /*80480*/  LDCU UR51, c[0x0][0x398] ;  /* 0x00007300ff3377ac */ /* 0x000e220008000800 */
[----:B------:R-:W1:Y:S01]  /*80490*/  LDCU UR64, c[0x0][0x398] ;  /* 0x00007300ff4077ac */ /* 0x000e620008000800 */
[----:B--2---:R-:W-:Y:S02]  /*804a0*/  LOP3.LUT R6, R56, 0xffff, RZ, 0xc0, !PT ;  /* 0x0000ffff38067812 */ /* 0x004fe400078ec0ff */
[----:B------:R-:W2:Y:S04]  /*804b0*/  LDL.LU R56, [R1+0x1494] ;  /* 0x0014940001387983 */ /* 0x000ea80000300800 */
[----:B------:R-:W-:-:S04]  /*804c0*/  @P1 LOP3.LUT R53, R53, 0x80, RZ, 0xfc, !PT ;  /* 0x0000008035351812 */ /* 0x000fc800078efcff */
[----:B------:R-:W-:-:S04]  /*804d0*/  LOP3.LUT R53, R53, 0xffffffbf, RZ, 0xc0, !PT ;  /* 0xffffffbf35357812 */ /* 0x000fc800078ec0ff */
[----:B------:R-:W-:Y:S02]  /*804e0*/  @P0 LOP3.LUT R53, R53, 0x40, RZ, 0xfc, !PT ;  /* 0x0000004035350812 */ /* 0x000fe400078efcff */
[----:B------:R-:W-:Y:S02]  /*804f0*/  ISETP.GE.AND P0, PT, R4, UR26, PT ;  /* 0x0000001a04007c0c */ /* 0x000fe4000bf06270 */
[----:B------:R-:W-:Y:S01]  /*80500*/  LOP3.LUT R53, R53, 0xffffffdf, RZ, 0xc0, !PT ;  /* 0xffffffdf35357812 */ /* 0x000fe200078ec0ff */
[----:B------:R-:W-:Y:S01]  /*80510*/  VIADD R4, R54, 0x65 ;  /* 0x0000006536047836 */ /* 0x000fe20000000000 */
[----:B----4-:R-:W-:Y:S01]  /*80520*/  ISETP.LT.AND P1, PT, R50, UR54, !P0 ;  /* 0x0000003632007c0c */ /* 0x010fe2000c721270 */
[----:B------:R-:W4:Y:S01]  /*80530*/  LDCU UR54, c[0x0][0x398] ;  /* 0x00007300ff3677ac */ /* 0x000f220008000800 */
[----:B------:R-:W-:Y:S02]  /*80540*/  ISETP.LT.AND P0, PT, R59, UR60, !P0 ;  /* 0x0000003c3b007c0c */ /* 0x000fe4000c701270 */
[----:B------:R-:W-:Y:S01]  /*80550*/  SHF.R.U32.HI R8, RZ, 0x8, R6 ;  /* 0x00000008ff087819 */ /* 0x000fe20000011606 */
[----:B------:R-:W0:Y:S01]  /*80560*/  LDCU UR60, c[0x0][0x398] ;  /* 0x00007300ff3c77ac */ /* 0x000e220008000800 */
[----:B------:R-:W-:-:S02]  /*80570*/  SHF.R.U32.HI R9, RZ, 0x8, R7 ;  /* 0x00000008ff097819 */ /* 0x000fc40000011607 */
[----:B------:R-:W-:Y:S01]  /*80580*/  LOP3.LUT R47, R47, 0xffff, RZ, 0xc0, !PT ;  /* 0x0000ffff2f2f7812 */ /* 0x000fe200078ec0ff */
[----:B------:R-:W0:Y:S04]  /*80590*/  LDCU UR26, c[0x0][0x39c] ;  /* 0x00007380ff1a77ac */ /* 0x000e280008000800 */
[----:B------:R-:W-:-:S04]  /*805a0*/  @P1 LOP3.LUT R53, R53, 0x20, RZ, 0xfc, !PT ;  /* 0x0000002035351812 */ /* 0x000fc800078efcff */
[----:B------:R-:W-:-:S04]  /*805b0*/  LOP3.LUT R53, R53, 0xffffffef, RZ, 0xc0, !PT ;  /* 0xffffffef35357812 */ /* 0x000fc800078ec0ff */
[----:B------:R-:W-:Y:S02]  /*805c0*/  @P0 LOP3.LUT R53, R53, 0x10, RZ, 0xfc, !PT ;  /* 0x0000001035350812 */ /* 0x000fe400078efcff */
[----:B------:R-:W-:Y:S01]  /*805d0*/  ISETP.GE.AND P0, PT, R4, UR28, PT ;  /* 0x0000001c04007c0c */ /* 0x000fe2000bf06270 */
[----:B------:R-:W2:Y:S01]  /*805e0*/  LDCU UR28, c[0x0][0x39c] ;  /* 0x00007380ff1c77ac */ /* 0x000ea20008000800 */
[----:B------:R-:W-:Y:S02]  /*805f0*/  PRMT R4, R6, 0x3340, R24 ;  /* 0x0000334006047816 */ /* 0x000fe40000000018 */
[----:B0-----:R-:W-:Y:S01]  /*80600*/  ISETP.LT.AND P1, PT, R50, UR51, !P0 ;  /* 0x0000003332007c0c */ /* 0x001fe2000c721270 */
[----:B------:R-:W0:Y:S01]  /*80610*/  LDCU UR51, c[0x0][0x398] ;  /* 0x00007300ff3377ac */ /* 0x000e220008000800 */
[----:B-1----:R-:W-:Y:S01]  /*80620*/  ISETP.LT.AND P0, PT, R59, UR64, !P0 ;  /* 0x000000403b007c0c */ /* 0x002fe2000c701270 */
[----:B------:R1:W-:Y:S01]  /*80630*/  STL [R1+0x13ac], R4 ;  /* 0x0013ac0401007387 */ /* 0x0003e20000100800 */
[----:B------:R-:W-:Y:S01]  /*80640*/  LOP3.LUT R53, R53, 0xfffffff7, RZ, 0xc0, !PT ;  /* 0xfffffff735357812 */ /* 0x000fe200078ec0ff */
[----:B------:R-:W0:Y:S01]  /*80650*/  LDCU UR64, c[0x0][0x398] ;  /* 0x00007300ff4077ac */ /* 0x000e220008000800 */
[----:B------:R-:W-:-:S02]  /*80660*/  PRMT R7, R7, 0x3340, R5 ;  /* 0x0000334007077816 */ /* 0x000fc40000000005 */
[----:B------:R-:W-:Y:S02]  /*80670*/  SHF.R.U32.HI R6, RZ, 0x8, R5 ;  /* 0x00000008ff067819 */ /* 0x000fe40000011605 */
[----:B-1----:R-:W-:Y:S02]  /*80680*/  SHF.R.U32.HI R4, RZ, 0x8, R24 ;  /* 0x00000008ff047819 */ /* 0x002fe40000011618 */
[----:B------:R-:W-:Y:S02]  /*80690*/  LOP3.LUT R5, R8, 0xffff, RZ, 0xc0, !PT ;  /* 0x0000ffff08057812 */ /* 0x000fe400078ec0ff */
[----:B------:R-:W-:Y:S02]  /*806a0*/  LOP3.LUT R4, R4, 0xffff, RZ, 0xc0, !PT ;  /* 0x0000ffff04047812 */ /* 0x000fe400078ec0ff */
[----:B------:R-:W-:Y:S02]  /*806b0*/  @P1 LOP3.LUT R53, R53, 0x8, RZ, 0xfc, !PT ;  /* 0x0000000835351812 */ /* 0x000fe400078efcff */
[----:B------:R-:W-:Y:S01]  /*806c0*/  PRMT R8, R5, 0x3340, R4 ;  /* 0x0000334005087816 */ /* 0x000fe20000000004 */
[----:B------:R-:W-:Y:S01]  /*806d0*/  VIADD R4, R54, 0x66 ;  /* 0x0000006636047836 */ /* 0x000fe20000000000 */
[----:B------:R-:W-:-:S04]  /*806e0*/  LOP3.LUT R53, R53, 0xfffffffb, RZ, 0xc0, !PT ;  /* 0xfffffffb35357812 */ /* 0x000fc800078ec0ff */
[----:B------:R-:W-:Y:S02]  /*806f0*/  @P0 LOP3.LUT R53, R53, 0x4, RZ, 0xfc, !PT ;  /* 0x0000000435350812 */ /* 0x000fe400078efcff */
[----:B------:R-:W-:Y:S02]  /*80700*/  ISETP.GE.AND P0, PT, R4, UR30, PT ;  /* 0x0000001e04007c0c */ /* 0x000fe4000bf06270 */
[----:B------:R-:W-:Y:S01]  /*80710*/  LOP3.LUT R53, R53, 0xfffffffd, RZ, 0xc0, !PT ;  /* 0xfffffffd35357812 */ /* 0x000fe200078ec0ff */
[----:B------:R1:W-:Y:S01]  /*80720*/  STL [R1+0x13a0], R7 ;  /* 0x0013a00701007387 */ /* 0x0003e20000100800 */
[----:B----4-:R-:W-:Y:S02]  /*80730*/  ISETP.LT.AND P1, PT, R50, UR54, !P0 ;  /* 0x0000003632007c0c */ /* 0x010fe4000c721270 */
[----:B------:R-:W-:Y:S01]  /*80740*/  LOP3.LUT R6, R6, 0xffff, RZ, 0xc0, !PT ;  /* 0x0000ffff06067812 */ /* 0x000fe200078ec0ff */
[----:B------:R-:W-:Y:S01]  /*80750*/  VIADD R4, R54, 0x67 ;  /* 0x0000006736047836 */ /* 0x000fe20000000000 */
[----:B------:R-:W-:Y:S01]  /*80760*/  ISETP.LT.AND P0, PT, R59, UR60, !P0 ;  /* 0x0000003c3b007c0c */ /* 0x000fe2000c701270 */
[----:B------:R-:W4:Y:S01]  /*80770*/  LDCU UR30, c[0x0][0x39c] ;  /* 0x00007380ff1e77ac */ /* 0x000f220008000800 */
[----:B-1----:R-:W-:Y:S01]  /*80780*/  LOP3.LUT R7, R9, 0xffff, RZ, 0xc0, !PT ;  /* 0x0000ffff09077812 */ /* 0x002fe200078ec0ff */
[----:B------:R-:W-:Y:S01]  /*80790*/  STL [R1+0x3f4], R8 ;  /* 0x0003f40801007387 */ /* 0x000fe20000100800 */
[----:B------:R-:W1:Y:S05]  /*807a0*/  LDCU UR54, c[0x0][0x398] ;  /* 0x00007300ff3677ac */ /* 0x000e6a0008000800 */
[----:B------:R-:W-:Y:S01]  /*807b0*/  @P1 LOP3.LUT R53, R53, 0x2, RZ, 0xfc, !PT ;  /* 0x0000000235351812 */ /* 0x000fe200078efcff */
[----:B------:R-:W0:Y:S03]  /*807c0*/  LDCU UR60, c[0x0][0x398] ;  /* 0x00007300ff3c77ac */ /* 0x000e260008000800 */
[----:B------:R-:W-:-:S02]  /*807d0*/  LOP3.LUT R53, R53, 0xfffffffe, RZ, 0xc0, !PT ;  /* 0xfffffffe35357812 */ /* 0x000fc400078ec0ff */
[----:B------:R-:W-:Y:S02]  /*807e0*/  PRMT R5, R7, 0x3340, R6 ;  /* 0x0000334007057816 */ /* 0x000fe40000000006 */
[----:B------:R-:W-:-:S03]  /*807f0*/  @P0 LOP3.LUT R53, R53, 0x1, RZ, 0xfc, !PT ;  /* 0x0000000135350812 */ /* 0x000fc600078efcff */
[----:B------:R0:W-:Y:S01]  /*80800*/  STL [R1+0x3d4], R5 ;  /* 0x0003d40501007387 */ /* 0x0001e20000100800 */
[----:B---3--:R-:W-:-:S03]  /*80810*/  LOP3.LUT R7, R30, 0xffff, RZ, 0xc0, !PT ;  /* 0x0000ffff1e077812 */ /* 0x008fc600078ec0ff */
[----:B------:R-:W-:Y:S01]  /*80820*/  STL [R1+0x2560], R53 ;  /* 0x0025603501007387 */ /* 0x000fe20000100800 */
[----:B0-----:R-:W-:-:S03]  /*80830*/  LOP3.LUT R5, R51, 0xffff, RZ, 0xc0, !PT ;  /* 0x0000ffff33057812 */ /* 0x001fc600078ec0ff */
[----:B------:R-:W3:Y:S04]  /*80840*/  LDL.LU R51, [R1+0x2604] ;  /* 0x0026040001337983 */ /* 0x000ee80000300800 */
[----:B------:R-:W3:Y:S04]  /*80850*/  LDL.LU R18, [R1+0x1520] ;  /* 0x0015200001127983 */ /* 0x000ee80000300800 */
[----:B------:R-:W3:Y:S04]  /*80860*/  LDL.LU R58, [R1+0x151c] ;  /* 0x00151c00013a7983 */ /* 0x000ee80000300800 */
[----:B------:R-:W3:Y:S01]  /*80870*/  LDL.LU R30, [R1+0x1478] ;  /* 0x00147800011e7983 */ /* 0x000ee20000300800 */
[----:B--2---:R-:W-:-:S03]  /*80880*/  LOP3.LUT R6, R56, 0xffff, RZ, 0xc0, !PT ;  /* 0x0000ffff38067812 */ /* 0x004fc600078ec0ff */
[----:B------:R-:W2:Y:S01]  /*80890*/  LDL.LU R56, [R1+0x1474] ;  /* 0x0014740001387983 */ /* 0x000ea20000300800 */
[----:B------:R-:W-:Y:S01]  /*808a0*/  ISETP.GE.AND P0, PT, R4, UR32, PT ;  /* 0x0000002004007c0c */ /* 0x000fe2000bf06270 */
[----:B------:R-:W0:Y:S01]  /*808b0*/  LDCU UR32, c[0x0][0x39c] ;  /* 0x00007380ff2077ac */ /* 0x000e220008000800 */
[----:B------:R-:W-:Y:S02]  /*808c0*/  PRMT R4, R7, 0x3340, R5 ;  /* 0x0000334007047816 */ /* 0x000fe40000000005 */
[----:B------:R-:W-:Y:S02]  /*808d0*/  SHF.R.U32.HI R8, RZ, 0x8, R7 ;  /* 0x00000008ff087819 */ /* 0x000fe40000011607 */
[----:B------:R-:W-:Y:S01]  /*808e0*/  SHF.R.U32.HI R7, RZ, 0x8, R6 ;  /* 0x00000008ff077819 */ /* 0x000fe20000011606 */
[----:B------:R1:W-:Y:S01]  /*808f0*/  STL [R1+0x139c], R4 ;  /* 0x00139c0401007387 */ /* 0x0003e20000100800 */
[--C-:B------:R-:W-:Y:S02]  /*80900*/  PRMT R9, R6, 0x3340, R25.reuse ;  /* 0x0000334006097816 */ /* 0x100fe40000000019 */
[----:B------:R-:W-:-:S02]  /*80910*/  SHF.R.U32.HI R6, RZ, 0x8, R25 ;  /* 0x00000008ff067819 */ /* 0x000fc40000011619 */
[----:B------:R-:W-:Y:S02]  /*80920*/  LOP3.LUT R7, R7, 0xffff, RZ, 0xc0, !PT ;  /* 0x0000ffff07077812 */ /* 0x000fe400078ec0ff */
[----:B-1----:R-:W-:Y:S02]  /*80930*/  SHF.R.U32.HI R4, RZ, 0x8, R5 ;  /* 0x00000008ff047819 */ /* 0x002fe40000011605 */
[----:B------:R-:W-:Y:S02]  /*80940*/  LOP3.LUT R5, R8, 0xffff, RZ, 0xc0, !PT ;  /* 0x0000ffff08057812 */ /* 0x000fe400078ec0ff */
[----:B------:R-:W-:Y:S02]  /*80950*/  LOP3.LUT R4, R4, 0xffff, RZ, 0xc0, !PT ;  /* 0x0000ffff04047812 */ /* 0x000fe400078ec0ff */
[----:B------:R-:W-:Y:S02]  /*80960*/  LOP3.LUT R6, R6, 0xffff, RZ, 0xc0, !PT ;  /* 0x0000ffff06067812 */ /* 0x000fe400078ec0ff */
[----:B------:R-:W-:-:S02]  /*80970*/  PRMT R8, R5, 0x3340, R4 ;  /* 0x0000334005087816 */ /* 0x000fc40000000004 */
[----:B------:R-:W-:Y:S01]  /*80980*/  PRMT R5, R7, 0x3340, R6 ;  /* 0x0000334007057816 */ /* 0x000fe20000000006 */
[----:B------:R-:W-:Y:S04]  /*80990*/  STL [R1+0x1394], R9 ;  /* 0x0013940901007387 */ /* 0x000fe80000100800 */
[----:B------:R-:W-:Y:S04]  /*809a0*/  STL [R1+0x3b8], R8 ;  /* 0x0003b80801007387 */ /* 0x000fe80000100800 */
[----:B------:R2:W-:Y:S01]  /*809b0*/  STL [R1+0x3b4], R5 ;  /* 0x0003b40501007387 */ /* 0x0005e20000100800 */
[----:B---3--:R-:W-:-:S03]  /*809c0*/  LOP3.LUT R6, R30, 0xffff, RZ, 0xc0, !PT ;  /* 0x0000ffff1e067812 */ /* 0x008fc600078ec0ff */
[----:B------:R-:W3:Y:S01]  /*809d0*/  LDL.LU R30, [R1+0x14dc] ;  /* 0x0014dc00011e7983 */ /* 0x000ee20000300800 */
[----:B--2---:R-:W-:-:S03]  /*809e0*/  LOP3.LUT R5, R56, 0xffff, RZ, 0xc0, !PT ;  /* 0x0000ffff38057812 */ /* 0x004fc600078ec0ff */
[----:B------:R-:W2:Y:S01]  /*809f0*/  LDL.LU R56, [R1+0x14d8] ;  /* 0x0014d80001387983 */ /* 0x000ea20000300800 */
[----:B------:R-:W-:Y:S02]  /*80a00*/  ISETP.LT.AND P1, PT, R50, UR51, !P0 ;  /* 0x0000003332007c0c */ /* 0x000fe4000c721270 */
[----:B------:R-:W-:Y:S01]  /*80a10*/  LOP3.LUT R51, R51, 0x7fffffff, RZ, 0xc0, !PT ;  /* 0x7fffffff33337812 */ /* 0x000fe200078ec0ff */
[----:B------:R-:W-:Y:S01]  /*80a20*/  VIADD R4, R54, 0x68 ;  /* 0x0000006836047836 */ /* 0x000fe20000000000 */
[----:B------:R-:W-:Y:S01]  /*80a30*/  ISETP.LT.AND P0, PT, R59, UR64, !P0 ;  /* 0x000000403b007c0c */ /* 0x000fe2000c701270 */
[----:B------:R-:W1:Y:S01]  /*80a40*/  LDCU UR51, c[0x0][0x398] ;  /* 0x00007300ff3377ac */ /* 0x000e620008000800 */
[----:B------:R-:W-:Y:S02]  /*80a50*/  LOP3.LUT R8, R18, 0xffff, RZ, 0xc0, !PT ;  /* 0x0000ffff12087812 */ /* 0x000fe400078ec0ff */
[----:B------:R-:W-:Y:S01]  /*80a60*/  LOP3.LUT R7, R58, 0xffff, RZ, 0xc0, !PT ;  /* 0x0000ffff3a077812 */ /* 0x000fe200078ec0ff */
        /* <DEDUP_REMOVED lines=75> */
[----:B------:R-:W-:Y:S04]  /*80f20*/  STL [R1+0xab8], R9 ;  /* 0x000ab80901007387 */ /* 0x000fe80000100800 */
[----:B------:R-:W-:Y:S04]  /*80f30*/  STL [R1+0x134], R8 ;  /* 0x0001340801007387 */ /* 0x000fe80000100800 */
[----:B------:R1:W-:Y:S02]  /*80f40*/  STL [R1+0x130], R5 ;  /* 0x0001300501007387 */ /* 0x0003e40000100800 */
[----:B-1----:R-:W-:-:S02]  /*80f50*/  LOP3.LUT R5, R52, 0xffff, RZ, 0xc0, !PT ;  /* 0x0000ffff34057812 */ /* 0x002fc400078ec0ff */
[----:B------:R-:W4:Y:S01]  /*80f60*/  LDL.LU R52, [R1+0x2600] ;  /* 0x0026000001347983 */ /* 0x000f220000300800 */
[----:B---3--:R-:W-:-:S03]  /*80f70*/  LOP3.LUT R7, R30, 0xffff, RZ, 0xc0, !PT ;  /* 0x0000ffff1e077812 */ /* 0x008fc600078ec0ff */
[----:B------:R-:W3:Y:S01]  /*80f80*/  LDL.LU R30, [R1+0x1514] ;  /* 0x00151400011e7983 */ /* 0x000ee20000300800 */
[----:B--2---:R-:W-:-:S03]  /*80f90*/  LOP3.LUT R6, R56, 0xffff, RZ, 0xc0, !PT ;  /* 0x0000ffff38067812 */ /* 0x004fc600078ec0ff */
[----:B------:R-:W2:Y:S01]  /*80fa0*/  LDL.LU R56, [R1+0x14c4] ;  /* 0x0014c40001387983 */ /* 0x000ea20000300800 */
[----:B0-----:R-:W-:Y:S02]  /*80fb0*/  ISETP.LT.AND P1, PT, R50, UR51, !P0 ;  /* 0x0000003332007c0c */ /* 0x001fe4000c721270 */
        /* <DEDUP_REMOVED lines=39> */
[----:B------:R-:W4:Y:S04]  /*81230*/  LDL.LU R0, [R1+0x25fc] ;  /* 0x0025fc0001007983 */ /* 0x000f280000300800 */
[----:B------:R-:W4:Y:S04]  /*81240*/  LDL.LU R18, [R1+0x154c] ;  /* 0x00154c0001127983 */ /* 0x000f280000300800 */
[----:B------:R-:W4:Y:S01]  /*81250*/  LDL.LU R58, [R1+0x1548] ;  /* 0x00154800013a7983 */ /* 0x000f220000300800 */
        /* <DEDUP_REMOVED lines=53> */
[----:B----4-:R-:W-:Y:S02]  /*815b0*/  LOP3.LUT R8, R18, 0xffff, RZ, 0xc0, !PT ;  /* 0x0000ffff12087812 */ /* 0x010fe400078ec0ff */
        /* <DEDUP_REMOVED lines=9> */
[----:B------:R-:W4:Y:S01]  /*81650*/  LDCU UR54, c[0x0][0x398] ;  /* 0x00007300ff3677ac */ /* 0x000f220008000800 */
[----:B------:R-:W-:Y:S02]  /*81660*/  ISETP.LT.AND P0, PT, R59, UR60, !P0 ;  /* 0x0000003c3b007c0c */ /* 0x000fe4000c701270 */
[----:B------:R-:W-:Y:S01]  /*81670*/  SHF.R.U32.HI R9, RZ, 0x8, R8 ;  /* 0x00000008ff097819 */ /* 0x000fe20000011608 */
[----:B------:R-:W0:Y:S01]  /*81680*/  LDCU UR60, c[0x0][0x398] ;  /* 0x00007300ff3c77ac */ /* 0x000e220008000800 */
[----:B------:R-:W0:Y:S07]  /*81690*/  LDCU UR50, c[0x0][0x39c] ;  /* 0x00007380ff3277ac */ /* 0x000e2e0008000800 */
        /* <DEDUP_REMOVED lines=27> */
[----:B------:R-:W-:Y:S01]  /*81850*/  UMOV UR72, UR68 ;  /* 0x0000004400487c82 */ /* 0x000fe20008000000 */
[----:B------:R-:W-:Y:S01]  /*81860*/  SHF.R.U32.HI R8, RZ, 0x8, R6 ;  /* 0x00000008ff087819 */ /* 0x000fe20000011606 */
[----:B------:R-:W0:Y:S01]  /*81870*/  LDCU UR68, c[0x0][0x398] ;  /* 0x00007300ff4477ac */ /* 0x000e220008000800 */
[----:B------:R-:W-:Y:S02]  /*81880*/  SHF.R.U32.HI R7, RZ, 0x8, R5 ;  /* 0x00000008ff077819 */ /* 0x000fe40000011605 */
[----:B------:R-:W-:Y:S01]  /*81890*/  PRMT R9, R5, 0x3340, R43 ;  /* 0x0000334005097816 */ /* 0x000fe2000000002b */
[----:B------:R-:W1:Y:S02]  /*818a0*/  LDCU UR64, c[0x0][0x398] ;  /* 0x00007300ff4077ac */ /* 0x000e640008000800 */
[----:B------:R-:W-:Y:S01]  /*818b0*/  @P1 LOP3.LUT R51, R51, 0x800, RZ, 0xfc, !PT ;  /* 0x0000080033331812 */ /* 0x000fe200078efcff */
[----:B------:R-:W0:Y:S03]  /*818c0*/  LDCU UR51, c[0x0][0x39c] ;  /* 0x00007380ff3377ac */ /* 0x000e260008000800 */
[----:B------:R-:W-:-:S04]  /*818d0*/  LOP3.LUT R51, R51, 0xfffffbff, RZ, 0xc0, !PT ;  /* 0xfffffbff33337812 */ /* 0x000fc800078ec0ff */
[----:B------:R-:W-:Y:S02]  /*818e0*/  @P0 LOP3.LUT R51, R51, 0x400, RZ, 0xfc, !PT ;  /* 0x0000040033330812 */ /* 0x000fe400078efcff */
[----:B------:R-:W-:Y:S01]  /*818f0*/  ISETP.GE.AND P0, PT, R4, UR4, PT ;  /* 0x0000000404007c0c */ /* 0x000fe2000bf06270 */
[----:B------:R-:W0:Y:S03]  /*81900*/  LDCU UR4, c[0x0][0x39c] ;  /* 0x00007380ff0477ac */ /* 0x000e260008000800 */
[----:B----4-:R-:W-:Y:S02]  /*81910*/  ISETP.LT.AND P1, PT, R50, UR54, !P0 ;  /* 0x0000003632007c0c */ /* 0x010fe4000c721270 */
[----:B------:R-:W-:Y:S01]  /*81920*/  LOP3.LUT R51, R51, 0xfffffdff, RZ, 0xc0, !PT ;  /* 0xfffffdff33337812 */ /* 0x000fe200078ec0ff */
[----:B------:R-:W-:Y:S01]  /*81930*/  VIADD R4, R54, 0x73 ;  /* 0x0000007336047836 */ /* 0x000fe20000000000 */
[----:B------:R-:W-:Y:S01]  /*81940*/  ISETP.LT.AND P0, PT, R59, UR60, !P0 ;  /* 0x0000003c3b007c0c */ /* 0x000fe2000c701270 */
[----:B------:R-:W4:Y:S01]  /*81950*/  LDCU UR60, c[0x0][0x398] ;  /* 0x00007300ff3c77ac */ /* 0x000f220008000800 */
[----:B------:R-:W-:-:S02]  /*81960*/  LOP3.LUT R5, R8, 0xffff, RZ, 0xc0, !PT ;  /* 0x0000ffff08057812 */ /* 0x000fc400078ec0ff */
[----:B------:R-:W-:Y:S01]  /*81970*/  LOP3.LUT R7, R7, 0xffff, RZ, 0xc0, !PT ;  /* 0x0000ffff07077812 */ /* 0x000fe200078ec0ff */
[----:B------:R-:W1:Y:S04]  /*81980*/  LDCU UR54, c[0x0][0x39c] ;  /* 0x00007380ff3677ac */ /* 0x000e680008000800 */
[----:B------:R-:W-:-:S04]  /*81990*/  @P1 LOP3.LUT R51, R51, 0x200, RZ, 0xfc, !PT ;  /* 0x0000020033331812 */ /* 0x000fc800078efcff */
[----:B------:R-:W-:-:S04]  /*819a0*/  LOP3.LUT R51, R51, 0xfffffeff, RZ, 0xc0, !PT ;  /* 0xfffffeff33337812 */ /* 0x000fc800078ec0ff */
[----:B------:R-:W-:Y:S02]  /*819b0*/  @P0 LOP3.LUT R51, R51, 0x100, RZ, 0xfc, !PT ;  /* 0x0000010033330812 */ /* 0x000fe400078efcff */
[----:B0-----:R-:W-:Y:S01]  /*819c0*/  ISETP.GE.AND P0, PT, R4, UR4, PT ;  /* 0x0000000404007c0c */ /* 0x001fe2000bf06270 */
        /* <DEDUP_REMOVED lines=13> */
[----:B------:R-:W3:Y:S01]  /*81aa0*/  LDL.LU R0, [R1+0x25f8] ;  /* 0x0025f80001007983 */ /* 0x000ee20000300800 */
[----:B-1----:R-:W-:-:S03]  /*81ab0*/  LOP3.LUT R5, R52, 0xffff, RZ, 0xc0, !PT ;  /* 0x0000ffff34057812 */ /* 0x002fc600078ec0ff */
[----:B------:R-:W3:Y:S01]  /*81ac0*/  LDL.LU R52, [R1+0x25f4] ;  /* 0x0025f40001347983 */ /* 0x000ee20000300800 */
[----:B------:R-:W-:Y:S02]  /*81ad0*/  ISETP.LT.AND P1, PT, R50, UR66, !P0 ;  /* 0x0000004232007c0c */ /* 0x000fe4000c721270 */
[----:B------:R-:W-:Y:S01]  /*81ae0*/  LOP3.LUT R51, R51, 0xffffff7f, RZ, 0xc0, !PT ;  /* 0xffffff7f33337812 */ /* 0x000fe200078ec0ff */
[----:B------:R-:W-:Y:S01]  /*81af0*/  VIADD R4, R54, 0x74 ;  /* 0x0000007436047836 */ /* 0x000fe20000000000 */
[----:B------:R-:W-:Y:S01]  /*81b00*/  ISETP.LT.AND P0, PT, R59, UR68, !P0 ;  /* 0x000000443b007c0c */ /* 0x000fe2000c701270 */
[----:B------:R-:W1:Y:S01]  /*81b10*/  LDCU UR66, c[0x0][0x398] ;  /* 0x00007300ff4277ac */ /* 0x000e620008000800 */
[----:B------:R-:W0:Y:S01]  /*81b20*/  LDCU UR68, c[0x0][0x398] ;  /* 0x00007300ff4477ac */ /* 0x000e220008000800 */
        /* <DEDUP_REMOVED lines=11> */
[----:B---3--:R-:W-:Y:S01]  /*81be0*/  LOP3.LUT R8, R30, 0xffff, RZ, 0xc0, !PT ;  /* 0x0000ffff1e087812 */ /* 0x008fe200078ec0ff */
[----:B------:R-:W3:Y:S01]  /*81bf0*/  LDCU UR64, c[0x0][0x398] ;  /* 0x00007300ff4077ac */ /* 0x000ee20008000800 */
[----:B------:R-:W0:Y:S07]  /*81c00*/  LDCU UR60, c[0x0][0x39c] ;  /* 0x00007380ff3c77ac */ /* 0x000e2e0008000800 */
[----:B------:R-:W-:-:S04]  /*81c10*/  @P1 LOP3.LUT R51, R51, 0x20, RZ, 0xfc, !PT ;  /* 0x0000002033331812 */ /* 0x000fc800078efcff */
[----:B------:R-:W-:-:S04]  /*81c20*/  LOP3.LUT R51, R51, 0xffffffef, RZ, 0xc0, !PT ;  /* 0xffffffef33337812 */ /* 0x000fc800078ec0ff */
[----:B------:R-:W-:Y:S02]  /*81c30*/  @P0 LOP3.LUT R51, R51, 0x10, RZ, 0xfc, !PT ;  /* 0x0000001033330812 */ /* 0x000fe400078efcff */
[----:B------:R-:W-:Y:S01]  /*81c40*/  ISETP.GE.AND P0, PT, R4, UR76, PT ;  /* 0x0000004c04007c0c */ /* 0x000fe2000bf06270 */
[----:B------:R-:W2:Y:S01]  /*81c50*/  LDCU UR76, c[0x0][0x39c] ;  /* 0x00007380ff4c77ac */ /* 0x000ea20008000800 */
[----:B------:R-:W-:Y:S02]  /*81c60*/  PRMT R4, R8, 0x3340, R6 ;  /* 0x0000334008047816 */ /* 0x000fe40000000006 */
[----:B-1----:R-:W-:Y:S01]  /*81c70*/  ISETP.LT.AND P1, PT, R50, UR66, !P0 ;  /* 0x0000004232007c0c */ /* 0x002fe2000c721270 */
[----:B------:R-:W1:Y:S01]  /*81c80*/  LDCU UR66, c[0x0][0x398] ;  /* 0x00007300ff4277ac */ /* 0x000e620008000800 */
[----:B------:R-:W-:Y:S01]  /*81c90*/  SHF.R.U32.HI R9, RZ, 0x8, R8 ;  /* 0x00000008ff097819 */ /* 0x000fe20000011608 */
[----:B------:R4:W-:Y:S01]  /*81ca0*/  STL [R1+0xaec], R4 ;  /* 0x000aec0401007387 */ /* 0x0009e20000100800 */
[----:B0-----:R-:W-:Y:S01]  /*81cb0*/  ISETP.LT.AND P0, PT, R59, UR68, !P0 ;  /* 0x000000443b007c0c */ /* 0x001fe2000c701270 */
[----:B------:R-:W0:Y:S01]  /*81cc0*/  LDCU UR68, c[0x0][0x398] ;  /* 0x00007300ff4477ac */ /* 0x000e220008000800 */
[----:B------:R-:W-:-:S02]  /*81cd0*/  SHF.R.U32.HI R8, RZ, 0x8, R7 ;  /* 0x00000008ff087819 */ /* 0x000fc40000011607 */
[----:B------:R-:W-:Y:S02]  /*81ce0*/  LOP3.LUT R51, R51, 0xfffffff7, RZ, 0xc0, !PT ;  /* 0xfffffff733337812 */ /* 0x000fe400078ec0ff */
[--C-:B------:R-:W-:Y:S02]  /*81cf0*/  PRMT R7, R7, 0x3340, R5.reuse ;  /* 0x0000334007077816 */ /* 0x100fe40000000005 */
[----:B----4-:R-:W-:Y:S02]  /*81d00*/  SHF.R.U32.HI R4, RZ, 0x8, R6 ;  /* 0x00000008ff047819 */ /* 0x010fe40000011606 */
[----:B------:R-:W-:Y:S02]  /*81d10*/  SHF.R.U32.HI R6, RZ, 0x8, R5 ;  /* 0x00000008ff067819 */ /* 0x000fe40000011605 */
[----:B------:R-:W-:Y:S02]  /*81d20*/  LOP3.LUT R5, R9, 0xffff, RZ, 0xc0, !PT ;  /* 0x0000ffff09057812 */ /* 0x000fe400078ec0ff */
[----:B------:R-:W-:Y:S01]  /*81d30*/  LOP3.LUT R4, R4, 0xffff, RZ, 0xc0, !PT ;  /* 0x0000ffff04047812 */ /* 0x000fe200078ec0ff */
[----:B------:R4:W-:Y:S01]  /*81d40*/  STL [R1+0xae8], R7 ;  /* 0x000ae80701007387 */ /* 0x0009e20000100800 */
[----:B------:R-:W-:-:S04]  /*81d50*/  @P1 LOP3.LUT R51, R51, 0x8, RZ, 0xfc, !PT ;  /* 0x0000000833331812 */ /* 0x000fc800078efcff */
[----:B------:R-:W-:Y:S02]  /*81d60*/  LOP3.LUT R51, R51, 0xfffffffb, RZ, 0xc0, !PT ;  /* 0xfffffffb33337812 */ /* 0x000fe400078ec0ff */
[----:B----4-:R-:W-:Y:S02]  /*81d70*/  LOP3.LUT R7, R8, 0xffff, RZ, 0xc0, !PT ;  /* 0x0000ffff08077812 */ /* 0x010fe400078ec0ff */
[----:B------:R-:W-:Y:S01]  /*81d80*/  PRMT R8, R5, 0x3340, R4 ;  /* 0x0000334005087816 */ /* 0x000fe20000000004 */
[----:B------:R-:W-:Y:S01]  /*81d90*/  VIADD R4, R54, 0x76 ;  /* 0x0000007636047836 */ /* 0x000fe20000000000 */
[----:B------:R-:W-:-:S04]  /*81da0*/  @P0 LOP3.LUT R51, R51, 0x4, RZ, 0xfc, !PT ;  /* 0x0000000433330812 */ /* 0x000fc800078efcff */
[----:B------:R-:W-:Y:S02]  /*81db0*/  ISETP.GE.AND P0, PT, R4, UR74, PT ;  /* 0x0000004a04007c0c */ /* 0x000fe4000bf06270 */
[----:B------:R-:W-:Y:S02]  /*81dc0*/  LOP3.LUT R51, R51, 0xfffffffd, RZ, 0xc0, !PT ;  /* 0xfffffffd33337812 */ /* 0x000fe400078ec0ff */
[----:B------:R-:W-:Y:S01]  /*81dd0*/  LOP3.LUT R6, R6, 0xffff, RZ, 0xc0, !PT ;  /* 0x0000ffff06067812 */ /* 0x000fe200078ec0ff */
[----:B------:R-:W-:Y:S01]  /*81de0*/  STL [R1+0x31c], R8 ;  /* 0x00031c0801007387 */ /* 0x000fe20000100800 */
[----:B---3--:R-:W-:Y:S01]  /*81df0*/  ISETP.LT.AND P1, PT, R50, UR64, !P0 ;  /* 0x0000004032007c0c */ /* 0x008fe2000c721270 */
[----:B------:R-:W-:Y:S01]  /*81e00*/  VIADD R4, R54, 0x77 ;  /* 0x0000007736047836 */ /* 0x000fe20000000000 */
[----:B------:R-:W-:Y:S01]  /*81e10*/  ISETP.LT.AND P0, PT, R59, UR70, !P0 ;  /* 0x000000463b007c0c */ /* 0x000fe2000c701270 */
[----:B------:R-:W3:Y:S01]  /*81e20*/  LDCU UR64, c[0x0][0x398] ;  /* 0x00007300ff4077ac */ /* 0x000ee20008000800 */
[----:B------:R-:W-:Y:S01]  /*81e30*/  PRMT R5, R7, 0x3340, R6 ;  /* 0x0000334007057816 */ /* 0x000fe20000000006 */
[----:B------:R-:W4:Y:S01]  /*81e40*/  LDCU UR70, c[0x0][0x398] ;  /* 0x00007300ff4677ac */ /* 0x000f220008000800 */
[----:B------:R-:W0:Y:S07]  /*81e50*/  LDCU UR74, c[0x0][0x39c] ;  /* 0x00007380ff4a77ac */ /* 0x000e2e0008000800 */
[----:B------:R-:W-:-:S04]  /*81e60*/  @P1 LOP3.LUT R51, R51, 0x2, RZ, 0xfc, !PT ;  /* 0x0000000233331812 */ /* 0x000fc800078efcff */
[----:B------:R-:W-:-:S04]  /*81e70*/  LOP3.LUT R51, R51, 0xfffffffe, RZ, 0xc0, !PT ;  /* 0xfffffffe33337812 */ /* 0x000fc800078ec0ff */
[----:B------:R-:W-:Y:S01]  /*81e80*/  @P0 LOP3.LUT R51, R51, 0x1, RZ, 0xfc, !PT ;  /* 0x0000000133330812 */ /* 0x000fe200078efcff */
[----:B------:R0:W-:Y:S04]  /*81e90*/  STL [R1+0x318], R5 ;  /* 0x0003180501007387 */ /* 0x0001e80000100800 */
        /* <DEDUP_REMOVED lines=8> */
[----:B------:R-:W-:Y:S02]  /*81f20*/  ISETP.GE.AND P0, PT, R4, UR58, PT ;  /* 0x0000003a04007c0c */ /* 0x000fe4000bf06270 */
[----:B------:R-:W-:Y:S02]  /*81f30*/  PRMT R4, R6, 0x3340, R29 ;  /* 0x0000334006047816 */ /* 0x000fe4000000001d */
[----:B------:R-:W-:-:S03]  /*81f40*/  SHF.R.U32.HI R8, RZ, 0x8, R6 ;  /* 0x00000008ff087819 */ /* 0x000fc60000011606 */
[----:B------:R0:W-:Y:S01]  /*81f50*/  STL [R1+0xad4], R4 ;  /* 0x000ad40401007387 */ /* 0x0001e20000100800 */
[----:B------:R-:W-:Y:S02]  /*81f60*/  SHF.R.U32.HI R7, RZ, 0x8, R5 ;  /* 0x00000008ff077819 */ /* 0x000fe40000011605 */
[--C-:B------:R-:W-:Y:S02]  /*81f70*/  SHF.R.U32.HI R6, RZ, 0x8, R28.reuse ;  /* 0x00000008ff067819 */ /* 0x100fe4000001161c */
[----:B------:R-:W-:Y:S02]  /*81f80*/  PRMT R9, R5, 0x3340, R28 ;  /* 0x0000334005097816 */ /* 0x000fe4000000001c */
[----:B0-----:R-:W-:Y:S02]  /*81f90*/  SHF.R.U32.HI R4, RZ, 0x8, R29 ;  /* 0x00000008ff047819 */ /* 0x001fe4000001161d */
[----:B------:R-:W-:Y:S02]  /*81fa0*/  LOP3.LUT R5, R8, 0xffff, RZ, 0xc0, !PT ;  /* 0x0000ffff08057812 */ /* 0x000fe400078ec0ff */
[----:B------:R-:W-:-:S02]  /*81fb0*/  LOP3.LUT R4, R4, 0xffff, RZ, 0xc0, !PT ;  /* 0x0000ffff04047812 */ /* 0x000fc400078ec0ff */
[----:B------:R-:W-:Y:S02]  /*81fc0*/  LOP3.LUT R7, R7, 0xffff, RZ, 0xc0, !PT ;  /* 0x0000ffff07077812 */ /* 0x000fe400078ec0ff */
[----:B------:R-:W-:Y:S02]  /*81fd0*/  LOP3.LUT R6, R6, 0xffff, RZ, 0xc0, !PT ;  /* 0x0000ffff06067812 */ /* 0x000fe400078ec0ff */
        /* <DEDUP_REMOVED lines=9> */
[----:B-1----:R-:W-:Y:S02]  /*82070*/  ISETP.LT.AND P1, PT, R50, UR66, !P0 ;  /* 0x0000004232007c0c */ /* 0x002fe4000c721270 */
[----:B------:R-:W-:Y:S01]  /*82080*/  LOP3.LUT R52, R52, 0x7fffffff, RZ, 0xc0, !PT ;  /* 0x7fffffff34347812 */ /* 0x000fe200078ec0ff */
[----:B------:R-:W-:Y:S01]  /*82090*/  VIADD R4, R54, 0x78 ;  /* 0x0000007836047836 */ /* 0x000fe20000000000 */
[----:B------:R-:W-:Y:S01]  /*820a0*/  ISETP.LT.AND P0, PT, R59, UR68, !P0 ;  /* 0x000000443b007c0c */ /* 0x000fe2000c701270 */
[----:B------:R-:W0:Y:S01]  /*820b0*/  LDCU UR66, c[0x0][0x398] ;  /* 0x00007300ff4277ac */ /* 0x000e220008000800 */
[----:B------:R-:W-:Y:S02]  /*820c0*/  LOP3.LUT R8, R18, 0xffff, RZ, 0xc0, !PT ;  /* 0x0000ffff12087812 */ /* 0x000fe400078ec0ff */
        /* <DEDUP_REMOVED lines=10> */
[----:B----4-:R-:W-:Y:S02]  /*82170*/  ISETP.LT.AND P0, PT, R59, UR70, !P0 ;  /* 0x000000463b007c0c */ /* 0x010fe4000c701270 */
[----:B------:R-:W-:Y:S01]  /*82180*/  SHF.R.U32.HI R9, RZ, 0x8, R8 ;  /* 0x00000008ff097819 */ /* 0x000fe20000011608 */
[----:B------:R-:W4:Y:S08]  /*82190*/  LDCU UR64, c[0x0][0x398] ;  /* 0x00007300ff4077ac */ /* 0x000f300008000800 */
[----:B------:R-:W-:-:S04]  /*821a0*/  @P1 LOP3.LUT R52, R52, 0x20000000, RZ, 0xfc, !PT ;  /* 0x2000000034341812 */ /* 0x000fc800078efcff */
[----:B------:R-:W-:-:S04]  /*821b0*/  LOP3.LUT R52, R52, 0xefffffff, RZ, 0xc0, !PT ;  /* 0xefffffff34347812 */ /* 0x000fc800078ec0ff */
[----:B------:R-:W-:Y:S02]  /*821c0*/  @P0 LOP3.LUT R52, R52, 0x10000000, RZ, 0xfc, !PT ;  /* 0x1000000034340812 */ /* 0x000fe400078efcff */
[----:B------:R-:W-:Y:S01]  /*821d0*/  ISETP.GE.AND P0, PT, R4, UR56, PT ;  /* 0x0000003804007c0c */ /* 0x000fe2000bf06270 */
[----:B------:R-:W-:Y:S01]  /*821e0*/  UMOV UR58, UR72 ;  /* 0x00000048003a7c82 */ /* 0x000fe20008000000 */
[--C-:B------:R-:W-:Y:S01]  /*821f0*/  PRMT R4, R8, 0x3340, R6.reuse ;  /* 0x0000334008047816 */ /* 0x100fe20000000006 */
[----:B------:R-:W0:Y:S01]  /*82200*/  LDCU UR72, c[0x0][0x39c] ;  /* 0x00007380ff4877ac */ /* 0x000e220008000800 */
[----:B------:R-:W-:Y:S02]  /*82210*/  SHF.R.U32.HI R8, RZ, 0x8, R7 ;  /* 0x00000008ff087819 */ /* 0x000fe40000011607 */
[----:B------:R-:W-:Y:S01]  /*82220*/  PRMT R7, R7, 0x3340, R5 ;  /* 0x0000334007077816 */ /* 0x000fe20000000005 */
[----:B------:R1:W-:Y:S01]  /*82230*/  STL [R1+0x450], R4 ;  /* 0x0004500401007387 */ /* 0x0003e20000100800 */
[----:B------:R-:W-:Y:S01]  /*82240*/  LOP3.LUT R52, R52, 0xf7ffffff, RZ, 0xc0, !PT ;  /* 0xf7ffffff34347812 */ /* 0x000fe200078ec0ff */
[----:B------:R-:W0:Y:S02]  /*82250*/  LDCU UR56, c[0x0][0x39c] ;  /* 0x00007380ff3877ac */ /* 0x000e240008000800 */
[----:B------:R4:W-:Y:S01]  /*82260*/  STL [R1+0x44c], R7 ;  /* 0x00044c0701007387 */ /* 0x0009e20000100800 */
[----:B-1----:R-:W-:-:S02]  /*82270*/  SHF.R.U32.HI R4, RZ, 0x8, R6 ;  /* 0x00000008ff047819 */ /* 0x002fc40000011606 */
[----:B------:R-:W-:Y:S02]  /*82280*/  SHF.R.U32.HI R6, RZ, 0x8, R5 ;  /* 0x00000008ff067819 */ /* 0x000fe40000011605 */
[----:B------:R-:W-:Y:S02]  /*82290*/  LOP3.LUT R5, R9, 0xffff, RZ, 0xc0, !PT ;  /* 0x0000ffff09057812 */ /* 0x000fe400078ec0ff */
[----:B------:R-:W-:Y:S02]  /*822a0*/  LOP3.LUT R4, R4, 0xffff, RZ, 0xc0, !PT ;  /* 0x0000ffff04047812 */ /* 0x000fe400078ec0ff */
[----:B----4-:R-:W-:Y:S02]  /*822b0*/  LOP3.LUT R7, R8, 0xffff, RZ, 0xc0, !PT ;  /* 0x0000ffff08077812 */ /* 0x010fe400078ec0ff */
[----:B------:R-:W-:Y:S02]  /*822c0*/  LOP3.LUT R6, R6, 0xffff, RZ, 0xc0, !PT ;  /* 0x0000ffff06067812 */ /* 0x000fe400078ec0ff */
[----:B------:R-:W-:-:S02]  /*822d0*/  PRMT R8, R5, 0x3340, R4 ;  /* 0x0000334005087816 */ /* 0x000fc40000000004 */
[----:B------:R-:W-:-:S03]  /*822e0*/  PRMT R5, R7, 0x3340, R6 ;  /* 0x0000334007057816 */ /* 0x000fc60000000006 */
[----:B------:R-:W-:Y:S04]  /*822f0*/  STL [R1+0x214], R8 ;  /* 0x0002140801007387 */ /* 0x000fe80000100800 */
[----:B------:R2:W-:Y:S04]  /*82300*/  STL [R1+0x210], R5 ;  /* 0x0002100501007387 */ /* 0x0005e80000100800 */
[----:B------:R-:W4:Y:S01]  /*82310*/  LDL.LU R58, [R1+0x1570] ;  /* 0x00157000013a7983 */ /* 0x000f220000300800 */
[----:B---3--:R-:W-:-:S03]  /*82320*/  LOP3.LUT R6, R30, 0xffff, RZ, 0xc0, !PT ;  /* 0x0000ffff1e067812 */ /* 0x008fc600078ec0ff */
[----:B------:R-:W3:Y:S01]  /*82330*/  LDL.LU R30, [R1+0x156c] ;  /* 0x00156c00011e7983 */ /* 0x000ee20000300800 */
[----:B--2---:R-:W-:-:S03]  /*82340*/  LOP3.LUT R5, R56, 0xffff, RZ, 0xc0, !PT ;  /* 0x0000ffff38057812 */ /* 0x004fc600078ec0ff */
[----:B------:R-:W2:Y:S01]  /*82350*/  LDL.LU R56, [R1+0x14c0] ;  /* 0x0014c00001387983 */ /* 0x000ea20000300800 */
[----:B0-----:R-:W-:Y:S01]  /*82360*/  ISETP.LT.AND P1, PT, R50, UR66, !P0 ;  /* 0x0000004232007c0c */ /* 0x001fe2000c721270 */
[----:B------:R-:W-:Y:S01]  /*82370*/  VIADD R4, R54, 0x7a ;  /* 0x0000007a36047836 */ /* 0x000fe20000000000 */
[----:B------:R-:W-:Y:S01]  /*82380*/  ISETP.LT.AND P0, PT, R59, UR68, !P0 ;  /* 0x000000443b007c0c */ /* 0x000fe2000c701270 */
[----:B------:R-:W0:Y:S01]  /*82390*/  LDCU UR66, c[0x0][0x398] ;  /* 0x00007300ff4277ac */ /* 0x000e220008000800 */
[----:B------:R-:W-:Y:S02]  /*823a0*/  SHF.R.U32.HI R8, RZ, 0x8, R6 ;  /* 0x00000008ff087819 */ /* 0x000fe40000011606 */
        /* <DEDUP_REMOVED lines=13> */
[----:B------:R-:W-:Y:S01]  /*82480*/  LOP3.LUT R7, R7, 0xffff, RZ, 0xc0, !PT ;  /* 0x0000ffff07077812 */ /* 0x000fe200078ec0ff */
        /* <DEDUP_REMOVED lines=18> */
[----:B------:R4:W-:Y:S04]  /*825b0*/  STL [R1+0x11c], R8 ;  /* 0x00011c0801007387 */ /* 0x0009e80000100800 */
[----:B------:R1:W-:Y:S01]  /*825c0*/  STL [R1+0x118], R5 ;  /* 0x0001180501007387 */ /* 0x0003e20000100800 */
[----:B----4-:R-:W-:-:S02]  /*825d0*/  LOP3.LUT R8, R58, 0xffff, RZ, 0xc0, !PT ;  /* 0x0000ffff3a087812 */ /* 0x010fc400078ec0ff */
[----:B-1----:R-:W-:Y:S02]  /*825e0*/  LOP3.LUT R5, R0, 0xffff, RZ, 0xc0, !PT ;  /* 0x0000ffff00057812 */ /* 0x002fe400078ec0ff */
[----:B------:R-:W4:Y:S04]  /*825f0*/  LDL.LU R0, [R1+0x25ec] ;  /* 0x0025ec0001007983 */ /* 0x000f280000300800 */
        /* <DEDUP_REMOVED lines=44> */
[----:B----4-:R-:W-:-:S03]  /*828c0*/  LOP3.LUT R7, R58, 0xffff, RZ, 0xc0, !PT ;  /* 0x0000ffff3a077812 */ /* 0x010fc600078ec0ff */
        /* <DEDUP_REMOVED lines=52> */
[----:B------:R-:W-:Y:S02]  /*82c10*/  LOP3.LUT R8, R18, 0xffff, RZ, 0xc0, !PT ;  /* 0x0000ffff12087812 */ /* 0x000fe400078ec0ff */
[----:B----4-:R-:W-:Y:S01]  /*82c20*/  LOP3.LUT R7, R58, 0xffff, RZ, 0xc0, !PT ;  /* 0x0000ffff3a077812 */ /* 0x010fe200078ec0ff */
        /* <DEDUP_REMOVED lines=54> */
[----:B------:R-:W-:Y:S01]  /*82f90*/  PRMT R9, R5, 0x3340, R60 ;  /* 0x0000334005097816 */ /* 0x000fe2000000003c */
[----:B------:R-:W0:Y:S01]  /*82fa0*/  LDCU UR64, c[0x0][0x398] ;  /* 0x00007300ff4077ac */ /* 0x000e220008000800 */
        /* <DEDUP_REMOVED lines=30> */
[----:B------:R-:W1:Y:S07]  /*83190*/  LDCU UR68, c[0x0][0x398] ;  /* 0x00007300ff4477ac */ /* 0x000e6e0008000800 */
        /* <DEDUP_REMOVED lines=11> */
[----:B------:R-:W-:Y:S01]  /*83250*/  PRMT R9, R6, 0x3340, R35 ;  /* 0x0000334006097816 */ /* 0x000fe20000000023 */
[----:B------:R-:W0:Y:S06]  /*83260*/  LDCU UR26, c[0x0][0x39c] ;  /* 0x00007380ff1a77ac */ /* 0x000e2c0008000800 */
[----:B------:R-:W-:-:S04]  /*83270*/  @P1 LOP3.LUT R52, R52, 0x20, RZ, 0xfc, !PT ;  /* 0x0000002034341812 */ /* 0x000fc800078efcff */
[----:B------:R-:W-:-:S04]  /*83280*/  LOP3.LUT R52, R52, 0xffffffef, RZ, 0xc0, !PT ;  /* 0xffffffef34347812 */ /* 0x000fc800078ec0ff */
[----:B------:R-:W-:Y:S02]  /*83290*/  @P0 LOP3.LUT R52, R52, 0x10, RZ, 0xfc, !PT ;  /* 0x0000001034340812 */ /* 0x000fe400078efcff */
[----:B------:R-:W-:Y:S01]  /*832a0*/  ISETP.GE.AND P0, PT, R4, UR28, PT ;  /* 0x0000001c04007c0c */ /* 0x000fe2000bf06270 */
[----:B------:R-:W2:Y:S01]  /*832b0*/  LDCU UR28, c[0x0][0x39c] ;  /* 0x00007380ff1c77ac */ /* 0x000ea20008000800 */
[--C-:B------:R-:W-:Y:S02]  /*832c0*/  PRMT R4, R7, 0x3340, R5.reuse ;  /* 0x0000334007047816 */ /* 0x100fe40000000005 */
[----:B0-----:R-:W-:Y:S01]  /*832d0*/  ISETP.LT.AND P1, PT, R50, UR66, !P0 ;  /* 0x0000004232007c0c */ /* 0x001fe2000c721270 */
[----:B------:R-:W0:Y:S01]  /*832e0*/  LDCU UR66, c[0x0][0x398] ;  /* 0x00007300ff4277ac */ /* 0x000e220008000800 */
[----:B-1----:R-:W-:Y:S01]  /*832f0*/  ISETP.LT.AND P0, PT, R59, UR68, !P0 ;  /* 0x000000443b007c0c */ /* 0x002fe2000c701270 */
[----:B------:R1:W-:Y:S01]  /*83300*/  STL [R1+0x448], R4 ;  /* 0x0004480401007387 */ /* 0x0003e20000100800 */
[----:B------:R-:W-:Y:S01]  /*83310*/  LOP3.LUT R52, R52, 0xfffffff7, RZ, 0xc0, !PT ;  /* 0xfffffff734347812 */ /* 0x000fe200078ec0ff */
[----:B------:R-:W0:Y:S01]  /*83320*/  LDCU UR68, c[0x0][0x398] ;  /* 0x00007300ff4477ac */ /* 0x000e220008000800 */
[----:B-1----:R-:W-:-:S02]  /*83330*/  SHF.R.U32.HI R4, RZ, 0x8, R5 ;  /* 0x00000008ff047819 */ /* 0x002fc40000011605 */
[----:B------:R-:W-:Y:S02]  /*83340*/  LOP3.LUT R5, R8, 0xffff, RZ, 0xc0, !PT ;  /* 0x0000ffff08057812 */ /* 0x000fe400078ec0ff */
[----:B------:R-:W-:-:S03]  /*83350*/  LOP3.LUT R4, R4, 0xffff, RZ, 0xc0, !PT ;  /* 0x0000ffff04047812 */ /* 0x000fc600078ec0ff */
[----:B------:R-:W-:Y:S02]  /*83360*/  @P1 LOP3.LUT R52, R52, 0x8, RZ, 0xfc, !PT ;  /* 0x0000000834341812 */ /* 0x000fe400078efcff */
[----:B------:R-:W-:Y:S01]  /*83370*/  PRMT R8, R5, 0x3340, R4 ;  /* 0x0000334005087816 */ /* 0x000fe20000000004 */
[----:B------:R-:W-:Y:S01]  /*83380*/  VIADD R4, R54, 0x86 ;  /* 0x0000008636047836 */ /* 0x000fe20000000000 */
[----:B------:R-:W-:-:S04]  /*83390*/  LOP3.LUT R52, R52, 0xfffffffb, RZ, 0xc0, !PT ;  /* 0xfffffffb34347812 */ /* 0x000fc800078ec0ff */
[----:B------:R-:W-:Y:S02]  /*833a0*/  @P0 LOP3.LUT R52, R52, 0x4, RZ, 0xfc, !PT ;  /* 0x0000000434340812 */ /* 0x000fe400078efcff */
[----:B------:R-:W-:Y:S02]  /*833b0*/  ISETP.GE.AND P0, PT, R4, UR30, PT ;  /* 0x0000001e04007c0c */ /* 0x000fe4000bf06270 */
[----:B------:R-:W-:Y:S02]  /*833c0*/  LOP3.LUT R52, R52, 0xfffffffd, RZ, 0xc0, !PT ;  /* 0xfffffffd34347812 */ /* 0x000fe400078ec0ff */
[----:B------:R-:W-:Y:S01]  /*833d0*/  SHF.R.U32.HI R7, RZ, 0x8, R6 ;  /* 0x00000008ff077819 */ /* 0x000fe20000011606 */
[----:B------:R-:W-:Y:S01]  /*833e0*/  STL [R1+0x444], R9 ;  /* 0x0004440901007387 */ /* 0x000fe20000100800 */
[----:B----4-:R-:W-:Y:S01]  /*833f0*/  ISETP.LT.AND P1, PT, R50, UR62, !P0 ;  /* 0x0000003e32007c0c */ /* 0x010fe2000c721270 */
[----:B------:R-:W-:Y:S01]  /*83400*/  VIADD R4, R54, 0x87 ;  /* 0x0000008736047836 */ /* 0x000fe20000000000 */
[----:B------:R-:W-:Y:S01]  /*83410*/  ISETP.LT.AND P0, PT, R59, UR64, !P0 ;  /* 0x000000403b007c0c */ /* 0x000fe2000c701270 */
[----:B------:R-:W1:Y:S01]  /*83420*/  LDCU UR30, c[0x0][0x39c] ;  /* 0x00007380ff1e77ac */ /* 0x000e620008000800 */
[----:B------:R-:W-:-:S02]  /*83430*/  SHF.R.U32.HI R6, RZ, 0x8, R35 ;  /* 0x00000008ff067819 */ /* 0x000fc40000011623 */
[----:B------:R-:W-:Y:S01]  /*83440*/  LOP3.LUT R7, R7, 0xffff, RZ, 0xc0, !PT ;  /* 0x0000ffff07077812 */ /* 0x000fe200078ec0ff */
[----:B------:R-:W-:Y:S01]  /*83450*/  STL [R1+0x1fc], R8 ;  /* 0x0001fc0801007387 */ /* 0x000fe20000100800 */
[----:B------:R-:W-:Y:S01]  /*83460*/  LOP3.LUT R6, R6, 0xffff, RZ, 0xc0, !PT ;  /* 0x0000ffff06067812 */ /* 0x000fe200078ec0ff */
[----:B------:R-:W4:Y:S04]  /*83470*/  LDCU UR64, c[0x0][0x398] ;  /* 0x00007300ff4077ac */ /* 0x000f280008000800 */
[----:B------:R-:W-:Y:S01]  /*83480*/  @P1 LOP3.LUT R52, R52, 0x2, RZ, 0xfc, !PT ;  /* 0x0000000234341812 */ /* 0x000fe200078efcff */
[----:B------:R-:W0:Y:S03]  /*83490*/  LDCU UR62, c[0x0][0x398] ;  /* 0x00007300ff3e77ac */ /* 0x000e260008000800 */
[----:B------:R-:W-:-:S02]  /*834a0*/  LOP3.LUT R52, R52, 0xfffffffe, RZ, 0xc0, !PT ;  /* 0xfffffffe34347812 */ /* 0x000fc400078ec0ff */
[----:B------:R-:W-:Y:S02]  /*834b0*/  PRMT R5, R7, 0x3340, R6 ;  /* 0x0000334007057816 */ /* 0x000fe40000000006 */
[----:B------:R-:W-:-:S03]  /*834c0*/  @P0 LOP3.LUT R52, R52, 0x1, RZ, 0xfc, !PT ;  /* 0x0000000134340812 */ /* 0x000fc600078efcff */
[----:B------:R0:W-:Y:S04]  /*834d0*/  STL [R1+0x1f8], R5 ;  /* 0x0001f80501007387 */ /* 0x0001e80000100800 */
[----:B------:R-:W-:Y:S01]  /*834e0*/  STL [R1+0x2568], R52 ;  /* 0x0025683401007387 */ /* 0x000fe20000100800 */
[----:B0-----:R-:W-:-:S03]  /*834f0*/  LOP3.LUT R5, R0, 0xffff, RZ, 0xc0, !PT ;  /* 0x0000ffff00057812 */ /* 0x001fc600078ec0ff */
[----:B------:R-:W4:Y:S04]  /*83500*/  LDL.LU R0, [R1+0x25e4] ;  /* 0x0025e40001007983 */ /* 0x000f280000300800 */
[----:B------:R-:W4:Y:S01]  /*83510*/  LDL.LU R18, [R1+0x15cc] ;  /* 0x0015cc0001127983 */ /* 0x000f220000300800 */
[----:B---3--:R-:W-:-:S03]  /*83520*/  LOP3.LUT R7, R30, 0xffff, RZ, 0xc0, !PT ;  /* 0x0000ffff1e077812 */ /* 0x008fc600078ec0ff */
        /* <DEDUP_REMOVED lines=8> */
[--C-:B------:R-:W-:Y:S01]  /*835b0*/  PRMT R7, R7, 0x3340, R5.reuse ;  /* 0x0000334007077816 */ /* 0x100fe20000000005 */
[----:B------:R1:W-:Y:S01]  /*835c0*/  STL [R1+0x404], R4 ;  /* 0x0004040401007387 */ /* 0x0003e20000100800 */
[----:B------:R-:W-:Y:S02]  /*835d0*/  SHF.R.U32.HI R8, RZ, 0x8, R6 ;  /* 0x00000008ff087819 */ /* 0x000fe40000011606 */
[----:B------:R-:W-:Y:S01]  /*835e0*/  SHF.R.U32.HI R6, RZ, 0x8, R5 ;  /* 0x00000008ff067819 */ /* 0x000fe20000011605 */
[----:B------:R0:W-:Y:S01]  /*835f0*/  STL [R1+0x3b0], R7 ;  /* 0x0003b00701007387 */ /* 0x0001e20000100800 */
[----:B------:R-:W-:-:S02]  /*83600*/  LOP3.LUT R5, R8, 0xffff, RZ, 0xc0, !PT ;  /* 0x0000ffff08057812 */ /* 0x000fc400078ec0ff */
[----:B-1----:R-:W-:Y:S02]  /*83610*/  SHF.R.U32.HI R4, RZ, 0x8, R34 ;  /* 0x00000008ff047819 */ /* 0x002fe40000011622 */
[----:B------:R-:W-:Y:S02]  /*83620*/  LOP3.LUT R6, R6, 0xffff, RZ, 0xc0, !PT ;  /* 0x0000ffff06067812 */ /* 0x000fe400078ec0ff */
[----:B------:R-:W-:Y:S02]  /*83630*/  LOP3.LUT R4, R4, 0xffff, RZ, 0xc0, !PT ;  /* 0x0000ffff04047812 */ /* 0x000fe400078ec0ff */
[----:B0-----:R-:W-:Y:S02]  /*83640*/  LOP3.LUT R7, R9, 0xffff, RZ, 0xc0, !PT ;  /* 0x0000ffff09077812 */ /* 0x001fe400078ec0ff */
[----:B------:R-:W-:Y:S02]  /*83650*/  PRMT R8, R5, 0x3340, R4 ;  /* 0x0000334005087816 */ /* 0x000fe40000000004 */
[----:B------:R-:W-:-:S03]  /*83660*/  PRMT R5, R7, 0x3340, R6 ;  /* 0x0000334007057816 */ /* 0x000fc60000000006 */
[----:B------:R4:W-:Y:S04]  /*83670*/  STL [R1+0x1f4], R8 ;  /* 0x0001f40801007387 */ /* 0x0009e80000100800 */
[----:B------:R2:W-:Y:S01]  /*83680*/  STL [R1+0xf4], R5 ;  /* 0x0000f40501007387 */ /* 0x0005e20000100800 */
[----:B----4-:R-:W-:-:S03]  /*83690*/  LOP3.LUT R8, R18, 0xffff, RZ, 0xc0, !PT ;  /* 0x0000ffff12087812 */ /* 0x010fc600078ec0ff */
[----:B------:R-:W4:Y:S01]  /*836a0*/  LDL.LU R18, [R1+0x15c8] ;  /* 0x0015c80001127983 */ /* 0x000f220000300800 */
[----:B---3--:R-:W-:-:S03]  /*836b0*/  LOP3.LUT R7, R58, 0xffff, RZ, 0xc0, !PT ;  /* 0x0000ffff3a077812 */ /* 0x008fc600078ec0ff */
[----:B------:R-:W3:Y:S01]  /*836c0*/  LDL.LU R58, [R1+0x1594] ;  /* 0x00159400013a7983 */ /* 0x000ee20000300800 */
[----:B------:R-:W-:-:S03]  /*836d0*/  LOP3.LUT R6, R30, 0xffff, RZ, 0xc0, !PT ;  /* 0x0000ffff1e067812 */ /* 0x000fc600078ec0ff */
[----:B------:R-:W4:Y:S01]  /*836e0*/  LDL.LU R30, [R1+0x1518] ;  /* 0x00151800011e7983 */ /* 0x000f220000300800 */
[----:B--2---:R-:W-:-:S03]  /*836f0*/  LOP3.LUT R5, R56, 0xffff, RZ, 0xc0, !PT ;  /* 0x0000ffff38057812 */ /* 0x004fc600078ec0ff */
[----:B------:R-:W2:Y:S01]  /*83700*/  LDL.LU R56, [R1+0x18] ;  /* 0x0000180001387983 */ /* 0x000ea20000300800 */
[----:B------:R-:W-:Y:S02]  /*83710*/  ISETP.LT.AND P1, PT, R50, UR68, !P0 ;  /* 0x0000004432007c0c */ /* 0x000fe4000c721270 */
        /* <DEDUP_REMOVED lines=67> */
[----:B------:R-:W-:Y:S02]  /*83b50*/  PRMT R4, R7, 0x3340, R5 ;  /* 0x0000334007047816 */ /* 0x000fe40000000005 */
[----:B------:R-:W-:Y:S02]  /*83b60*/  SHF.R.U32.HI R7, RZ, 0x8, R8 ;  /* 0x00000008ff077819 */ /* 0x000fe40000011608 */
[--C-:B------:R-:W-:Y:S01]  /*83b70*/  PRMT R8, R8, 0x3340, R6.reuse ;  /* 0x0000334008087816 */ /* 0x100fe20000000006 */
[----:B------:R1:W-:Y:S01]  /*83b80*/  STL [R1+0x37c], R4 ;  /* 0x00037c0401007387 */ /* 0x0003e20000100800 */
[----:B------:R-:W-:-:S02]  /*83b90*/  SHF.R.U32.HI R6, RZ, 0x8, R6 ;  /* 0x00000008ff067819 */ /* 0x000fc40000011606 */
[----:B------:R-:W-:Y:S02]  /*83ba0*/  LOP3.LUT R7, R7, 0xffff, RZ, 0xc0, !PT ;  /* 0x0000ffff07077812 */ /* 0x000fe400078ec0ff */
[----:B------:R-:W-:Y:S02]  /*83bb0*/  LOP3.LUT R6, R6, 0xffff, RZ, 0xc0, !PT ;  /* 0x0000ffff06067812 */ /* 0x000fe400078ec0ff */
[----:B-1----:R-:W-:Y:S02]  /*83bc0*/  SHF.R.U32.HI R4, RZ, 0x8, R5 ;  /* 0x00000008ff047819 */ /* 0x002fe40000011605 */
[----:B------:R-:W-:Y:S02]  /*83bd0*/  LOP3.LUT R5, R9, 0xffff, RZ, 0xc0, !PT ;  /* 0x0000ffff09057812 */ /* 0x000fe400078ec0ff */
[----:B------:R-:W-:Y:S01]  /*83be0*/  LOP3.LUT R4, R4, 0xffff, RZ, 0xc0, !PT ;  /* 0x0000ffff04047812 */ /* 0x000fe200078ec0ff */
[----:B------:R1:W-:Y:S03]  /*83bf0*/  STL [R1+0x3dc], R8 ;  /* 0x0003dc0801007387 */ /* 0x0003e60000100800 */
[----:B-1----:R-:W-:-:S02]  /*83c00*/  PRMT R8, R5, 0x3340, R4 ;  /* 0x0000334005087816 */ /* 0x002fc40000000004 */
[----:B------:R-:W-:-:S03]  /*83c10*/  PRMT R5, R7, 0x3340, R6 ;  /* 0x0000334007057816 */ /* 0x000fc60000000006 */
[----:B------:R-:W-:Y:S04]  /*83c20*/  STL [R1+0xd4], R8 ;  /* 0x0000d40801007387 */ /* 0x000fe80000100800 */
[----:B------:R1:W-:Y:S02]  /*83c30*/  STL [R1+0x1f0], R5 ;  /* 0x0001f00501007387 */ /* 0x0003e40000100800 */
[----:B-1----:R-:W-:Y:S02]  /*83c40*/  LOP3.LUT R5, R2, 0xffff, RZ, 0xc0, !PT ;  /* 0x0000ffff02057812 */ /* 0x002fe400078ec0ff */
[----:B------:R-:W2:Y:S01]  /*83c50*/  LDL.LU R2, [R1+0x25e0] ;  /* 0x0025e00001027983 */ /* 0x000ea20000300800 */
[----:B---3--:R-:W-:-:S03]  /*83c60*/  LOP3.LUT R8, R58, 0xffff, RZ, 0xc0, !PT ;  /* 0x0000ffff3a087812 */ /* 0x008fc600078ec0ff */
[----:B------:R-:W3:Y:S01]  /*83c70*/  LDL.LU R58, [R1+0x15e0] ;  /* 0x0015e000013a7983 */ /* 0x000ee20000300800 */
[----:B----4-:R-:W-:-:S03]  /*83c80*/  LOP3.LUT R7, R30, 0xffff, RZ, 0xc0, !PT ;  /* 0x0000ffff1e077812 */ /* 0x010fc600078ec0ff */
[----:B------:R-:W4:Y:S01]  /*83c90*/  LDL.LU R30, [R1+0x15dc] ;  /* 0x0015dc00011e7983 */ /* 0x000f220000300800 */
        /* <DEDUP_REMOVED lines=76> */
[----:B------:R-:W-:Y:S01]  /*84160*/  SHF.R.U32.HI R8, RZ, 0x8, R7 ;  /* 0x00000008ff087819 */ /* 0x000fe20000011607 */
[----:B------:R-:W0:Y:S01]  /*84170*/  LDCU UR66, c[0x0][0x398] ;  /* 0x00007300ff4277ac */ /* 0x000e220008000800 */
[----:B------:R-:W-:-:S02]  /*84180*/  LOP3.LUT R0, R0, 0xffffffbf, RZ, 0xc0, !PT ;  /* 0xffffffbf00007812 */ /* 0x000fc400078ec0ff */
[--C-:B------:R-:W-:Y:S02]  /*84190*/  PRMT R7, R7, 0x3340, R5.reuse ;  /* 0x0000334007077816 */ /* 0x100fe40000000005 */
[----:B-1----:R-:W-:Y:S02]  /*841a0*/  SHF.R.U32.HI R4, RZ, 0x8, R6 ;  /* 0x00000008ff047819 */ /* 0x002fe40000011606 */
[----:B------:R-:W-:Y:S02]  /*841b0*/  SHF.R.U32.HI R6, RZ, 0x8, R5 ;  /* 0x00000008ff067819 */ /* 0x000fe40000011605 */
[----:B------:R-:W-:Y:S02]  /*841c0*/  LOP3.LUT R5, R9, 0xffff, RZ, 0xc0, !PT ;  /* 0x0000ffff09057812 */ /* 0x000fe400078ec0ff */
[----:B------:R-:W-:Y:S01]  /*841d0*/  LOP3.LUT R4, R4, 0xffff, RZ, 0xc0, !PT ;  /* 0x0000ffff04047812 */ /* 0x000fe200078ec0ff */
[----:B------:R1:W-:Y:S01]  /*841e0*/  STL [R1+0x398], R7 ;  /* 0x0003980701007387 */ /* 0x0003e20000100800 */
[----:B------:R-:W-:-:S04]  /*841f0*/  @P1 LOP3.LUT R0, R0, 0x40, RZ, 0xfc, !PT ;  /* 0x0000004000001812 */ /* 0x000fc800078efcff */
[----:B------:R-:W-:Y:S02]  /*84200*/  LOP3.LUT R0, R0, 0xffffffef, RZ, 0xc0, !PT ;  /* 0xffffffef00007812 */ /* 0x000fe400078ec0ff */
[----:B-1----:R-:W-:Y:S02]  /*84210*/  LOP3.LUT R7, R8, 0xffff, RZ, 0xc0, !PT ;  /* 0x0000ffff08077812 */ /* 0x002fe400078ec0ff */
[----:B------:R-:W-:Y:S01]  /*84220*/  PRMT R8, R5, 0x3340, R4 ;  /* 0x0000334005087816 */ /* 0x000fe20000000004 */
[----:B------:R-:W-:Y:S01]  /*84230*/  VIADD R4, R54, 0x90 ;  /* 0x0000009036047836 */ /* 0x000fe20000000000 */
[----:B------:R-:W-:-:S04]  /*84240*/  @P0 LOP3.LUT R0, R0, 0x10, RZ, 0xfc, !PT ;  /* 0x0000001000000812 */ /* 0x000fc800078efcff */
[----:B------:R-:W-:Y:S02]  /*84250*/  ISETP.GE.AND P0, PT, R4, UR50, PT ;  /* 0x0000003204007c0c */ /* 0x000fe4000bf06270 */
[----:B------:R-:W-:Y:S02]  /*84260*/  LOP3.LUT R0, R0, 0xfffffffb, RZ, 0xc0, !PT ;  /* 0xfffffffb00007812 */ /* 0x000fe400078ec0ff */
[----:B------:R-:W-:Y:S01]  /*84270*/  LOP3.LUT R6, R6, 0xffff, RZ, 0xc0, !PT ;  /* 0x0000ffff06067812 */ /* 0x000fe200078ec0ff */
[----:B------:R-:W-:Y:S01]  /*84280*/  STL [R1+0x1d4], R8 ;  /* 0x0001d40801007387 */ /* 0x000fe20000100800 */
[----:B------:R-:W-:Y:S01]  /*84290*/  ISETP.LT.AND P1, PT, R50, UR64, !P0 ;  /* 0x0000004032007c0c */ /* 0x000fe2000c721270 */
[----:B------:R-:W-:Y:S01]  /*842a0*/  VIADD R4, R54, 0x91 ;  /* 0x0000009136047836 */ /* 0x000fe20000000000 */
[----:B------:R-:W-:Y:S01]  /*842b0*/  ISETP.LT.AND P0, PT, R59, UR62, !P0 ;  /* 0x0000003e3b007c0c */ /* 0x000fe2000c701270 */
[----:B------:R-:W1:Y:S01]  /*842c0*/  LDCU UR64, c[0x0][0x398] ;  /* 0x00007300ff4077ac */ /* 0x000e620008000800 */
[----:B------:R-:W-:Y:S01]  /*842d0*/  PRMT R5, R7, 0x3340, R6 ;  /* 0x0000334007057816 */ /* 0x000fe20000000006 */
[----:B------:R-:W0:Y:S01]  /*842e0*/  LDCU UR62, c[0x0][0x398] ;  /* 0x00007300ff3e77ac */ /* 0x000e220008000800 */
[----:B------:R-:W0:Y:S07]  /*842f0*/  LDCU UR50, c[0x0][0x39c] ;  /* 0x00007380ff3277ac */ /* 0x000e2e0008000800 */
[----:B------:R-:W-:-:S04]  /*84300*/  @P1 LOP3.LUT R0, R0, 0x4, RZ, 0xfc, !PT ;  /* 0x0000000400001812 */ /* 0x000fc800078efcff */
[----:B------:R-:W-:-:S04]  /*84310*/  LOP3.LUT R0, R0, 0xfffffffe, RZ, 0xc0, !PT ;  /* 0xfffffffe00007812 */ /* 0x000fc800078ec0ff */
[----:B------:R-:W-:Y:S01]  /*84320*/  @P0 LOP3.LUT R0, R0, 0x1, RZ, 0xfc, !PT ;  /* 0x0000000100000812 */ /* 0x000fe200078efcff */
[----:B------:R0:W-:Y:S04]  /*84330*/  STL [R1+0x1d0], R5 ;  /* 0x0001d00501007387 */ /* 0x0001e80000100800 */
[----:B------:R1:W-:Y:S01]  /*84340*/  STL [R1+0x25a0], R0 ;  /* 0x0025a00001007387 */ /* 0x0003e20000100800 */
[----:B0-----:R-:W-:-:S03]  /*84350*/  LOP3.LUT R5, R2, 0xffff, RZ, 0xc0, !PT ;  /* 0x0000ffff02057812 */ /* 0x001fc600078ec0ff */
[----:B------:R-:W2:Y:S01]  /*84360*/  LDL.LU R2, [R1+0x25d8] ;  /* 0x0025d80001027983 */ /* 0x000ea20000300800 */
[----:B---3--:R-:W-:Y:S02]  /*84370*/  LOP3.LUT R8, R58, 0xffff, RZ, 0xc0, !PT ;  /* 0x0000ffff3a087812 */ /* 0x008fe400078ec0ff */
[----:B----4-:R-:W-:Y:S01]  /*84380*/  LOP3.LUT R7, R30, 0xffff, RZ, 0xc0, !PT ;  /* 0x0000ffff1e077812 */ /* 0x010fe200078ec0ff */
[----:B------:R-:W3:Y:S04]  /*84390*/  LDL.LU R18, [R1+0x15c0] ;  /* 0x0015c00001127983 */ /* 0x000ee80000300800 */
[----:B------:R-:W4:Y:S04]  /*843a0*/  LDL.LU R58, [R1+0x15bc] ;  /* 0x0015bc00013a7983 */ /* 0x000f280000300800 */
[----:B------:R-:W3:Y:S01]  /*843b0*/  LDL.LU R30, [R1+0x2c] ;  /* 0x00002c00011e7983 */ /* 0x000ee20000300800 */
[----:B--2---:R-:W-:-:S03]  /*843c0*/  LOP3.LUT R6, R56, 0xffff, RZ, 0xc0, !PT ;  /* 0x0000ffff38067812 */ /* 0x004fc600078ec0ff */
[----:B------:R-:W2:Y:S01]  /*843d0*/  LDL.LU R56, [R1+0x28] ;  /* 0x0000280001387983 */ /* 0x000ea20000300800 */
[----:B-1----:R-:W-:Y:S02]  /*843e0*/  PRMT R0, R8, 0x3340, R6 ;  /* 0x0000334008007816 */ /* 0x002fe40000000006 */
[----:B------:R-:W-:Y:S01]  /*843f0*/  ISETP.GE.AND P0, PT, R4, UR51, PT ;  /* 0x0000003304007c0c */ /* 0x000fe2000bf06270 */
[----:B------:R-:W0:Y:S01]  /*84400*/  LDCU UR51, c[0x0][0x39c] ;  /* 0x00007380ff3377ac */ /* 0x000e220008000800 */
[----:B------:R-:W-:Y:S02]  /*84410*/  SHF.R.U32.HI R9, RZ, 0x8, R8 ;  /* 0x00000008ff097819 */ /* 0x000fe40000011608 */
[----:B------:R-:W-:Y:S01]  /*84420*/  SHF.R.U32.HI R4, RZ, 0x8, R6 ;  /* 0x00000008ff047819 */ /* 0x000fe20000011606 */
[----:B------:R1:W-:Y:S01]  /*84430*/  STL [R1+0x350], R0 ;  /* 0x0003500001007387 */ /* 0x0003e20000100800 */
[----:B------:R-:W-:Y:S02]  /*84440*/  SHF.R.U32.HI R8, RZ, 0x8, R7 ;  /* 0x00000008ff087819 */ /* 0x000fe40000011607 */
[----:B------:R-:W-:-:S02]  /*84450*/  SHF.R.U32.HI R6, RZ, 0x8, R5 ;  /* 0x00000008ff067819 */ /* 0x000fc40000011605 */
[----:B------:R-:W-:Y:S02]  /*84460*/  LOP3.LUT R4, R4, 0xffff, RZ, 0xc0, !PT ;  /* 0x0000ffff04047812 */ /* 0x000fe400078ec0ff */
[----:B------:R-:W-:Y:S02]  /*84470*/  LOP3.LUT R6, R6, 0xffff, RZ, 0xc0, !PT ;  /* 0x0000ffff06067812 */ /* 0x000fe400078ec0ff */
[----:B-1----:R-:W-:Y:S02]  /*84480*/  PRMT R0, R7, 0x3340, R5 ;  /* 0x0000334007007816 */ /* 0x002fe40000000005 */
[----:B------:R-:W-:Y:S02]  /*84490*/  LOP3.LUT R5, R9, 0xffff, RZ, 0xc0, !PT ;  /* 0x0000ffff09057812 */ /* 0x000fe400078ec0ff */
[----:B------:R-:W-:Y:S01]  /*844a0*/  LOP3.LUT R7, R8, 0xffff, RZ, 0xc0, !PT ;  /* 0x0000ffff08077812 */ /* 0x000fe200078ec0ff */
[----:B------:R1:W-:Y:S01]  /*844b0*/  STL [R1+0x33c], R0 ;  /* 0x00033c0001007387 */ /* 0x0003e20000100800 */
[----:B------:R-:W-:-:S05]  /*844c0*/  PRMT R5, R5, 0x3340, R4 ;  /* 0x0000334005057816 */ /* 0x000fca0000000004 */
[----:B------:R2:W-:Y:S01]  /*844d0*/  STL [R1+0xa8], R5 ;  /* 0x0000a80501007387 */ /* 0x0005e20000100800 */
[----:B-1----:R-:W-:-:S05]  /*844e0*/  PRMT R0, R7, 0x3340, R6 ;  /* 0x0000334007007816 */ /* 0x002fca0000000006 */
        /* <DEDUP_REMOVED lines=12> */
[----:B------:R-:W4:Y:S04]  /*845b0*/  LDCU UR66, c[0x0][0x398] ;  /* 0x00007300ff4277ac */ /* 0x000f280008000800 */
        /* <DEDUP_REMOVED lines=9> */
[----:B-1----:R-:W-:Y:S01]  /*84650*/  PRMT R0, R8, 0x3340, R6 ;  /* 0x0000334008007816 */ /* 0x002fe20000000006 */
[----:B------:R-:W1:Y:S01]  /*84660*/  LDCU UR62, c[0x0][0x398] ;  /* 0x00007300ff3e77ac */ /* 0x000e620008000800 */
[----:B------:R-:W-:Y:S01]  /*84670*/  SHF.R.U32.HI R9, RZ, 0x8, R8 ;  /* 0x00000008ff097819 */ /* 0x000fe20000011608 */
[----:B------:R-:W0:Y:S06]  /*84680*/  LDCU UR54, c[0x0][0x39c] ;  /* 0x00007380ff3677ac */ /* 0x000e2c0008000800 */
[----:B------:R-:W-:-:S04]  /*84690*/  @P1 LOP3.LUT R2, R2, 0x8000000, RZ, 0xfc, !PT ;  /* 0x0800000002021812 */ /* 0x000fc800078efcff */
[----:B------:R-:W-:-:S04]  /*846a0*/  LOP3.LUT R2, R2, 0xfdffffff, RZ, 0xc0, !PT ;  /* 0xfdffffff02027812 */ /* 0x000fc800078ec0ff */
[----:B------:R-:W-:Y:S02]  /*846b0*/  @P0 LOP3.LUT R2, R2, 0x2000000, RZ, 0xfc, !PT ;  /* 0x0200000002020812 */ /* 0x000fe400078efcff */
[----:B------:R-:W-:Y:S01]  /*846c0*/  ISETP.GE.AND P0, PT, R4, UR4, PT ;  /* 0x0000000404007c0c */ /* 0x000fe2000bf06270 */
[----:B------:R0:W-:Y:S01]  /*846d0*/  STL [R1+0x338], R0 ;  /* 0x0003380001007387 */ /* 0x0001e20000100800 */
[----:B------:R-:W-:Y:S01]  /*846e0*/  SHF.R.U32.HI R4, RZ, 0x8, R6 ;  /* 0x00000008ff047819 */ /* 0x000fe20000011606 */
[----:B------:R-:W1:Y:S01]  /*846f0*/  LDCU UR4, c[0x0][0x39c] ;  /* 0x00007380ff0477ac */ /* 0x000e620008000800 */
[----:B------:R-:W-:Y:S02]  /*84700*/  SHF.R.U32.HI R8, RZ, 0x8, R7 ;  /* 0x00000008ff087819 */ /* 0x000fe40000011607 */
[----:B------:R-:W-:Y:S02]  /*84710*/  SHF.R.U32.HI R6, RZ, 0x8, R5 ;  /* 0x00000008ff067819 */ /* 0x000fe40000011605 */
[----:B------:R-:W-:-:S02]  /*84720*/  LOP3.LUT R4, R4, 0xffff, RZ, 0xc0, !PT ;  /* 0x0000ffff04047812 */ /* 0x000fc400078ec0ff */
[----:B0-----:R-:W-:Y:S02]  /*84730*/  PRMT R0, R7, 0x3340, R5 ;  /* 0x0000334007007816 */ /* 0x001fe40000000005 */
[----:B------:R-:W-:Y:S02]  /*84740*/  LOP3.LUT R5, R9, 0xffff, RZ, 0xc0, !PT ;  /* 0x0000ffff09057812 */ /* 0x000fe400078ec0ff */
[----:B------:R-:W-:Y:S02]  /*84750*/  LOP3.LUT R7, R8, 0xffff, RZ, 0xc0, !PT ;  /* 0x0000ffff08077812 */ /* 0x000fe400078ec0ff */
[----:B------:R-:W-:Y:S01]  /*84760*/  LOP3.LUT R6, R6, 0xffff, RZ, 0xc0, !PT ;  /* 0x0000ffff06067812 */ /* 0x000fe200078ec0ff */
[----:B------:R0:W-:Y:S01]  /*84770*/  STL [R1+0x330], R0 ;  /* 0x0003300001007387 */ /* 0x0001e20000100800 */
[----:B------:R-:W-:-:S05]  /*84780*/  PRMT R5, R5, 0x3340, R4 ;  /* 0x0000334005057816 */ /* 0x000fca0000000004 */
[----:B------:R1:W-:Y:S01]  /*84790*/  STL [R1+0xa4], R5 ;  /* 0x0000a40501007387 */ /* 0x0003e20000100800 */
[----:B0-----:R-:W-:Y:S02]  /*847a0*/  PRMT R0, R7, 0x3340, R6 ;  /* 0x0000334007007816 */ /* 0x001fe40000000006 */
[----:B------:R-:W-:-:S03]  /*847b0*/  LOP3.LUT R6, R48, 0xffff, RZ, 0xc0, !PT ;  /* 0x0000ffff30067812 */ /* 0x000fc600078ec0ff */
[----:B------:R0:W-:Y:S01]  /*847c0*/  STL [R1+0xbc], R0 ;  /* 0x0000bc0001007387 */ /* 0x0001e20000100800 */
[----:B-1----:R-:W-:-:S03]  /*847d0*/  LOP3.LUT R5, R3, 0xffff, RZ, 0xc0, !PT ;  /* 0x0000ffff03057812 */ /* 0x002fc600078ec0ff */
[----:B------:R-:W4:Y:S04]  /*847e0*/  LDL.LU R48, [R1+0x25d4] ;  /* 0x0025d40001307983 */ /* 0x000f280000300800 */
        /* <DEDUP_REMOVED lines=10> */
[----:B----4-:R-:W-:Y:S01]  /*84890*/  ISETP.LT.AND P0, PT, R59, UR66, !P0 ;  /* 0x000000423b007c0c */ /* 0x010fe2000c701270 */
[----:B------:R-:W1:Y:S01]  /*848a0*/  LDCU UR68, c[0x0][0x398] ;  /* 0x00007300ff4477ac */ /* 0x000e620008000800 */
[----:B0-----:R-:W-:Y:S02]  /*848b0*/  PRMT R0, R8, 0x3340, R6 ;  /* 0x0000334008007816 */ /* 0x001fe40000000006 */
        /* <DEDUP_REMOVED lines=9> */
[----:B------:R4:W-:Y:S01]  /*84950*/  STL [R1+0x358], R0 ;  /* 0x0003580001007387 */ /* 0x0009e20000100800 */
[----:B------:R-:W-:Y:S01]  /*84960*/  ISETP.LT.AND P0, PT, R59, UR62, !P0 ;  /* 0x0000003e3b007c0c */ /* 0x000fe2000c701270 */
[----:B------:R-:W0:Y:S01]  /*84970*/  LDCU UR60, c[0x0][0x398] ;  /* 0x00007300ff3c77ac */ /* 0x000e220008000800 */
[----:B------:R-:W-:Y:S01]  /*84980*/  SHF.R.U32.HI R8, RZ, 0x8, R7 ;  /* 0x00000008ff087819 */ /* 0x000fe20000011607 */
[----:B------:R-:W0:Y:S01]  /*84990*/  LDCU UR62, c[0x0][0x398] ;  /* 0x00007300ff3e77ac */ /* 0x000e220008000800 */
[----:B------:R-:W0:Y:S07]  /*849a0*/  LDCU UR64, c[0x0][0x398] ;  /* 0x00007300ff4077ac */ /* 0x000e2e0008000800 */
[----:B------:R-:W-:-:S04]  /*849b0*/  @P1 LOP3.LUT R2, R2, 0x100000, RZ, 0xfc, !PT ;  /* 0x0010000002021812 */ /* 0x000fc800078efcff */
[----:B------:R-:W-:-:S04]  /*849c0*/  LOP3.LUT R2, R2, 0xfffbffff, RZ, 0xc0, !PT ;  /* 0xfffbffff02027812 */ /* 0x000fc800078ec0ff */
[----:B------:R-:W-:Y:S02]  /*849d0*/  @P0 LOP3.LUT R2, R2, 0x40000, RZ, 0xfc, !PT ;  /* 0x0004000002020812 */ /* 0x000fe400078efcff */
[----:B------:R-:W-:Y:S02]  /*849e0*/  ISETP.GE.AND P0, PT, R4, UR76, PT ;  /* 0x0000004c04007c0c */ /* 0x000fe4000bf06270 */
[----:B------:R-:W-:Y:S02]  /*849f0*/  SHF.R.U32.HI R4, RZ, 0x8, R6 ;  /* 0x00000008ff047819 */ /* 0x000fe40000011606 */
[--C-:B----4-:R-:W-:Y:S02]  /*84a00*/  PRMT R0, R7, 0x3340, R5.reuse ;  /* 0x0000334007007816 */ /* 0x110fe40000000005 */
[----:B------:R-:W-:Y:S02]  /*84a10*/  SHF.R.U32.HI R6, RZ, 0x8, R5 ;  /* 0x00000008ff067819 */ /* 0x000fe40000011605 */
[----:B------:R-:W-:-:S02]  /*84a20*/  LOP3.LUT R5, R9, 0xffff, RZ, 0xc0, !PT ;  /* 0x0000ffff09057812 */ /* 0x000fc400078ec0ff */
[----:B------:R-:W-:Y:S02]  /*84a30*/  LOP3.LUT R4, R4, 0xffff, RZ, 0xc0, !PT ;  /* 0x0000ffff04047812 */ /* 0x000fe400078ec0ff */
[----:B------:R-:W-:Y:S02]  /*84a40*/  LOP3.LUT R7, R8, 0xffff, RZ, 0xc0, !PT ;  /* 0x0000ffff08077812 */ /* 0x000fe400078ec0ff */
[----:B------:R-:W-:Y:S02]  /*84a50*/  LOP3.LUT R6, R6, 0xffff, RZ, 0xc0, !PT ;  /* 0x0000ffff06067812 */ /* 0x000fe400078ec0ff */
[----:B------:R-:W-:Y:S01]  /*84a60*/  PRMT R5, R5, 0x3340, R4 ;  /* 0x0000334005057816 */ /* 0x000fe20000000004 */
[----:B------:R4:W-:Y:S04]  /*84a70*/  STL [R1+0x354], R0 ;  /* 0x0003540001007387 */ /* 0x0009e80000100800 */
[----:B------:R2:W-:Y:S04]  /*84a80*/  STL [R1+0x1bc], R5 ;  /* 0x0001bc0501007387 */ /* 0x0005e80000100800 */
[----:B------:R-:W2:Y:S01]  /*84a90*/  LDL.LU R20, [R1+0x74] ;  /* 0x0000740001147983 */ /* 0x000ea20000300800 */
[----:B----4-:R-:W-:-:S03]  /*84aa0*/  PRMT R0, R7, 0x3340, R6 ;  /* 0x0000334007007816 */ /* 0x010fc60000000006 */
[----:B------:R-:W4:Y:S04]  /*84ab0*/  LDL.LU R18, [R1+0x70] ;  /* 0x0000700001127983 */ /* 0x000f280000300800 */
[----:B------:R0:W-:Y:S01]  /*84ac0*/  STL [R1+0x1b8], R0 ;  /* 0x0001b80001007387 */ /* 0x0001e20000100800 */
[----:B------:R-:W-:-:S03]  /*84ad0*/  LOP3.LUT R7, R58, 0xffff, RZ, 0xc0, !PT ;  /* 0x0000ffff3a077812 */ /* 0x000fc600078ec0ff */
[----:B------:R-:W4:Y:S01]  /*84ae0*/  LDL.LU R58, [R1+0x162c] ;  /* 0x00162c00013a7983 */ /* 0x000f220000300800 */
[----:B---3--:R-:W-:-:S03]  /*84af0*/  LOP3.LUT R6, R30, 0xffff, RZ, 0xc0, !PT ;  /* 0x0000ffff1e067812 */ /* 0x008fc600078ec0ff */
[----:B------:R-:W3:Y:S01]  /*84b00*/  LDL.LU R30, [R1+0x15d4] ;  /* 0x0015d400011e7983 */ /* 0x000ee20000300800 */
[----:B--2---:R-:W-:-:S03]  /*84b10*/  LOP3.LUT R5, R56, 0xffff, RZ, 0xc0, !PT ;  /* 0x0000ffff38057812 */ /* 0x004fc600078ec0ff */
[----:B------:R-:W2:Y:S01]  /*84b20*/  LDL.LU R56, [R1+0x1588] ;  /* 0x0015880001387983 */ /* 0x000ea20000300800 */
[----:B-1----:R-:W-:Y:S02]  /*84b30*/  ISETP.LT.AND P1, PT, R50, UR68, !P0 ;  /* 0x0000004432007c0c */ /* 0x002fe4000c721270 */
[----:B------:R-:W-:Y:S01]  /*84b40*/  LOP3.LUT R2, R2, 0xfffeffff, RZ, 0xc0, !PT ;  /* 0xfffeffff02027812 */ /* 0x000fe200078ec0ff */
[----:B------:R-:W-:Y:S01]  /*84b50*/  VIADD R4, R54, 0x96 ;  /* 0x0000009636047836 */ /* 0x000fe20000000000 */
[----:B0-----:R-:W-:Y:S01]  /*84b60*/  ISETP.LT.AND P0, PT, R59, UR66, !P0 ;  /* 0x000000423b007c0c */ /* 0x001fe2000c701270 */
[----:B------:R-:W0:Y:S01]  /*84b70*/  LDCU UR66, c[0x0][0x398] ;  /* 0x00007300ff4277ac */ /* 0x000e220008000800 */
[----:B------:R-:W-:Y:S02]  /*84b80*/  PRMT R0, R7, 0x3340, R5 ;  /* 0x0000334007007816 */ /* 0x000fe40000000005 */
[----:B------:R-:W-:Y:S01]  /*84b90*/  LOP3.LUT R8, R19, 0xffff, RZ, 0xc0, !PT ;  /* 0x0000ffff13087812 */ /* 0x000fe200078ec0ff */
[----:B------:R-:W1:Y:S04]  /*84ba0*/  LDCU UR68, c[0x0][0x398] ;  /* 0x00007300ff4477ac */ /* 0x000e680008000800 */
[----:B------:R-:W-:-:S04]  /*84bb0*/  @P1 LOP3.LUT R2, R2, 0x10000, RZ, 0xfc, !PT ;  /* 0x0001000002021812 */ /* 0x000fc800078efcff */
[----:B------:R-:W-:-:S04]  /*84bc0*/  LOP3.LUT R2, R2, 0xffffbfff, RZ, 0xc0, !PT ;  /* 0xffffbfff02027812 */ /* 0x000fc800078ec0ff */
[----:B------:R-:W-:Y:S02]  /*84bd0*/  @P0 LOP3.LUT R2, R2, 0x4000, RZ, 0xfc, !PT ;  /* 0x0000400002020812 */ /* 0x000fe400078efcff */
[----:B------:R-:W-:-:S04]  /*84be0*/  ISETP.GE.AND P0, PT, R4, UR74, PT ;  /* 0x0000004a04007c0c */ /* 0x000fc8000bf06270 */
[----:B------:R-:W-:Y:S02]  /*84bf0*/  ISETP.LT.AND P1, PT, R50, UR60, !P0 ;  /* 0x0000003c32007c0c */ /* 0x000fe4000c721270 */
[----:B------:R-:W-:Y:S01]  /*84c00*/  LOP3.LUT R2, R2, 0xffffefff, RZ, 0xc0, !PT ;  /* 0xffffefff02027812 */ /* 0x000fe200078ec0ff */
[----:B------:R-:W-:Y:S01]  /*84c10*/  VIADD R4, R54, 0x97 ;  /* 0x0000009736047836 */ /* 0x000fe20000000000 */
[----:B------:R-:W-:Y:S01]  /*84c20*/  ISETP.LT.AND P0, PT, R59, UR62, !P0 ;  /* 0x0000003e3b007c0c */ /* 0x000fe2000c701270 */
[----:B------:R0:W-:Y:S01]  /*84c30*/  STL [R1+0x334], R0 ;  /* 0x0003340001007387 */ /* 0x0001e20000100800 */
[----:B------:R-:W-:Y:S01]  /*84c40*/  SHF.R.U32.HI R9, RZ, 0x8, R7 ;  /* 0x00000008ff097819 */ /* 0x000fe20000011607 */
[----:B------:R-:W1:Y:S01]  /*84c50*/  LDCU UR62, c[0x0][0x398] ;  /* 0x00007300ff3e77ac */ /* 0x000e620008000800 */
[----:B------:R-:W1:Y:S05]  /*84c60*/  LDCU UR60, c[0x0][0x398] ;  /* 0x00007300ff3c77ac */ /* 0x000e6a0008000800 */
[----:B------:R-:W-:-:S04]  /*84c70*/  @P1 LOP3.LUT R2, R2, 0x1000, RZ, 0xfc, !PT ;  /* 0x0000100002021812 */ /* 0x000fc800078efcff */
[----:B------:R-:W-:Y:S02]  /*84c80*/  LOP3.LUT R2, R2, 0xfffffbff, RZ, 0xc0, !PT ;  /* 0xfffffbff02027812 */ /* 0x000fe400078ec0ff */
[----:B0-----:R-:W-:Y:S02]  /*84c90*/  PRMT R0, R8, 0x3340, R6 ;  /* 0x0000334008007816 */ /* 0x001fe40000000006 */
[----:B------:R-:W-:Y:S02]  /*84ca0*/  @P0 LOP3.LUT R2, R2, 0x400, RZ, 0xfc, !PT ;  /* 0x0000040002020812 */ /* 0x000fe400078efcff */
[----:B------:R-:W-:Y:S02]  /*84cb0*/  ISETP.GE.AND P0, PT, R4, UR72, PT ;  /* 0x0000004804007c0c */ /* 0x000fe4000bf06270 */
[----:B------:R-:W-:Y:S02]  /*84cc0*/  SHF.R.U32.HI R4, RZ, 0x8, R5 ;  /* 0x00000008ff047819 */ /* 0x000fe40000011605 */
[----:B------:R-:W-:-:S02]  /*84cd0*/  SHF.R.U32.HI R7, RZ, 0x8, R8 ;  /* 0x00000008ff077819 */ /* 0x000fc40000011608 */
[----:B------:R-:W-:Y:S02]  /*84ce0*/  SHF.R.U32.HI R6, RZ, 0x8, R6 ;  /* 0x00000008ff067819 */ /* 0x000fe40000011606 */
[----:B------:R-:W-:Y:S02]  /*84cf0*/  LOP3.LUT R5, R9, 0xffff, RZ, 0xc0, !PT ;  /* 0x0000ffff09057812 */ /* 0x000fe400078ec0ff */
[----:B------:R-:W-:Y:S02]  /*84d00*/  LOP3.LUT R4, R4, 0xffff, RZ, 0xc0, !PT ;  /* 0x0000ffff04047812 */ /* 0x000fe400078ec0ff */
[----:B------:R-:W-:Y:S02]  /*84d10*/  LOP3.LUT R7, R7, 0xffff, RZ, 0xc0, !PT ;  /* 0x0000ffff07077812 */ /* 0x000fe400078ec0ff */
[----:B------:R-:W-:Y:S01]  /*84d20*/  LOP3.LUT R6, R6, 0xffff, RZ, 0xc0, !PT ;  /* 0x0000ffff06067812 */ /* 0x000fe200078ec0ff */
[----:B------:R0:W-:Y:S01]  /*84d30*/  STL [R1+0x2fc], R0 ;  /* 0x0002fc0001007387 */ /* 0x0001e20000100800 */
[----:B------:R-:W-:-:S05]  /*84d40*/  PRMT R5, R5, 0x3340, R4 ;  /* 0x0000334005057816 */ /* 0x000fca0000000004 */
[----:B------:R1:W-:Y:S01]  /*84d50*/  STL [R1+0x170], R5 ;  /* 0x0001700501007387 */ /* 0x0003e20000100800 */
[----:B0-----:R-:W-:Y:S02]  /*84d60*/  PRMT R0, R7, 0x3340, R6 ;  /* 0x0000334007007816 */ /* 0x001fe40000000006 */
[----:B----4-:R-:W-:-:S03]  /*84d70*/  R2UR UR76, R18 ;  /* 0x00000000124c72ca */ /* 0x010fc600000e0000 */
[----:B------:R0:W-:Y:S01]  /*84d80*/  STL [R1+0xd0], R0 ;  /* 0x0000d00001007387 */ /* 0x0001e20000100800 */
[----:B-1----:R-:W-:-:S03]  /*84d90*/  LOP3.LUT R5, R3, 0xffff, RZ, 0xc0, !PT ;  /* 0x0000ffff03057812 */ /* 0x002fc600078ec0ff */
[----:B------:R-:W4:Y:S04]  /*84da0*/  LDL.LU R3, [R1+0x25cc] ;  /* 0x0025cc0001037983 */ /* 0x000f280000300800 */
[----:B------:R-:W4:Y:S01]  /*84db0*/  LDL.LU R18, [R1+0x1630] ;  /* 0x0016300001127983 */ /* 0x000f220000300800 */
[----:B------:R-:W-:-:S03]  /*84dc0*/  LOP3.LUT R8, R58, 0xffff, RZ, 0xc0, !PT ;  /* 0x0000ffff3a087812 */ /* 0x000fc600078ec0ff */
        /* <DEDUP_REMOVED lines=10> */
[----:B0-----:R-:W-:Y:S02]  /*84e70*/  PRMT R0, R8, 0x3340, R6 ;  /* 0x0000334008007816 */ /* 0x001fe40000000006 */
[----:B------:R-:W-:Y:S02]  /*84e80*/  SHF.R.U32.HI R9, RZ, 0x8, R8 ;  /* 0x00000008ff097819 */ /* 0x000fe40000011608 */
[----:B------:R-:W-:-:S03]  /*84e90*/  R2UR UR74, R20 ;  /* 0x00000000144a72ca */ /* 0x000fc600000e0000 */
[----:B------:R-:W-:Y:S02]  /*84ea0*/  @P1 LOP3.LUT R2, R2, 0x200, RZ, 0xfc, !PT ;  /* 0x0000020002021812 */ /* 0x000fe400078efcff */
[----:B------:R-:W-:Y:S01]  /*84eb0*/  PRMT R36, R33, 0x5410, R36 ;  /* 0x0000541021247816 */ /* 0x000fe20000000024 */
[----:B------:R-:W-:Y:S01]  /*84ec0*/  UMOV UR72, UR70 ;  /* 0x0000004600487c82 */ /* 0x000fe20008000000 */
[----:B------:R-:W-:Y:S01]  /*84ed0*/  LOP3.LUT R2, R2, 0xffffffbf, RZ, 0xc0, !PT ;  /* 0xffffffbf02027812 */ /* 0x000fe200078ec0ff */
[----:B------:R0:W-:Y:S01]  /*84ee0*/  STL [R1+0x2dc], R0 ;  /* 0x0002dc0001007387 */ /* 0x0001e20000100800 */
[----:B------:R-:W-:Y:S01]  /*84ef0*/  SHF.R.U32.HI R8, RZ, 0x8, R7 ;  /* 0x00000008ff087819 */ /* 0x000fe20000011607 */
[----:B------:R-:W1:Y:S01]  /*84f00*/  LDCU UR70, c[0x0][0x398] ;  /* 0x00007300ff4677ac */ /* 0x000e620008000800 */
[----:B------:R-:W-:Y:S02]  /*84f10*/  @P0 LOP3.LUT R2, R2, 0x40, RZ, 0xfc, !PT ;  /* 0x0000004002020812 */ /* 0x000fe400078efcff */
[----:B------:R-:W-:Y:S01]  /*84f20*/  ISETP.GE.AND P0, PT, R4, UR58, PT ;  /* 0x0000003a04007c0c */ /* 0x000fe2000bf06270 */
[----:B------:R-:W1:Y:S03]  /*84f30*/  LDCU UR68, c[0x0][0x39c] ;  /* 0x00007380ff4477ac */ /* 0x000e660008000800 */
[----:B------:R-:W-:-:S02]  /*84f40*/  ISETP.LT.AND P1, PT, R50, UR62, !P0 ;  /* 0x0000003e32007c0c */ /* 0x000fc4000c721270 */
[----:B------:R-:W-:Y:S01]  /*84f50*/  LOP3.LUT R2, R2, 0xffffffdf, RZ, 0xc0, !PT ;  /* 0xffffffdf02027812 */ /* 0x000fe200078ec0ff */
[----:B------:R-:W-:Y:S01]  /*84f60*/  VIADD R4, R54, 0x99 ;  /* 0x0000009936047836 */ /* 0x000fe20000000000 */
[----:B------:R-:W-:Y:S01]  /*84f70*/  ISETP.LT.AND P0, PT, R59, UR64, !P0 ;  /* 0x000000403b007c0c */ /* 0x000fe2000c701270 */
[----:B------:R-:W1:Y:S01]  /*84f80*/  LDCU UR62, c[0x0][0x398] ;  /* 0x00007300ff3e77ac */ /* 0x000e620008000800 */
[----:B0-----:R-:W-:Y:S01]  /*84f90*/  PRMT R0, R7, 0x3340, R5 ;  /* 0x0000334007007816 */ /* 0x001fe20000000005 */
[----:B------:R-:W0:Y:S06]  /*84fa0*/  LDCU UR58, c[0x0][0x398] ;  /* 0x00007300ff3a77ac */ /* 0x000e2c0008000800 */
[----:B------:R-:W-:Y:S01]  /*84fb0*/  @P1 LOP3.LUT R2, R2, 0x20, RZ, 0xfc, !PT ;  /* 0x0000002002021812 */ /* 0x000fe200078efcff */
[----:B------:R-:W0:Y:S03]  /*84fc0*/  LDCU UR64, c[0x0][0x398] ;  /* 0x00007300ff4077ac */ /* 0x000e260008000800 */
[----:B------:R-:W-:-:S04]  /*84fd0*/  LOP3.LUT R2, R2, 0xfffffff7, RZ, 0xc0, !PT ;  /* 0xfffffff702027812 */ /* 0x000fc800078ec0ff */
[----:B------:R-:W-:Y:S02]  /*84fe0*/  @P0 LOP3.LUT R2, R2, 0x8, RZ, 0xfc, !PT ;  /* 0x0000000802020812 */ /* 0x000fe400078efcff */
[----:B------:R-:W-:Y:S01]  /*84ff0*/  ISETP.GE.AND P0, PT, R4, UR56, PT ;  /* 0x0000003804007c0c */ /* 0x000fe2000bf06270 */
[----:B------:R-:W0:Y:S03]  /*85000*/  LDCU UR56, c[0x0][0x398] ;  /* 0x00007300ff3877ac */ /* 0x000e260008000800 */
[----:B------:R-:W-:Y:S01]  /*85010*/  ISETP.LT.AND P1, PT, R50, UR60, !P0 ;  /* 0x0000003c32007c0c */ /* 0x000fe2000c721270 */
[----:B------:R-:W0:Y:S01]  /*85020*/  LDCU UR60, c[0x0][0x398] ;  /* 0x00007300ff3c77ac */ /* 0x000e220008000800 */
[----:B-1----:R-:W-:Y:S02]  /*85030*/  ISETP.LT.AND P0, PT, R59, UR66, !P0 ;  /* 0x000000423b007c0c */ /* 0x002fe4000c701270 */
[----:B------:R-:W-:Y:S01]  /*85040*/  LOP3.LUT R2, R2, 0xfffffffb, RZ, 0xc0, !PT ;  /* 0xfffffffb02027812 */ /* 0x000fe200078ec0ff */
[----:B------:R-:W1:Y:S01]  /*85050*/  LDCU UR66, c[0x0][0x39c] ;  /* 0x00007380ff4277ac */ /* 0x000e620008000800 */
[----:B------:R-:W-:-:S07]  /*85060*/  SHF.R.U32.HI R4, RZ, 0x8, R6 ;  /* 0x00000008ff047819 */ /* 0x000fce0000011606 */
[----:B------:R-:W-:-:S04]  /*85070*/  @P1 LOP3.LUT R2, R2, 0x4, RZ, 0xfc, !PT ;  /* 0x0000000402021812 */ /* 0x000fc800078efcff */
[----:B------:R-:W-:Y:S02]  /*85080*/  LOP3.LUT R2, R2, 0xfffffffe, RZ, 0xc0, !PT ;  /* 0xfffffffe02027812 */ /* 0x000fe400078ec0ff */
[----:B------:R-:W-:Y:S02]  /*85090*/  SHF.R.U32.HI R6, RZ, 0x8, R5 ;  /* 0x00000008ff067819 */ /* 0x000fe40000011605 */
[----:B------:R-:W-:Y:S02]  /*850a0*/  @P0 LOP3.LUT R2, R2, 0x1, RZ, 0xfc, !PT ;  /* 0x0000000102020812 */ /* 0x000fe400078efcff */
[----:B------:R-:W-:Y:S02]  /*850b0*/  LOP3.LUT R5, R9, 0xffff, RZ, 0xc0, !PT ;  /* 0x0000ffff09057812 */ /* 0x000fe400078ec0ff */
[----:B------:R-:W-:Y:S02]  /*850c0*/  LOP3.LUT R4, R4, 0xffff, RZ, 0xc0, !PT ;  /* 0x0000ffff04047812 */ /* 0x000fe400078ec0ff */
[----:B------:R-:W-:-:S02]  /*850d0*/  LOP3.LUT R7, R8, 0xffff, RZ, 0xc0, !PT ;  /* 0x0000ffff08077812 */ /* 0x000fc400078ec0ff */
[----:B------:R-:W-:Y:S01]  /*850e0*/  LOP3.LUT R6, R6, 0xffff, RZ, 0xc0, !PT ;  /* 0x0000ffff06067812 */ /* 0x000fe200078ec0ff */
[----:B------:R0:W-:Y:S04]  /*850f0*/  STL [R1+0x25a4], R2 ;  /* 0x0025a40201007387 */ /* 0x0001e80000100800 */
[----:B------:R1:W-:Y:S01]  /*85100*/  STL [R1+0x2d8], R0 ;  /* 0x0002d80001007387 */ /* 0x0003e20000100800 */
[----:B0-----:R-:W-:Y:S02]  /*85110*/  PRMT R2, R5, 0x3340, R4 ;  /* 0x0000334005027816 */ /* 0x001fe40000000004 */
[----:B-1----:R-:W-:-:S03]  /*85120*/  PRMT R0, R7, 0x3340, R6 ;  /* 0x0000334007007816 */ /* 0x002fc60000000006 */
[----:B------:R-:W-:Y:S01]  /*85130*/  STL [R1+0xb8], R2 ;  /* 0x0000b80201007387 */ /* 0x000fe20000100800 */
[----:B----4-:R-:W-:-:S03]  /*85140*/  LOP3.LUT R7, R58, 0xffff, RZ, 0xc0, !PT ;  /* 0x0000ffff3a077812 */ /* 0x010fc600078ec0ff */
[----:B------:R0:W-:Y:S04]  /*85150*/  STL [R1+0xcc], R0 ;  /* 0x0000cc0001007387 */ /* 0x0001e80000100800 */
[----:B------:R-:W4:Y:S01]  /*85160*/  LDL.LU R58, [R1+0x1634] ;  /* 0x00163400013a7983 */ /* 0x000f220000300800 */
[----:B---3--:R-:W-:-:S03]  /*85170*/  LOP3.LUT R6, R30, 0xffff, RZ, 0xc0, !PT ;  /* 0x0000ffff1e067812 */ /* 0x008fc600078ec0ff */
[----:B------:R-:W3:Y:S01]  /*85180*/  LDL.LU R30, [R1+0x15e4] ;  /* 0x0015e400011e7983 */ /* 0x000ee20000300800 */
[----:B--2---:R-:W-:-:S03]  /*85190*/  LOP3.LUT R5, R56, 0xffff, RZ, 0xc0, !PT ;  /* 0x0000ffff38057812 */ /* 0x004fc600078ec0ff */
[----:B------:R-:W2:Y:S01]  /*851a0*/  LDL.LU R56, [R1+0x1598] ;  /* 0x0015980001387983 */ /* 0x000ea20000300800 */
[----:B------:R-:W-:-:S05]  /*851b0*/  VIADD R4, R54, 0x9a ;  /* 0x0000009a36047836 */ /* 0x000fca0000000000 */
[----:B------:R-:W-:Y:S02]  /*851c0*/  ISETP.GE.AND P0, PT, R4, UR55, PT ;  /* 0x0000003704007c0c */ /* 0x000fe4000bf06270 */
[----:B------:R-:W-:Y:S01]  /*851d0*/  LOP3.LUT R3, R3, 0xbfffffff, RZ, 0xc0, !PT ;  /* 0xbfffffff03037812 */ /* 0x000fe200078ec0ff */
[----:B------:R-:W-:Y:S01]  /*851e0*/  VIADD R4, R54, 0x9b ;  /* 0x0000009b36047836 */ /* 0x000fe20000000000 */
[----:B------:R-:W-:Y:S01]  /*851f0*/  ISETP.LT.AND P1, PT, R50, UR62, !P0 ;  /* 0x0000003e32007c0c */ /* 0x000fe2000c721270 */
[----:B------:R-:W1:Y:S01]  /*85200*/  LDCU UR55, c[0x0][0x398] ;  /* 0x00007300ff3777ac */ /* 0x000e620008000800 */
[----:B------:R-:W-:Y:S02]  /*85210*/  ISETP.LT.AND P0, PT, R59, UR64, !P0 ;  /* 0x000000403b007c0c */ /* 0x000fe4000c701270 */
[----:B0-----:R-:W-:Y:S01]  /*85220*/  PRMT R0, R7, 0x3340, R5 ;  /* 0x0000334007007816 */ /* 0x001fe20000000005 */
[----:B------:R-:W0:Y:S01]  /*85230*/  LDCU UR62, c[0x0][0x39c] ;  /* 0x00007380ff3e77ac */ /* 0x000e220008000800 */
[----:B------:R-:W-:-:S07]  /*85240*/  LOP3.LUT R8, R18, 0xffff, RZ, 0xc0, !PT ;  /* 0x0000ffff12087812 */ /* 0x000fce00078ec0ff */
[----:B------:R-:W-:Y:S01]  /*85250*/  @P1 LOP3.LUT R3, R3, 0x40000000, RZ, 0xfc, !PT ;  /* 0x4000000003031812 */ /* 0x000fe200078efcff */
[----:B------:R-:W0:Y:S03]  /*85260*/  LDCU UR64, c[0x0][0x39c] ;  /* 0x00007380ff4077ac */ /* 0x000e260008000800 */
[----:B------:R-:W-:Y:S01]  /*85270*/  LOP3.LUT R3, R3, 0xefffffff, RZ, 0xc0, !PT ;  /* 0xefffffff03037812 */ /* 0x000fe200078ec0ff */
[----:B------:R1:W-:Y:S01]  /*85280*/  STL [R1+0x2b8], R0 ;  /* 0x0002b80001007387 */ /* 0x0003e20000100800 */
[----:B------:R-:W-:Y:S02]  /*85290*/  SHF.R.U32.HI R9, RZ, 0x8, R7 ;  /* 0x00000008ff097819 */ /* 0x000fe40000011607 */
[----:B------:R-:W-:Y:S02]  /*852a0*/  @P0 LOP3.LUT R3, R3, 0x10000000, RZ, 0xfc, !PT ;  /* 0x1000000003030812 */ /* 0x000fe400078efcff */
[----:B------:R-:W-:Y:S01]  /*852b0*/  ISETP.GE.AND P0, PT, R4, UR8, PT ;  /* 0x0000000804007c0c */ /* 0x000fe2000bf06270 */
[----:B------:R-:W0:Y:S01]  /*852c0*/  LDCU UR8, c[0x0][0x39c] ;  /* 0x00007380ff0877ac */ /* 0x000e220008000800 */
[----:B------:R-:W-:-:S02]  /*852d0*/  SHF.R.U32.HI R4, RZ, 0x8, R5 ;  /* 0x00000008ff047819 */ /* 0x000fc40000011605 */
[----:B------:R-:W-:Y:S02]  /*852e0*/  SHF.R.U32.HI R7, RZ, 0x8, R8 ;  /* 0x00000008ff077819 */ /* 0x000fe40000011608 */
[--C-:B-1----:R-:W-:Y:S02]  /*852f0*/  PRMT R0, R8, 0x3340, R6.reuse ;  /* 0x0000334008007816 */ /* 0x102fe40000000006 */
[----:B------:R-:W-:Y:S02]  /*85300*/  SHF.R.U32.HI R6, RZ, 0x8, R6 ;  /* 0x00000008ff067819 */ /* 0x000fe40000011606 */
[----:B------:R-:W-:Y:S02]  /*85310*/  LOP3.LUT R5, R9, 0xffff, RZ, 0xc0, !PT ;  /* 0x0000ffff09057812 */ /* 0x000fe400078ec0ff */
[----:B------:R-:W-:Y:S02]  /*85320*/  LOP3.LUT R4, R4, 0xffff, RZ, 0xc0, !PT ;  /* 0x0000ffff04047812 */ /* 0x000fe400078ec0ff */
[----:B------:R-:W-:-:S02]  /*85330*/  LOP3.LUT R7, R7, 0xffff, RZ, 0xc0, !PT ;  /* 0x0000ffff07077812 */ /* 0x000fc400078ec0ff */
[----:B------:R-:W-:Y:S01]  /*85340*/  LOP3.LUT R6, R6, 0xffff, RZ, 0xc0, !PT ;  /* 0x0000ffff06067812 */ /* 0x000fe200078ec0ff */
[----:B------:R1:W-:Y:S01]  /*85350*/  STL [R1+0x2f8], R0 ;  /* 0x0002f80001007387 */ /* 0x0003e20000100800 */
[----:B------:R-:W-:Y:S02]  /*85360*/  PRMT R2, R5, 0x3340, R4 ;  /* 0x0000334005027816 */ /* 0x000fe40000000004 */
[----:B------:R-:W-:-:S03]  /*85370*/  LOP3.LUT R5, R48, 0xffff, RZ, 0xc0, !PT ;  /* 0x0000ffff30057812 */ /* 0x000fc600078ec0ff */
[----:B------:R-:W-:Y:S01]  /*85380*/  STL [R1+0xb4], R2 ;  /* 0x0000b40201007387 */ /* 0x000fe20000100800 */
[----:B-1----:R-:W-:-:S05]  /*85390*/  PRMT R0, R7, 0x3340, R6 ;  /* 0x0000334007007816 */ /* 0x002fca0000000006 */
[----:B------:R1:W-:Y:S04]  /*853a0*/  STL [R1+0x15c], R0 ;  /* 0x00015c0001007387 */ /* 0x0003e80000100800 */
[----:B------:R-:W2:Y:S04]  /*853b0*/  LDL.LU R48, [R1+0x25c8] ;  /* 0x0025c80001307983 */ /* 0x000ea80000300800 */
        /* <DEDUP_REMOVED lines=12> */
[----:B-1----:R-:W-:Y:S02]  /*85480*/  PRMT R0, R7, 0x3340, R5 ;  /* 0x0000334007007816 */ /* 0x002fe40000000005 */
        /* <DEDUP_REMOVED lines=11> */
[----:B------:R-:W1:Y:S01]  /*85540*/  LDCU UR55, c[0x0][0x398] ;  /* 0x00007300ff3777ac */ /* 0x000e620008000800 */
[----:B------:R-:W-:Y:S01]  /*85550*/  SHF.R.U32.HI R7, RZ, 0x8, R8 ;  /* 0x00000008ff077819 */ /* 0x000fe20000011608 */
[----:B------:R-:W1:Y:S01]  /*85560*/  LDCU UR56, c[0x0][0x398] ;  /* 0x00007300ff3877ac */ /* 0x000e620008000800 */
[----:B------:R-:W1:Y:S07]  /*85570*/  LDCU UR10, c[0x0][0x39c] ;  /* 0x00007380ff0a77ac */ /* 0x000e6e0008000800 */
[----:B------:R-:W-:-:S04]  /*85580*/  @P1 LOP3.LUT R3, R3, 0x400000, RZ, 0xfc, !PT ;  /* 0x0040000003031812 */ /* 0x000fc800078efcff */
[----:B------:R-:W-:Y:S02]  /*85590*/  LOP3.LUT R3, R3, 0xffefffff, RZ, 0xc0, !PT ;  /* 0xffefffff03037812 */ /* 0x000fe400078ec0ff */
[--C-:B0-----:R-:W-:Y:S02]  /*855a0*/  PRMT R0, R8, 0x3340, R6.reuse ;  /* 0x0000334008007816 */ /* 0x101fe40000000006 */
[----:B------:R-:W-:Y:S02]  /*855b0*/  @P0 LOP3.LUT R3, R3, 0x100000, RZ, 0xfc, !PT ;  /* 0x0010000003030812 */ /* 0x000fe400078efcff */
[----:B------:R-:W-:Y:S02]  /*855c0*/  ISETP.GE.AND P0, PT, R4, UR12, PT ;  /* 0x0000000c04007c0c */ /* 0x000fe4000bf06270 */
[----:B------:R-:W-:Y:S02]  /*855d0*/  SHF.R.U32.HI R6, RZ, 0x8, R6 ;  /* 0x00000008ff067819 */ /* 0x000fe40000011606 */
[----:B------:R-:W-:Y:S01]  /*855e0*/  LOP3.LUT R7, R7, 0xffff, RZ, 0xc0, !PT ;  /* 0x0000ffff07077812 */ /* 0x000fe200078ec0ff */
[----:B------:R0:W-:Y:S01]  /*855f0*/  STL [R1+0x2b4], R0 ;  /* 0x0002b40001007387 */ /* 0x0001e20000100800 */
[----:B------:R-:W-:Y:S01]  /*85600*/  SHF.R.U32.HI R4, RZ, 0x8, R5 ;  /* 0x00000008ff047819 */ /* 0x000fe20000011605 */
[----:B------:R-:W1:Y:S01]  /*85610*/  LDCU UR12, c[0x0][0x39c] ;  /* 0x00007380ff0c77ac */ /* 0x000e620008000800 */
[----:B------:R-:W-:-:S02]  /*85620*/  LOP3.LUT R5, R9, 0xffff, RZ, 0xc0, !PT ;  /* 0x0000ffff09057812 */ /* 0x000fc400078ec0ff */
[----:B------:R-:W-:Y:S02]  /*85630*/  LOP3.LUT R4, R4, 0xffff, RZ, 0xc0, !PT ;  /* 0x0000ffff04047812 */ /* 0x000fe400078ec0ff */
[----:B------:R-:W-:Y:S02]  /*85640*/  LOP3.LUT R6, R6, 0xffff, RZ, 0xc0, !PT ;  /* 0x0000ffff06067812 */ /* 0x000fe400078ec0ff */
[----:B------:R-:W-:Y:S02]  /*85650*/  PRMT R2, R5, 0x3340, R4 ;  /* 0x0000334005027816 */ /* 0x000fe40000000004 */
[----:B0-----:R-:W-:-:S03]  /*85660*/  PRMT R0, R7, 0x3340, R6 ;  /* 0x0000334007007816 */ /* 0x001fc60000000006 */
[----:B------:R-:W-:Y:S04]  /*85670*/  STL [R1+0x158], R2 ;  /* 0x0001580201007387 */ /* 0x000fe80000100800 */
[----:B------:R0:W-:Y:S01]  /*85680*/  STL [R1+0x14c], R0 ;  /* 0x00014c0001007387 */ /* 0x0001e20000100800 */
        /* <DEDUP_REMOVED lines=9> */
[----:B-1----:R-:W-:Y:S01]  /*85720*/  ISETP.LT.AND P0, PT, R59, UR60, !P0 ;  /* 0x0000003c3b007c0c */ /* 0x002fe2000c701270 */
[----:B------:R-:W1:Y:S01]  /*85730*/  LDCU UR58, c[0x0][0x398] ;  /* 0x00007300ff3a77ac */ /* 0x000e620008000800 */
[----:B0-----:R-:W-:Y:S02]  /*85740*/  PRMT R0, R7, 0x3340, R5 ;  /* 0x0000334007007816 */ /* 0x001fe40000000005 */
        /* <DEDUP_REMOVED lines=13> */
[----:B------:R-:W1:Y:S08]  /*85820*/  LDCU UR14, c[0x0][0x39c] ;  /* 0x00007380ff0e77ac */ /* 0x000e700008000800 */
[----:B------:R-:W-:Y:S01]  /*85830*/  @P1 LOP3.LUT R3, R3, 0x8000, RZ, 0xfc, !PT ;  /* 0x0000800003031812 */ /* 0x000fe200078efcff */
[----:B------:R-:W1:Y:S03]  /*85840*/  LDCU UR56, c[0x0][0x398] ;  /* 0x00007300ff3877ac */ /* 0x000e660008000800 */
[----:B------:R-:W-:-:S02]  /*85850*/  LOP3.LUT R3, R3, 0xffffdfff, RZ, 0xc0, !PT ;  /* 0xffffdfff03037812 */ /* 0x000fc400078ec0ff */
[----:B0-----:R-:W-:Y:S02]  /*85860*/  PRMT R0, R8, 0x3340, R6 ;  /* 0x0000334008007816 */ /* 0x001fe40000000006 */
[----:B------:R-:W-:Y:S02]  /*85870*/  @P0 LOP3.LUT R3, R3, 0x2000, RZ, 0xfc, !PT ;  /* 0x0000200003030812 */ /* 0x000fe400078efcff */
[----:B------:R-:W-:Y:S02]  /*85880*/  ISETP.GE.AND P0, PT, R4, UR16, PT ;  /* 0x0000001004007c0c */ /* 0x000fe4000bf06270 */
[----:B------:R-:W-:Y:S02]  /*85890*/  SHF.R.U32.HI R7, RZ, 0x8, R8 ;  /* 0x00000008ff077819 */ /* 0x000fe40000011608 */
[----:B------:R-:W-:Y:S01]  /*858a0*/  SHF.R.U32.HI R6, RZ, 0x8, R6 ;  /* 0x00000008ff067819 */ /* 0x000fe20000011606 */
[----:B------:R0:W-:Y:S01]  /*858b0*/  STL [R1+0x270], R0 ;  /* 0x0002700001007387 */ /* 0x0001e20000100800 */
[----:B------:R-:W-:Y:S01]  /*858c0*/  SHF.R.U32.HI R4, RZ, 0x8, R5 ;  /* 0x00000008ff047819 */ /* 0x000fe20000011605 */
[----:B------:R-:W1:Y:S01]  /*858d0*/  LDCU UR16, c[0x0][0x39c] ;  /* 0x00007380ff1077ac */ /* 0x000e620008000800 */
[----:B------:R-:W-:-:S02]  /*858e0*/  LOP3.LUT R5, R9, 0xffff, RZ, 0xc0, !PT ;  /* 0x0000ffff09057812 */ /* 0x000fc400078ec0ff */
[----:B------:R-:W-:Y:S02]  /*858f0*/  LOP3.LUT R4, R4, 0xffff, RZ, 0xc0, !PT ;  /* 0x0000ffff04047812 */ /* 0x000fe400078ec0ff */
[----:B------:R-:W-:Y:S02]  /*85900*/  LOP3.LUT R7, R7, 0xffff, RZ, 0xc0, !PT ;  /* 0x0000ffff07077812 */ /* 0x000fe400078ec0ff */
[----:B------:R-:W-:Y:S02]  /*85910*/  LOP3.LUT R6, R6, 0xffff, RZ, 0xc0, !PT ;  /* 0x0000ffff06067812 */ /* 0x000fe400078ec0ff */
[----:B------:R-:W-:Y:S02]  /*85920*/  PRMT R2, R5, 0x3340, R4 ;  /* 0x0000334005027816 */ /* 0x000fe40000000004 */
[----:B0-----:R-:W-:Y:S02]  /*85930*/  PRMT R0, R7, 0x3340, R6 ;  /* 0x0000334007007816 */ /* 0x001fe40000000006 */
[----:B------:R-:W-:Y:S01]  /*85940*/  LOP3.LUT R5, R48, 0xffff, RZ, 0xc0, !PT ;  /* 0x0000ffff30057812 */ /* 0x000fe200078ec0ff */
[----:B------:R-:W-:Y:S04]  /*85950*/  STL [R1+0x148], R2 ;  /* 0x0001480201007387 */ /* 0x000fe80000100800 */
        /* <DEDUP_REMOVED lines=13> */
[----:B------:R-:W1:Y:S01]  /*85a30*/  LDCU UR58, c[0x0][0x398] ;  /* 0x00007300ff3a77ac */ /* 0x000e620008000800 */
[----:B------:R-:W0:Y:S07]  /*85a40*/  LDCU UR60, c[0x0][0x398] ;  /* 0x00007300ff3c77ac */ /* 0x000e2e0008000800 */
[----:B------:R-:W-:-:S04]  /*85a50*/  @P1 LOP3.LUT R3, R3, 0x1000, RZ, 0xfc, !PT ;  /* 0x0000100003031812 */ /* 0x000fc800078efcff */
[----:B------:R-:W-:-:S04]  /*85a60*/  LOP3.LUT R3, R3, 0xfffffbff, RZ, 0xc0, !PT ;  /* 0xfffffbff03037812 */ /* 0x000fc800078ec0ff */
[----:B------:R-:W-:Y:S02]  /*85a70*/  @P0 LOP3.LUT R3, R3, 0x400, RZ, 0xfc, !PT ;  /* 0x0000040003030812 */ /* 0x000fe400078efcff */
        /* <DEDUP_REMOVED lines=16> */
[----:B------:R-:W2:Y:S01]  /*85b80*/  LDCU UR20, c[0x0][0x39c] ;  /* 0x00007380ff1477ac */ /* 0x000ea20008000800 */
[----:B-1----:R-:W-:Y:S02]  /*85b90*/  ISETP.LT.AND P1, PT, R50, UR58, !P0 ;  /* 0x0000003a32007c0c */ /* 0x002fe4000c721270 */
[----:B------:R-:W-:Y:S01]  /*85ba0*/  ISETP.LT.AND P0, PT, R59, UR60, !P0 ;  /* 0x0000003c3b007c0c */ /* 0x000fe2000c701270 */
[----:B------:R-:W1:Y:S01]  /*85bb0*/  LDCU UR58, c[0x0][0x398] ;  /* 0x00007300ff3a77ac */ /* 0x000e620008000800 */
[----:B------:R-:W-:-:S02]  /*85bc0*/  LOP3.LUT R3, R3, 0xffffffef, RZ, 0xc0, !PT ;  /* 0xffffffef03037812 */ /* 0x000fc400078ec0ff */
[--C-:B------:R-:W-:Y:S01]  /*85bd0*/  SHF.R.U32.HI R6, RZ, 0x8, R5.reuse ;  /* 0x00000008ff067819 */ /* 0x100fe20000011605 */
[----:B------:R-:W1:Y:S01]  /*85be0*/  LDCU UR60, c[0x0][0x398] ;  /* 0x00007300ff3c77ac */ /* 0x000e620008000800 */
[----:B0-----:R-:W-:Y:S02]  /*85bf0*/  PRMT R0, R7, 0x3340, R5 ;  /* 0x0000334007007816 */ /* 0x001fe40000000005 */
        /* <DEDUP_REMOVED lines=8> */
[----:B------:R-:W-:Y:S02]  /*85c80*/  SHF.R.U32.HI R8, RZ, 0x8, R7 ;  /* 0x00000008ff087819 */ /* 0x000fe40000011607 */
[----:B------:R-:W-:Y:S02]  /*85c90*/  LOP3.LUT R6, R6, 0xffff, RZ, 0xc0, !PT ;  /* 0x0000ffff06067812 */ /* 0x000fe400078ec0ff */
[----:B------:R-:W-:Y:S01]  /*85ca0*/  LOP3.LUT R3, R3, 0xfffffffe, RZ, 0xc0, !PT ;  /* 0xfffffffe03037812 */ /* 0x000fe200078ec0ff */
[----:B------:R0:W-:Y:S01]  /*85cb0*/  STL [R1+0x23c], R0 ;  /* 0x00023c0001007387 */ /* 0x0001e20000100800 */
[----:B------:R-:W-:-:S02]  /*85cc0*/  ISETP.LT.AND P1, PT, R50, UR55, !P0 ;  /* 0x0000003732007c0c */ /* 0x000fc4000c721270 */
[----:B--2---:R-:W-:Y:S01]  /*85cd0*/  LOP3.LUT R5, R56, 0xffff, RZ, 0xc0, !PT ;  /* 0x0000ffff38057812 */ /* 0x004fe200078ec0ff */
[----:B------:R-:W-:Y:S01]  /*85ce0*/  VIADD R4, R54, 0xa3 ;  /* 0x000000a336047836 */ /* 0x000fe20000000000 */
[----:B------:R-:W-:Y:S01]  /*85cf0*/  LOP3.LUT R7, R8, 0xffff, RZ, 0xc0, !PT ;  /* 0x0000ffff08077812 */ /* 0x000fe200078ec0ff */
[----:B------:R-:W-:Y:S08]  /*85d00*/  STL [R1+0xb0], R2 ;  /* 0x0000b00201007387 */ /* 0x000ff00000100800 */
[----:B------:R-:W-:Y:S01]  /*85d10*/  @P1 LOP3.LUT R3, R3, 0x1, RZ, 0xfc, !PT ;  /* 0x0000000103031812 */ /* 0x000fe200078efcff */
[----:B------:R-:W2:Y:S01]  /*85d20*/  LDCU UR55, c[0x0][0x398] ;  /* 0x00007300ff3777ac */ /* 0x000ea20008000800 */
[----:B0-----:R-:W-:-:S02]  /*85d30*/  PRMT R0, R7, 0x3340, R6 ;  /* 0x0000334007007816 */ /* 0x001fc40000000006 */
[----:B------:R-:W-:Y:S01]  /*85d40*/  LOP3.LUT R8, R18, 0xffff, RZ, 0xc0, !PT ;  /* 0x0000ffff12087812 */ /* 0x000fe200078ec0ff */
[----:B------:R-:W0:Y:S02]  /*85d50*/  LDCU UR22, c[0x0][0x39c] ;  /* 0x00007380ff1677ac */ /* 0x000e240008000800 */
[----:B------:R0:W-:Y:S01]  /*85d60*/  STL [R1+0xc4], R0 ;  /* 0x0000c40001007387 */ /* 0x0001e20000100800 */
[----:B----4-:R-:W-:-:S03]  /*85d70*/  LOP3.LUT R7, R58, 0xffff, RZ, 0xc0, !PT ;  /* 0x0000ffff3a077812 */ /* 0x010fc600078ec0ff */
[----:B------:R-:W-:Y:S01]  /*85d80*/  STL [R1+0x25a8], R3 ;  /* 0x0025a80301007387 */ /* 0x000fe20000100800 */
[----:B---3--:R-:W-:-:S03]  /*85d90*/  LOP3.LUT R6, R30, 0xffff, RZ, 0xc0, !PT ;  /* 0x0000ffff1e067812 */ /* 0x008fc600078ec0ff */
[----:B------:R-:W3:Y:S04]  /*85da0*/  LDL.LU R18, [R1+0x1604] ;  /* 0x0016040001127983 */ /* 0x000ee80000300800 */
[----:B------:R-:W4:Y:S04]  /*85db0*/  LDL.LU R58, [R1+0x15fc] ;  /* 0x0015fc00013a7983 */ /* 0x000f280000300800 */
[----:B------:R-:W2:Y:S04]  /*85dc0*/  LDL.LU R30, [R1+0x60] ;  /* 0x00006000011e7983 */ /* 0x000ea80000300800 */
[----:B------:R-:W2:Y:S01]  /*85dd0*/  LDL.LU R56, [R1+0x58] ;  /* 0x0000580001387983 */ /* 0x000ea20000300800 */
[----:B------:R-:W-:Y:S01]  /*85de0*/  ISETP.LT.AND P0, PT, R59, UR56, !P0 ;  /* 0x000000383b007c0c */ /* 0x000fe2000c701270 */
[----:B------:R-:W1:Y:S01]  /*85df0*/  LDCU UR56, c[0x0][0x398] ;  /* 0x00007300ff3877ac */ /* 0x000e620008000800 */
[----:B------:R-:W-:-:S02]  /*85e00*/  LOP3.LUT R48, R48, 0xbfffffff, RZ, 0xc0, !PT ;  /* 0xbfffffff30307812 */ /* 0x000fc400078ec0ff */
[----:B0-----:R-:W-:Y:S02]  /*85e10*/  PRMT R0, R8, 0x3340, R6 ;  /* 0x0000334008007816 */ /* 0x001fe40000000006 */
[----:B------:R-:W-:Y:S02]  /*85e20*/  SHF.R.U32.HI R9, RZ, 0x8, R8 ;  /* 0x00000008ff097819 */ /* 0x000fe40000011608 */
[----:B------:R-:W-:Y:S01]  /*85e30*/  SHF.R.U32.HI R8, RZ, 0x8, R7 ;  /* 0x00000008ff087819 */ /* 0x000fe20000011607 */
[----:B------:R0:W-:Y:S04]  /*85e40*/  STL [R1+0x21c], R0 ;  /* 0x00021c0001007387 */ /* 0x0001e80000100800 */
[----:B------:R-:W-:Y:S02]  /*85e50*/  @P0 LOP3.LUT R48, R48, 0x40000000, RZ, 0xfc, !PT ;  /* 0x4000000030300812 */ /* 0x000fe400078efcff */
[----:B------:R-:W-:Y:S01]  /*85e60*/  ISETP.GE.AND P0, PT, R4, UR24, PT ;  /* 0x0000001804007c0c */ /* 0x000fe2000bf06270 */
[----:B------:R-:W1:Y:S01]  /*85e70*/  LDCU UR24, c[0x0][0x39c] ;  /* 0x00007380ff1877ac */ /* 0x000e620008000800 */
[----:B------:R-:W-:-:S02]  /*85e80*/  SHF.R.U32.HI R4, RZ, 0x8, R6 ;  /* 0x00000008ff047819 */ /* 0x000fc40000011606 */
[--C-:B------:R-:W-:Y:S02]  /*85e90*/  SHF.R.U32.HI R6, RZ, 0x8, R5.reuse ;  /* 0x00000008ff067819 */ /* 0x100fe40000011605 */
[----:B0-----:R-:W-:Y:S02]  /*85ea0*/  PRMT R0, R7, 0x3340, R5 ;  /* 0x0000334007007816 */ /* 0x001fe40000000005 */
[----:B------:R-:W-:Y:S02]  /*85eb0*/  LOP3.LUT R5, R9, 0xffff, RZ, 0xc0, !PT ;  /* 0x0000ffff09057812 */ /* 0x000fe400078ec0ff */
[----:B------:R-:W-:Y:S02]  /*85ec0*/  LOP3.LUT R4, R4, 0xffff, RZ, 0xc0, !PT ;  /* 0x0000ffff04047812 */ /* 0x000fe400078ec0ff */
[----:B------:R-:W-:Y:S02]  /*85ed0*/  LOP3.LUT R7, R8, 0xffff, RZ, 0xc0, !PT ;  /* 0x0000ffff08077812 */ /* 0x000fe400078ec0ff */
[----:B------:R-:W-:Y:S01]  /*85ee0*/  LOP3.LUT R6, R6, 0xffff, RZ, 0xc0, !PT ;  /* 0x0000ffff06067812 */ /* 0x000fe200078ec0ff */
[----:B------:R0:W-:Y:S01]  /*85ef0*/  STL [R1+0x238], R0 ;  /* 0x0002380001007387 */ /* 0x0001e20000100800 */
[----:B------:R-:W-:-:S05]  /*85f00*/  PRMT R2, R5, 0x3340, R4 ;  /* 0x0000334005027816 */ /* 0x000fca0000000004 */
[----:B------:R-:W-:Y:S01]  /*85f10*/  STL [R1+0xac], R2 ;  /* 0x0000ac0201007387 */ /* 0x000fe20000100800 */
[----:B0-----:R-:W-:-:S05]  /*85f20*/  PRMT R0, R7, 0x3340, R6 ;  /* 0x0000334007007816 */ /* 0x001fca0000000006 */
[----:B------:R0:W-:Y:S01]  /*85f30*/  STL [R1+0x144], R0 ;  /* 0x0001440001007387 */ /* 0x0001e20000100800 */
[----:B-1----:R-:W-:Y:S02]  /*85f40*/  ISETP.LT.AND P1, PT, R50, UR58, !P0 ;  /* 0x0000003a32007c0c */ /* 0x002fe4000c721270 */
[----:B---3--:R-:W-:Y:S02]  /*85f50*/  LOP3.LUT R8, R18, 0xffff, RZ, 0xc0, !PT ;  /* 0x0000ffff12087812 */ /* 0x008fe400078ec0ff */
[----:B--2---:R-:W-:Y:S01]  /*85f60*/  LOP3.LUT R5, R56, 0xffff, RZ, 0xc0, !PT ;  /* 0x0000ffff38057812 */ /* 0x004fe200078ec0ff */
[----:B------:R-:W2:Y:S01]  /*85f70*/  LDL.LU R18, [R1+0x1614] ;  /* 0x0016140001127983 */ /* 0x000ea20000300800 */
[----:B----4-:R-:W-:Y:S02]  /*85f80*/  LOP3.LUT R7, R58, 0xffff, RZ, 0xc0, !PT ;  /* 0x0000ffff3a077812 */ /* 0x010fe400078ec0ff */
[----:B------:R-:W-:Y:S01]  /*85f90*/  LOP3.LUT R48, R48, 0xdfffffff, RZ, 0xc0, !PT ;  /* 0xdfffffff30307812 */ /* 0x000fe200078ec0ff */
[----:B------:R-:W3:Y:S01]  /*85fa0*/  LDL.LU R58, [R1+0x1600] ;  /* 0x00160000013a7983 */ /* 0x000ee20000300800 */
[----:B------:R-:W-:Y:S01]  /*85fb0*/  LOP3.LUT R6, R30, 0xffff, RZ, 0xc0, !PT ;  /* 0x0000ffff1e067812 */ /* 0x000fe200078ec0ff */
[----:B------:R-:W-:Y:S01]  /*85fc0*/  VIADD R4, R54, 0xa4 ;  /* 0x000000a436047836 */ /* 0x000fe20000000000 */
[----:B------:R-:W1:Y:S01]  /*85fd0*/  LDCU UR58, c[0x0][0x398] ;  /* 0x00007300ff3a77ac */ /* 0x000e620008000800 */
[----:B------:R-:W4:Y:S04]  /*85fe0*/  LDL.LU R30, [R1+0x6c] ;  /* 0x00006c00011e7983 */ /* 0x000f280000300800 */
[----:B------:R-:W4:Y:S01]  /*85ff0*/  LDL.LU R56, [R1+0x54] ;  /* 0x0000540001387983 */ /* 0x000f220000300800 */
[----:B------:R-:W-:Y:S01]  /*86000*/  ISETP.LT.AND P0, PT, R59, UR60, !P0 ;  /* 0x0000003c3b007c0c */ /* 0x000fe2000c701270 */
[----:B------:R-:W0:Y:S01]  /*86010*/  LDCU UR60, c[0x0][0x398] ;  /* 0x00007300ff3c77ac */ /* 0x000e220008000800 */
[----:B------:R-:W-:-:S04]  /*86020*/  @P1 LOP3.LUT R48, R48, 0x20000000, RZ, 0xfc, !PT ;  /* 0x2000000030301812 */ /* 0x000fc800078efcff */
[----:B------:R-:W-:-:S07]  /*86030*/  LOP3.LUT R48, R48, 0xfbffffff, RZ, 0xc0, !PT ;  /* 0xfbffffff30307812 */ /* 0x000fce00078ec0ff */
        /* <DEDUP_REMOVED lines=30> */
[----:B--2---:R-:W-:-:S03]  /*86220*/  LOP3.LUT R8, R18, 0xffff, RZ, 0xc0, !PT ;  /* 0x0000ffff12087812 */ /* 0x004fc600078ec0ff */
[----:B------:R-:W2:Y:S01]  /*86230*/  LDL.LU R18, [R1+0x1618] ;  /* 0x0016180001127983 */ /* 0x000ea20000300800 */
[----:B---3--:R-:W-:-:S03]  /*86240*/  LOP3.LUT R7, R58, 0xffff, RZ, 0xc0, !PT ;  /* 0x0000ffff3a077812 */ /* 0x008fc600078ec0ff */
[----:B------:R-:W3:Y:S01]  /*86250*/  LDL.LU R58, [R1+0x1608] ;  /* 0x00160800013a7983 */ /* 0x000ee20000300800 */
[----:B----4-:R-:W-:-:S03]  /*86260*/  LOP3.LUT R6, R30, 0xffff, RZ, 0xc0, !PT ;  /* 0x0000ffff1e067812 */ /* 0x010fc600078ec0ff */
[----:B------:R-:W4:Y:S01]  /*86270*/  LDL.LU R30, [R1+0x68] ;  /* 0x00006800011e7983 */ /* 0x000f220000300800 */
[----:B------:R-:W-:-:S03]  /*86280*/  LOP3.LUT R5, R56, 0xffff, RZ, 0xc0, !PT ;  /* 0x0000ffff38057812 */ /* 0x000fc600078ec0ff */
[----:B------:R-:W2:Y:S01]  /*86290*/  LDL.LU R56, [R1+0x50] ;  /* 0x0000500001387983 */ /* 0x000ea20000300800 */
[----:B-1----:R-:W-:Y:S02]  /*862a0*/  ISETP.LT.AND P1, PT, R50, UR58, !P0 ;  /* 0x0000003a32007c0c */ /* 0x002fe4000c721270 */
[----:B------:R-:W-:Y:S01]  /*862b0*/  LOP3.LUT R48, R48, 0xffbfffff, RZ, 0xc0, !PT ;  /* 0xffbfffff30307812 */ /* 0x000fe200078ec0ff */
[----:B------:R-:W-:Y:S01]  /*862c0*/  VIADD R4, R54, 0xa6 ;  /* 0x000000a636047836 */ /* 0x000fe20000000000 */
[----:B------:R-:W-:Y:S01]  /*862d0*/  ISETP.LT.AND P0, PT, R59, UR60, !P0 ;  /* 0x0000003c3b007c0c */ /* 0x000fe2000c701270 */
        /* <DEDUP_REMOVED lines=20> */
[----:B------:R-:W-:Y:S01]  /*86420*/  ISETP.GE.AND P0, PT, R4, UR32, PT ;  /* 0x0000002004007c0c */ /* 0x000fe2000bf06270 */
[----:B------:R-:W1:Y:S01]  /*86430*/  LDCU UR32, c[0x0][0x39c] ;  /* 0x00007380ff2077ac */ /* 0x000e620008000800 */
[----:B------:R-:W-:Y:S02]  /*86440*/  SHF.R.U32.HI R4, RZ, 0x8, R6 ;  /* 0x00000008ff047819 */ /* 0x000fe40000011606 */
[--C-:B------:R-:W-:Y:S02]  /*86450*/  SHF.R.U32.HI R6, RZ, 0x8, R5.reuse ;  /* 0x00000008ff067819 */ /* 0x100fe40000011605 */
[----:B0-----:R-:W-:Y:S02]  /*86460*/  PRMT R0, R7, 0x3340, R5 ;  /* 0x0000334007007816 */ /* 0x001fe40000000005 */
[----:B------:R-:W-:-:S02]  /*86470*/  LOP3.LUT R5, R9, 0xffff, RZ, 0xc0, !PT ;  /* 0x0000ffff09057812 */ /* 0x000fc400078ec0ff */
        /* <DEDUP_REMOVED lines=8> */
[----:B---3--:R-:W-:-:S03]  /*86500*/  LOP3.LUT R7, R58, 0xffff, RZ, 0xc0, !PT ;  /* 0x0000ffff3a077812 */ /* 0x008fc600078ec0ff */
[----:B------:R-:W3:Y:S01]  /*86510*/  LDL.LU R58, [R1+0x161c] ;  /* 0x00161c00013a7983 */ /* 0x000ee20000300800 */
[----:B----4-:R-:W-:-:S03]  /*86520*/  LOP3.LUT R6, R30, 0xffff, RZ, 0xc0, !PT ;  /* 0x0000ffff1e067812 */ /* 0x010fc600078ec0ff */
[----:B------:R-:W4:Y:S01]  /*86530*/  LDL.LU R30, [R1+0x1610] ;  /* 0x00161000011e7983 */ /* 0x000f220000300800 */
[----:B--2---:R-:W-:-:S03]  /*86540*/  LOP3.LUT R5, R56, 0xffff, RZ, 0xc0, !PT ;  /* 0x0000ffff38057812 */ /* 0x004fc600078ec0ff */
[----:B------:R-:W2:Y:S01]  /*86550*/  LDL.LU R56, [R1+0x5c] ;  /* 0x00005c0001387983 */ /* 0x000ea20000300800 */
[----:B-1----:R-:W-:Y:S02]  /*86560*/  ISETP.LT.AND P1, PT, R50, UR58, !P0 ;  /* 0x0000003a32007c0c */ /* 0x002fe4000c721270 */
[----:B------:R-:W-:Y:S01]  /*86570*/  LOP3.LUT R48, R48, 0xffffbfff, RZ, 0xc0, !PT ;  /* 0xffffbfff30307812 */ /* 0x000fe200078ec0ff */
[----:B------:R-:W-:Y:S01]  /*86580*/  VIADD R4, R54, 0xa8 ;  /* 0x000000a836047836 */ /* 0x000fe20000000000 */
[----:B------:R-:W-:Y:S01]  /*86590*/  ISETP.LT.AND P0, PT, R59, UR60, !P0 ;  /* 0x0000003c3b007c0c */ /* 0x000fe2000c701270 */
[----:B------:R-:W1:Y:S01]  /*865a0*/  LDCU UR58, c[0x0][0x398] ;  /* 0x00007300ff3a77ac */ /* 0x000e620008000800 */
[----:B------:R-:W-:Y:S01]  /*865b0*/  LOP3.LUT R8, R18, 0xffff, RZ, 0xc0, !PT ;  /* 0x0000ffff12087812 */ /* 0x000fe200078ec0ff */
        /* <DEDUP_REMOVED lines=29> */
[----:B------:R-:W-:Y:S02]  /*86790*/  PRMT R2, R5, 0x3340, R4 ;  /* 0x0000334005027816 */ /* 0x000fe40000000004 */
[----:B------:R-:W-:-:S03]  /*867a0*/  LOP3.LUT R5, R49, 0xffff, RZ, 0xc0, !PT ;  /* 0x0000ffff31057812 */ /* 0x000fc600078ec0ff */
[----:B------:R-:W-:Y:S01]  /*867b0*/  STL [R1+0x17c], R2 ;  /* 0x00017c0201007387 */ /* 0x000fe20000100800 */
[----:B0-----:R-:W-:-:S05]  /*867c0*/  PRMT R0, R7, 0x3340, R6 ;  /* 0x0000334007007816 */ /* 0x001fca0000000006 */
[----:B------:R0:W-:Y:S04]  /*867d0*/  STL [R1+0x190], R0 ;  /* 0x0001900001007387 */ /* 0x0001e80000100800 */
[----:B------:R-:W2:Y:S01]  /*867e0*/  LDL.LU R49, [R1+0x25c0] ;  /* 0x0025c00001317983 */ /* 0x000ea20000300800 */
[----:B---3--:R-:W-:-:S03]  /*867f0*/  LOP3.LUT R8, R58, 0xffff, RZ, 0xc0, !PT ;  /* 0x0000ffff3a087812 */ /* 0x008fc600078ec0ff */
[----:B------:R-:W3:Y:S01]  /*86800*/  LDL.LU R58, [R1] ;  /* 0x00000000013a7983 */ /* 0x000ee20000300800 */
[----:B----4-:R-:W-:-:S03]  /*86810*/  LOP3.LUT R7, R30, 0xffff, RZ, 0xc0, !PT ;  /* 0x0000ffff1e077812 */ /* 0x010fc600078ec0ff */
        /* <DEDUP_REMOVED lines=27> */
[----:B------:R-:W0:Y:S03]  /*869d0*/  LDCU UR40, c[0x0][0x39c] ;  /* 0x00007380ff2877ac */ /* 0x000e260008000800 */
[----:B-1----:R-:W-:Y:S01]  /*869e0*/  ISETP.LT.AND P1, PT, R50, UR58, !P0 ;  /* 0x0000003a32007c0c */ /* 0x002fe2000c721270 */
[----:B------:R-:W1:Y:S01]  /*869f0*/  LDCU UR58, c[0x0][0x398] ;  /* 0x00007300ff3a77ac */ /* 0x000e620008000800 */
[----:B------:R-:W-:Y:S02]  /*86a00*/  LOP3.LUT R48, R48, 0xfffffffe, RZ, 0xc0, !PT ;  /* 0xfffffffe30307812 */ /* 0x000fe400078ec0ff */
[----:B------:R-:W-:-:S09]  /*86a10*/  SHF.R.U32.HI R4, RZ, 0x8, R6 ;  /* 0x00000008ff047819 */ /* 0x000fd20000011606 */
[----:B------:R-:W-:Y:S02]  /*86a20*/  @P1 LOP3.LUT R48, R48, 0x1, RZ, 0xfc, !PT ;  /* 0x0000000130301812 */ /* 0x000fe400078efcff */
[----:B------:R-:W-:-:S03]  /*86a30*/  SHF.R.U32.HI R6, RZ, 0x8, R5 ;  /* 0x00000008ff067819 */ /* 0x000fc60000011605 */
[----:B------:R-:W-:Y:S01]  /*86a40*/  STL [R1+0x2598], R48 ;  /* 0x0025983001007387 */ /* 0x000fe20000100800 */
[----:B------:R-:W-:-:S03]  /*86a50*/  LOP3.LUT R4, R4, 0xffff, RZ, 0xc0, !PT ;  /* 0x0000ffff04047812 */ /* 0x000fc600078ec0ff */
[----:B------:R0:W-:Y:S01]  /*86a60*/  STL [R1+0x27c], R0 ;  /* 0x00027c0001007387 */ /* 0x0001e20000100800 */
[----:B------:R-:W-:Y:S02]  /*86a70*/  LOP3.LUT R6, R6, 0xffff, RZ, 0xc0, !PT ;  /* 0x0000ffff06067812 */ /* 0x000fe400078ec0ff */
[----:B0-----:R-:W-:Y:S02]  /*86a80*/  PRMT R0, R7, 0x3340, R5 ;  /* 0x0000334007007816 */ /* 0x001fe40000000005 */
[----:B------:R-:W-:-:S03]  /*86a90*/  LOP3.LUT R5, R9, 0xffff, RZ, 0xc0, !PT ;  /* 0x0000ffff09057812 */ /* 0x000fc600078ec0ff */
[----:B------:R0:W-:Y:S01]  /*86aa0*/  STL [R1+0x29c], R0 ;  /* 0x00029c0001007387 */ /* 0x0001e20000100800 */
[----:B------:R-:W-:-:S03]  /*86ab0*/  LOP3.LUT R7, R8, 0xffff, RZ, 0xc0, !PT ;  /* 0x0000ffff08077812 */ /* 0x000fc600078ec0ff */
[----:B------:R-:W4:Y:S01]  /*86ac0*/  LDL.LU R19, [R1+0x8] ;  /* 0x0000080001137983 */ /* 0x000f220000300800 */
[----:B0-----:R-:W-:-:S05]  /*86ad0*/  PRMT R0, R5, 0x3340, R4 ;  /* 0x0000334005007816 */ /* 0x001fca0000000004 */
[----:B------:R0:W-:Y:S04]  /*86ae0*/  STL [R1+0x198], R0 ;  /* 0x0001980001007387 */ /* 0x0001e80000100800 */
[----:B------:R-:W4:Y:S01]  /*86af0*/  LDL.LU R20, [R1+0x4] ;  /* 0x0000040001147983 */ /* 0x000f220000300800 */
[----:B0-----:R-:W-:-:S05]  /*86b00*/  PRMT R0, R7, 0x3340, R6 ;  /* 0x0000334007007816 */ /* 0x001fca0000000006 */
[----:B------:R0:W-:Y:S01]  /*86b10*/  STL [R1+0x19c], R0 ;  /* 0x00019c0001007387 */ /* 0x0001e20000100800 */
[----:B---3--:R-:W-:-:S05]  /*86b20*/  PRMT R44, R30, 0x5410, R58 ;  /* 0x000054101e2c7816 */ /* 0x008fca000000003a */
[----:B------:R-:W-:Y:S04]  /*86b30*/  STL [R1+0x256c], R44 ;  /* 0x00256c2c01007387 */ /* 0x000fe80000100800 */
[----:B------:R-:W3:Y:S04]  /*86b40*/  LDL.LU R18, [R1+0x1628] ;  /* 0x0016280001127983 */ /* 0x000ee80000300800 */
[----:B------:R-:W3:Y:S04]  /*86b50*/  LDL.LU R58, [R1+0x1620] ;  /* 0x00162000013a7983 */ /* 0x000ee80000300800 */
[----:B------:R-:W3:Y:S01]  /*86b60*/  LDL.LU R30, [R1+0x64] ;  /* 0x00006400011e7983 */ /* 0x000ee20000300800 */
[----:B--2---:R-:W-:-:S03]  /*86b70*/  PRMT R45, R56, 0x5410, R38 ;  /* 0x00005410382d7816 */ /* 0x004fc60000000026 */
[----:B------:R-:W2:Y:S01]  /*86b80*/  LDL.LU R56, [R1+0x4c] ;  /* 0x00004c0001387983 */ /* 0x000ea20000300800 */
[----:B------:R-:W-:Y:S01]  /*86b90*/  ISETP.LT.AND P0, PT, R59, UR60, !P0 ;  /* 0x0000003c3b007c0c */ /* 0x000fe2000c701270 */
[----:B------:R-:W-:Y:S01]  /*86ba0*/  VIADD R4, R54, 0xac ;  /* 0x000000ac36047836 */ /* 0x000fe20000000000 */
[----:B------:R-:W-:Y:S01]  /*86bb0*/  LOP3.LUT R49, R49, 0xbfffffff, RZ, 0xc0, !PT ;  /* 0xbfffffff31317812 */ /* 0x000fe200078ec0ff */
[----:B------:R-:W0:Y:S10]  /*86bc0*/  LDCU UR60, c[0x0][0x398] ;  /* 0x00007300ff3c77ac */ /* 0x000e340008000800 */
[----:B------:R-:W-:-:S02]  /*86bd0*/  @P0 LOP3.LUT R49, R49, 0x40000000, RZ, 0xfc, !PT ;  /* 0x4000000031310812 */ /* 0x000fc400078efcff */
[----:B------:R-:W-:Y:S02]  /*86be0*/  ISETP.GE.AND P0, PT, R4, UR42, PT ;  /* 0x0000002a04007c0c */ /* 0x000fe4000bf06270 */
[----:B------:R-:W-:Y:S01]  /*86bf0*/  LOP3.LUT R49, R49, 0xefffffff, RZ, 0xc0, !PT ;  /* 0xefffffff31317812 */ /* 0x000fe200078ec0ff */
[----:B------:R-:W-:Y:S01]  /*86c00*/  VIADD R4, R54, 0xad ;  /* 0x000000ad36047836 */ /* 0x000fe20000000000 */
[----:B----4-:R-:W-:Y:S01]  /*86c10*/  ISETP.LT.AND P1, PT, R50, UR55, !P0 ;  /* 0x0000003732007c0c */ /* 0x010fe2000c721270 */
[----:B------:R-:W4:Y:S01]  /*86c20*/  LDCU UR55, c[0x0][0x398] ;  /* 0x00007300ff3777ac */ /* 0x000f220008000800 */
[----:B------:R-:W-:Y:S01]  /*86c30*/  ISETP.LT.AND P0, PT, R59, UR56, !P0 ;  /* 0x000000383b007c0c */ /* 0x000fe2000c701270 */
[----:B------:R-:W0:Y:S01]  /*86c40*/  LDCU UR56, c[0x0][0x398] ;  /* 0x00007300ff3877ac */ /* 0x000e220008000800 */
[----:B------:R-:W-:Y:S01]  /*86c50*/  STL [R1+0x2570], R45 ;  /* 0x0025702d01007387 */ /* 0x000fe20000100800 */
[----:B------:R-:W-:Y:S01]  /*86c60*/  PRMT R46, R19, 0x5410, R32 ;  /* 0x00005410132e7816 */ /* 0x000fe20000000020 */
[----:B------:R-:W2:Y:S07]  /*86c70*/  LDCU UR42, c[0x0][0x39c] ;  /* 0x00007380ff2a77ac */ /* 0x000eae0008000800 */
[----:B------:R-:W-:-:S04]  /*86c80*/  @P1 LOP3.LUT R49, R49, 0x10000000, RZ, 0xfc, !PT ;  /* 0x1000000031311812 */ /* 0x000fc800078efcff */
        /* <DEDUP_REMOVED lines=9> */
[----:B------:R-:W-:Y:S01]  /*86d20*/  PRMT R37, R20, 0x5410, R37 ;  /* 0x0000541014257816 */ /* 0x000fe20000000025 */
[----:B------:R-:W-:Y:S01]  /*86d30*/  STL [R1+0x2574], R46 ;  /* 0x0025742e01007387 */ /* 0x000fe20000100800 */
[----:B------:R-:W-:Y:S01]  /*86d40*/  PRMT R38, R55, 0x5410, R39 ;  /* 0x0000541037267816 */ /* 0x000fe20000000027 */
[----:B------:R-:W0:Y:S06]  /*86d50*/  LDCU UR44, c[0x0][0x39c] ;  /* 0x00007380ff2c77ac */ /* 0x000e2c0008000800 */
        /* <DEDUP_REMOVED lines=8> */
[----:B------:R-:W-:Y:S01]  /*86de0*/  ISETP.LT.AND P0, PT, R59, UR56, !P0 ;  /* 0x000000383b007c0c */ /* 0x000fe2000c701270 */
[----:B------:R-:W-:Y:S01]  /*86df0*/  STL [R1+0x2578], R37 ;  /* 0x0025782501007387 */ /* 0x000fe20000100800 */
[----:B------:R-:W0:Y:S01]  /*86e00*/  LDCU UR56, c[0x0][0x398] ;  /* 0x00007300ff3877ac */ /* 0x000e220008000800 */
[----:B------:R-:W0:Y:S08]  /*86e10*/  LDCU UR46, c[0x0][0x39c] ;  /* 0x00007380ff2e77ac */ /* 0x000e300008000800 */
[----:B------:R-:W-:-:S04]  /*86e20*/  @P1 LOP3.LUT R49, R49, 0x100000, RZ, 0xfc, !PT ;  /* 0x0010000031311812 */ /* 0x000fc800078efcff */
[----:B------:R-:W-:-:S04]  /*86e30*/  LOP3.LUT R49, R49, 0xfffbffff, RZ, 0xc0, !PT ;  /* 0xfffbffff31317812 */ /* 0x000fc800078ec0ff */
[----:B------:R-:W-:Y:S02]  /*86e40*/  @P0 LOP3.LUT R49, R49, 0x40000, RZ, 0xfc, !PT ;  /* 0x0004000031310812 */ /* 0x000fe400078efcff */
[----:B------:R-:W-:Y:S01]  /*86e50*/  ISETP.GE.AND P0, PT, R4, UR48, PT ;  /* 0x0000003004007c0c */ /* 0x000fe2000bf06270 */
[----:B------:R-:W2:Y:S03]  /*86e60*/  LDCU UR48, c[0x0][0x39c] ;  /* 0x00007380ff3077ac */ /* 0x000ea60008000800 */
[----:B-1----:R-:W-:Y:S01]  /*86e70*/  ISETP.LT.AND P1, PT, R50, UR58, !P0 ;  /* 0x0000003a32007c0c */ /* 0x002fe2000c721270 */
[----:B------:R-:W1:Y:S01]  /*86e80*/  LDCU UR58, c[0x0][0x398] ;  /* 0x00007300ff3a77ac */ /* 0x000e620008000800 */
[----:B0-----:R-:W-:Y:S02]  /*86e90*/  ISETP.LT.AND P0, PT, R59, UR60, !P0 ;  /* 0x0000003c3b007c0c */ /* 0x001fe4000c701270 */
[----:B------:R-:W-:Y:S01]  /*86ea0*/  LOP3.LUT R49, R49, 0xfffdffff, RZ, 0xc0, !PT ;  /* 0xfffdffff31317812 */ /* 0x000fe200078ec0ff */
[----:B------:R-:W0:Y:S08]  /*86eb0*/  LDCU UR60, c[0x0][0x398] ;  /* 0x00007300ff3c77ac */ /* 0x000e300008000800 */
[----:B------:R-:W-:-:S04]  /*86ec0*/  @P1 LOP3.LUT R49, R49, 0x20000, RZ, 0xfc, !PT ;  /* 0x0002000031311812 */ /* 0x000fc800078efcff */
[----:B------:R-:W-:-:S04]  /*86ed0*/  LOP3.LUT R49, R49, 0xffffbfff, RZ, 0xc0, !PT ;  /* 0xffffbfff31317812 */ /* 0x000fc800078ec0ff */
[----:B------:R-:W-:-:S04]  /*86ee0*/  @P0 LOP3.LUT R49, R49, 0x4000, RZ, 0xfc, !PT ;  /* 0x0000400031310812 */ /* 0x000fc800078efcff */
[----:B------:R-:W-:Y:S02]  /*86ef0*/  LOP3.LUT R49, R49, 0xffffdfff, RZ, 0xc0, !PT ;  /* 0xffffdfff31317812 */ /* 0x000fe400078ec0ff */
[----:B---3--:R-:W-:Y:S02]  /*86f00*/  LOP3.LUT R8, R18, 0xffff, RZ, 0xc0, !PT ;  /* 0x0000ffff12087812 */ /* 0x008fe400078ec0ff */
[----:B------:R-:W-:Y:S02]  /*86f10*/  LOP3.LUT R6, R30, 0xffff, RZ, 0xc0, !PT ;  /* 0x0000ffff1e067812 */ /* 0x000fe400078ec0ff */
[----:B------:R-:W-:Y:S02]  /*86f20*/  LOP3.LUT R7, R58, 0xffff, RZ, 0xc0, !PT ;  /* 0x0000ffff3a077812 */ /* 0x000fe400078ec0ff */
[----:B------:R-:W-:Y:S02]  /*86f30*/  PRMT R0, R8, 0x3340, R6 ;  /* 0x0000334008007816 */ /* 0x000fe40000000006 */
[----:B--2---:R-:W-:-:S02]  /*86f40*/  LOP3.LUT R5, R56, 0xffff, RZ, 0xc0, !PT ;  /* 0x0000ffff38057812 */ /* 0x004fc400078ec0ff */
[----:B------:R-:W-:Y:S02]  /*86f50*/  SHF.R.U32.HI R9, RZ, 0x8, R8 ;  /* 0x00000008ff097819 */ /* 0x000fe40000011608 */
[----:B------:R-:W-:Y:S01]  /*86f60*/  SHF.R.U32.HI R4, RZ, 0x8, R6 ;  /* 0x00000008ff047819 */ /* 0x000fe20000011606 */
[----:B------:R2:W-:Y:S01]  /*86f70*/  STL [R1+0x2b0], R0 ;  /* 0x0002b00001007387 */ /* 0x0005e20000100800 */
[--C-:B------:R-:W-:Y:S02]  /*86f80*/  SHF.R.U32.HI R6, RZ, 0x8, R5.reuse ;  /* 0x00000008ff067819 */ /* 0x100fe40000011605 */
[----:B------:R-:W-:Y:S02]  /*86f90*/  LOP3.LUT R4, R4, 0xffff, RZ, 0xc0, !PT ;  /* 0x0000ffff04047812 */ /* 0x000fe400078ec0ff */
[----:B--2---:R-:W-:Y:S02]  /*86fa0*/  PRMT R0, R7, 0x3340, R5 ;  /* 0x0000334007007816 */ /* 0x004fe40000000005 */
[----:B------:R-:W-:-:S04]  /*86fb0*/  LOP3.LUT R5, R9, 0xffff, RZ, 0xc0, !PT ;  /* 0x0000ffff09057812 */ /* 0x000fc800078ec0ff */
[----:B------:R-:W-:Y:S01]  /*86fc0*/  PRMT R2, R5, 0x3340, R4 ;  /* 0x0000334005027816 */ /* 0x000fe20000000004 */
[----:B------:R-:W-:-:S05]  /*86fd0*/  VIADD R4, R54, 0xb0 ;  /* 0x000000b036047836 */ /* 0x000fca0000000000 */
[----:B------:R-:W-:Y:S01]  /*86fe0*/  ISETP.GE.AND P0, PT, R4, UR50, PT ;  /* 0x0000003204007c0c */ /* 0x000fe2000bf06270 */
[----:B------:R-:W-:Y:S01]  /*86ff0*/  VIADD R4, R54, 0xb1 ;  /* 0x000000b136047836 */ /* 0x000fe20000000000 */
[----:B------:R-:W-:Y:S02]  /*87000*/  SHF.R.U32.HI R8, RZ, 0x8, R7 ;  /* 0x00000008ff087819 */ /* 0x000fe40000011607 */
[----:B------:R-:W-:Y:S01]  /*87010*/  LOP3.LUT R6, R6, 0xffff, RZ, 0xc0, !PT ;  /* 0x0000ffff06067812 */ /* 0x000fe200078ec0ff */
[----:B------:R2:W-:Y:S01]  /*87020*/  STL [R1+0x2d4], R0 ;  /* 0x0002d40001007387 */ /* 0x0005e20000100800 */
[----:B----4-:R-:W-:Y:S01]  /*87030*/  ISETP.LT.AND P1, PT, R50, UR55, !P0 ;  /* 0x0000003732007c0c */ /* 0x010fe2000c721270 */
[----:B------:R-:W3:Y:S01]  /*87040*/  LDCU UR55, c[0x0][0x398] ;  /* 0x00007300ff3777ac */ /* 0x000ee20008000800 */
[----:B------:R-:W-:Y:S02]  /*87050*/  ISETP.LT.AND P0, PT, R59, UR56, !P0 ;  /* 0x000000383b007c0c */ /* 0x000fe4000c701270 */
[----:B------:R-:W-:Y:S01]  /*87060*/  LOP3.LUT R7, R8, 0xffff, RZ, 0xc0, !PT ;  /* 0x0000ffff08077812 */ /* 0x000fe200078ec0ff */
[----:B------:R-:W4:Y:S01]  /*87070*/  LDCU UR56, c[0x0][0x398] ;  /* 0x00007300ff3877ac */ /* 0x000f220008000800 */
[----:B------:R-:W-:Y:S01]  /*87080*/  PRMT R5, R16, 0x5410, R12 ;  /* 0x0000541010057816 */ /* 0x000fe2000000000c */
[----:B------:R-:W0:Y:S06]  /*87090*/  LDCU UR50, c[0x0][0x39c] ;  /* 0x00007380ff3277ac */ /* 0x000e2c0008000800 */
[----:B------:R-:W-:-:S04]  /*870a0*/  @P1 LOP3.LUT R49, R49, 0x2000, RZ, 0xfc, !PT ;  /* 0x0000200031311812 */ /* 0x000fc800078efcff */
[----:B------:R-:W-:-:S04]  /*870b0*/  LOP3.LUT R49, R49, 0xfffff7ff, RZ, 0xc0, !PT ;  /* 0xfffff7ff31317812 */ /* 0x000fc800078ec0ff */
[----:B------:R-:W-:Y:S02]  /*870c0*/  @P0 LOP3.LUT R49, R49, 0x800, RZ, 0xfc, !PT ;  /* 0x0000080031310812 */ /* 0x000fe400078efcff */
[----:B------:R-:W-:Y:S01]  /*870d0*/  ISETP.GE.AND P0, PT, R4, UR51, PT ;  /* 0x0000003304007c0c */ /* 0x000fe2000bf06270 */
[----:B------:R-:W-:Y:S01]  /*870e0*/  VIADD R8, R54, 0xb3 ;  /* 0x000000b336087836 */ /* 0x000fe20000000000 */
[----:B------:R-:W-:Y:S01]  /*870f0*/  LOP3.LUT R49, R49, 0xfffffbff, RZ, 0xc0, !PT ;  /* 0xfffffbff31317812 */ /* 0x000fe200078ec0ff */
[----:B------:R-:W-:Y:S01]  /*87100*/  STL [R1+0x1b0], R2 ;  /* 0x0001b00201007387 */ /* 0x000fe20000100800 */
[----:B-1----:R-:W-:Y:S01]  /*87110*/  ISETP.LT.AND P1, PT, R50, UR58, !P0 ;  /* 0x0000003a32007c0c */ /* 0x002fe2000c721270 */
[----:B------:R-:W1:Y:S01]  /*87120*/  LDCU UR58, c[0x0][0x398] ;  /* 0x00007300ff3a77ac */ /* 0x000e620008000800 */
[----:B0-----:R-:W-:Y:S02]  /*87130*/  ISETP.LT.AND P0, PT, R59, UR60, !P0 ;  /* 0x0000003c3b007c0c */ /* 0x001fe4000c701270 */
[----:B--2---:R-:W-:Y:S01]  /*87140*/  PRMT R0, R7, 0x3340, R6 ;  /* 0x0000334007007816 */ /* 0x004fe20000000006 */
[----:B------:R-:W-:Y:S01]  /*87150*/  VIADD R6, R54, 0xb2 ;  /* 0x000000b236067836 */ /* 0x000fe20000000000 */
[----:B------:R-:W0:Y:S01]  /*87160*/  LDCU UR60, c[0x0][0x398] ;  /* 0x00007300ff3c77ac */ /* 0x000e220008000800 */
[----:B------:R-:W-:Y:S01]  /*87170*/  PRMT R4, R17, 0x5410, R13 ;  /* 0x0000541011047816 */ /* 0x000fe2000000000d */
[----:B------:R-:W2:Y:S05]  /*87180*/  LDCU UR51, c[0x0][0x39c] ;  /* 0x00007380ff3377ac */ /* 0x000eaa0008000800 */
[----:B------:R-:W-:-:S04]  /*87190*/  @P1 LOP3.LUT R49, R49, 0x400, RZ, 0xfc, !PT ;  /* 0x0000040031311812 */ /* 0x000fc800078efcff */
[----:B------:R-:W-:-:S04]  /*871a0*/  LOP3.LUT R49, R49, 0xfffffeff, RZ, 0xc0, !PT ;  /* 0xfffffeff31317812 */ /* 0x000fc800078ec0ff */
[----:B------:R-:W-:Y:S02]  /*871b0*/  @P0 LOP3.LUT R49, R49, 0x100, RZ, 0xfc, !PT ;  /* 0x0000010031310812 */ /* 0x000fe400078efcff */
[----:B------:R-:W-:Y:S01]  /*871c0*/  ISETP.GE.AND P0, PT, R6, UR54, PT ;  /* 0x0000003606007c0c */ /* 0x000fe2000bf06270 */
[----:B------:R0:W-:Y:S01]  /*871d0*/  STL [R1+0x1b4], R0 ;  /* 0x0001b40001007387 */ /* 0x0001e20000100800 */
[----:B------:R-:W-:Y:S01]  /*871e0*/  LOP3.LUT R49, R49, 0xffffff7f, RZ, 0xc0, !PT ;  /* 0xffffff7f31317812 */ /* 0x000fe200078ec0ff */
[----:B------:R-:W0:Y:S01]  /*871f0*/  LDCU UR54, c[0x0][0x39c] ;  /* 0x00007380ff3677ac */ /* 0x000e220008000800 */
[----:B---3--:R-:W-:Y:S02]  /*87200*/  ISETP.LT.AND P1, PT, R50, UR55, !P0 ;  /* 0x0000003732007c0c */ /* 0x008fe4000c721270 */
[----:B----4-:R-:W-:Y:S01]  /*87210*/  ISETP.LT.AND P0, PT, R59, UR56, !P0 ;  /* 0x000000383b007c0c */ /* 0x010fe2000c701270 */
[----:B------:R-:W-:Y:S01]  /*87220*/  STL [R1+0x257c], R38 ;  /* 0x00257c2601007387 */ /* 0x000fe20000100800 */
[----:B------:R-:W-:Y:S01]  /*87230*/  PRMT R6, R15, 0x5410, R11 ;  /* 0x000054100f067816 */ /* 0x000fe2000000000b */
[----:B------:R-:W3:Y:S08]  /*87240*/  LDCU UR55, c[0x0][0x39c] ;  /* 0x00007380ff3777ac */ /* 0x000ef00008000800 */
[----:B------:R-:W-:Y:S01]  /*87250*/  @P1 LOP3.LUT R49, R49, 0x80, RZ, 0xfc, !PT ;  /* 0x0000008031311812 */ /* 0x000fe200078efcff */
[----:B------:R-:W4:Y:S03]  /*87260*/  LDCU UR56, c[0x0][0x39c] ;  /* 0x00007380ff3877ac */ /* 0x000f260008000800 */
[----:B------:R-:W-:-:S04]  /*87270*/  LOP3.LUT R49, R49, 0xffffffbf, RZ, 0xc0, !PT ;  /* 0xffffffbf31317812 */ /* 0x000fc800078ec0ff */
[----:B------:R-:W-:Y:S02]  /*87280*/  @P0 LOP3.LUT R49, R49, 0x40, RZ, 0xfc, !PT ;  /* 0x0000004031310812 */ /* 0x000fe400078efcff */
[----:B------:R-:W-:Y:S02]  /*87290*/  ISETP.GE.AND P0, PT, R8, UR4, PT ;  /* 0x0000000408007c0c */ /* 0x000fe4000bf06270 */
[----:B------:R-:W-:Y:S01]  /*872a0*/  LOP3.LUT R49, R49, 0xffffffef, RZ, 0xc0, !PT ;  /* 0xffffffef31317812 */ /* 0x000fe200078ec0ff */
[----:B------:R-:W-:Y:S01]  /*872b0*/  IMAD.MOV.U32 R8, RZ, RZ, R54 ;  /* 0x000000ffff087224 */ /* 0x000fe200078e0036 */
[----:B-1----:R-:W-:Y:S01]  /*872c0*/  ISETP.LT.AND P1, PT, R50, UR58, !P0 ;  /* 0x0000003a32007c0c */ /* 0x002fe2000c721270 */
[----:B------:R-:W-:Y:S01]  /*872d0*/  STL [R1+0x2580], R36 ;  /* 0x0025802401007387 */ /* 0x000fe20000100800 */
[----:B0-----:R-:W-:Y:S02]  /*872e0*/  ISETP.LT.AND P0, PT, R59, UR60, !P0 ;  /* 0x0000003c3b007c0c */ /* 0x001fe4000c701270 */
[----:B------:R-:W-:Y:S01]  /*872f0*/  PRMT R7, R14, 0x5410, R10 ;  /* 0x000054100e077816 */ /* 0x000fe2000000000a */
[----:B------:R-:W-:Y:S01]  /*87300*/  STL [R1+0x2584], R4 ;  /* 0x0025840401007387 */ /* 0x000fe20000100800 */
[C---:B------:R-:W-:Y:S01]  /*87310*/  VIADD R0, R8.reuse, 0xdb ;  /* 0x000000db08007836 */ /* 0x040fe20000000000 */
[----:B------:R-:W0:Y:S01]  /*87320*/  LDCU UR58, c[0x0][0x39c] ;  /* 0x00007380ff3a77ac */ /* 0x000e220008000800 */
[----:B------:R-:W1:Y:S05]  /*87330*/  LDCU UR4, c[0x0][0x398] ;  /* 0x00007300ff0477ac */ /* 0x000e6a0008000800 */
[----:B------:R-:W-:Y:S01]  /*87340*/  @P1 LOP3.LUT R49, R49, 0x10, RZ, 0xfc, !PT ;  /* 0x0000001031311812 */ /* 0x000fe200078efcff */
[C---:B------:R-:W-:Y:S01]  /*87350*/  VIADD R59, R8.reuse, 0xdc ;  /* 0x000000dc083b7836 */ /* 0x040fe20000000000 */
[----:B------:R-:W0:Y:S02]  /*87360*/  LDCU UR60, c[0x0][0x39c] ;  /* 0x00007380ff3c77ac */ /* 0x000e240008000800 */
[----:B------:R-:W-:Y:S01]  /*87370*/  LOP3.LUT R49, R49, 0xfffffff7, RZ, 0xc0, !PT ;  /* 0xfffffff731317812 */ /* 0x000fe200078ec0ff */
[----:B------:R-:W-:Y:S01]  /*87380*/  STL [R1+0x2588], R5 ;  /* 0x0025880501007387 */ /* 0x000fe20000100800 */
[----:B------:R-:W-:-:S02]  /*87390*/  VIADD R61, R8, 0xdd ;  /* 0x000000dd083d7836 */ /* 0x000fc40000000000 */
[----:B------:R-:W-:Y:S01]  /*873a0*/  @P0 LOP3.LUT R49, R49, 0x8, RZ, 0xfc, !PT ;  /* 0x0000000831310812 */ /* 0x000fe200078efcff */
[----:B------:R-:W-:Y:S01]  /*873b0*/  STL [R1+0x258c], R6 ;  /* 0x00258c0601007387 */ /* 0x000fe20000100800 */
[----:B------:R-:W-:-:S03]  /*873c0*/  VIADD R60, R8, 0xde ;  /* 0x000000de083c7836 */ /* 0x000fc60000000000 */
[----:B------:R-:W-:Y:S01]  /*873d0*/  STL [R1+0x2590], R7 ;  /* 0x0025900701007387 */ /* 0x000fe20000100800 */
[----:B------:R-:W-:-:S03]  /*873e0*/  VIADD R2, R8, 0xb4 ;  /* 0x000000b408027836 */ /* 0x000fc60000000000 */
[----:B------:R-:W-:Y:S04]  /*873f0*/  STL [R1+0x2594], R50 ;  /* 0x0025943201007387 */ /* 0x000fe80000100800 */
[----:B------:R0:W-:Y:S04]  /*87400*/  STL [R1+0x25ac], R0 ;  /* 0x0025ac0001007387 */ /* 0x0001e80000100800 */
[----:B------:R-:W-:Y:S01]  /*87410*/  STL [R1+0x25b0], R49 ;  /* 0x0025b03101007387 */ /* 0x000fe20000100800 */
[----:B------:R-:W-:-:S03]  /*87420*/  VIADD R3, R8, 0xb6 ;  /* 0x000000b608037836 */ /* 0x000fc60000000000 */
[----:B------:R-:W-:Y:S01]  /*87430*/  STL [R1+0x25b4], R59 ;  /* 0x0025b43b01007387 */ /* 0x000fe20000100800 */
[----:B0-----:R-:W-:-:S03]  /*87440*/  VIADD R0, R8, 0xb5 ;  /* 0x000000b508007836 */ /* 0x001fc60000000000 */
[----:B------:R-:W-:Y:S04]  /*87450*/  STL [R1+0x25b8], R61 ;  /* 0x0025b83d01007387 */ /* 0x000fe80000100800 */
[----:B------:R-:W-:Y:S04]  /*87460*/  STL [R1+0x25bc], R60 ;  /* 0x0025bc3c01007387 */ /* 0x000fe80000100800 */
[----:B------:R0:W-:Y:S04]  /*87470*/  STL [R1+0xa0], R2 ;  /* 0x0000a00201007387 */ /* 0x0001e80000100800 */
[----:B------:R1:W-:Y:S01]  /*87480*/  STL [R1+0x9c], R0 ;  /* 0x00009c0001007387 */ /* 0x0003e20000100800 */
[----:B0-----:R-:W-:-:S03]  /*87490*/  VIADD R2, R8, 0xb7 ;  /* 0x000000b708027836 */ /* 0x001fc60000000000 */
[----:B------:R0:W-:Y:S01]  /*874a0*/  STL [R1+0x98], R3 ;  /* 0x0000980301007387 */ /* 0x0001e20000100800 */
[----:B-1----:R-:W-:-:S03]  /*874b0*/  VIADD R0, R8, 0xb8 ;  /* 0x000000b808007836 */ /* 0x002fc60000000000 */
        /* <DEDUP_REMOVED lines=10> */
[----:B------:R-:W-:Y:S01]  /*87560*/  STL [R1+0x80], R3 ;  /* 0x0000800301007387 */ /* 0x000fe20000100800 */
[----:B--2---:R-:W-:-:S03]  /*87570*/  VIADD R0, R8, 0xbe ;  /* 0x000000be08007836 */ /* 0x004fc60000000000 */
[----:B------:R0:W-:Y:S04]  /*87580*/  STL [R1+0x7c], R2 ;  /* 0x00007c0201007387 */ /* 0x0001e80000100800 */
[----:B------:R1:W-:Y:S04]  /*87590*/  STL [R1+0x78], R0 ;  /* 0x0000780001007387 */ /* 0x0003e80000100800 */
[----:B------:R-:W2:Y:S01]  /*875a0*/  LDL.LU R49, [R1+0x164c] ;  /* 0x00164c0001317983 */ /* 0x000ea20000300800 */
[C---:B0-----:R-:W-:Y:S02]  /*875b0*/  VIADD R2, R8.reuse, 0xc0 ;  /* 0x000000c008027836 */ /* 0x041fe40000000000 */
[----:B-1----:R-:W-:-:S03]  /*875c0*/  VIADD R0, R8, 0xc1 ;  /* 0x000000c108007836 */ /* 0x002fc60000000000 */
[----:B------:R-:W-:Y:S04]  /*875d0*/  STL [R1+0x70], R2 ;  /* 0x0000700201007387 */ /* 0x000fe80000100800 */
[----:B------:R-:W3:Y:S04]  /*875e0*/  LDL.LU R61, [R1+0x1648] ;  /* 0x00164800013d7983 */ /* 0x000ee80000300800 */
[----:B------:R0:W-:Y:S04]  /*875f0*/  STL [R1+0x6c], R0 ;  /* 0x00006c0001007387 */ /* 0x0001e80000100800 */
[----:B------:R-:W4:Y:S04]  /*87600*/  LDL.LU R59, [R1+0x1640] ;  /* 0x00164000013b7983 */ /* 0x000f280000300800 */
[----:B0-----:R-:W4:Y:S04]  /*87610*/  LDL.LU R0, [R1+0xe4] ;  /* 0x0000e40001007983 */ /* 0x001f280000300800 */
[----:B------:R-:W4:Y:S04]  /*87620*/  LDL.LU R3, [R1+0xe0] ;  /* 0x0000e00001037983 */ /* 0x000f280000300800 */
[----:B------:R-:W4:Y:S01]  /*87630*/  LDL.LU R2, [R1+0x108] ;  /* 0x0001080001027983 */ /* 0x000f220000300800 */
[----:B------:R-:W-:-:S02]  /*87640*/  VIADD R5, R8, 0xc2 ;  /* 0x000000c208057836 */ /* 0x000fc40000000000 */
[C---:B------:R-:W-:Y:S02]  /*87650*/  VIADD R4, R8.reuse, 0xc3 ;  /* 0x000000c308047836 */ /* 0x040fe40000000000 */
[C---:B------:R-:W-:Y:S01]  /*87660*/  VIADD R6, R8.reuse, 0xc4 ;  /* 0x000000c408067836 */ /* 0x040fe20000000000 */
[----:B------:R0:W-:Y:S04]  /*87670*/  STL [R1+0x68], R5 ;  /* 0x0000680501007387 */ /* 0x0001e80000100800 */
[----:B------:R1:W-:Y:S01]  /*87680*/  STL [R1+0x64], R4 ;  /* 0x0000640401007387 */ /* 0x0003e20000100800 */
[----:B0-----:R-:W-:-:S03]  /*87690*/  VIADD R5, R8, 0xc5 ;  /* 0x000000c508057836 */ /* 0x001fc60000000000 */
[----:B------:R-:W-:Y:S01]  /*876a0*/  STL [R1+0x60], R6 ;  /* 0x0000600601007387 */ /* 0x000fe20000100800 */
[----:B-1----:R-:W-:-:S03]  /*876b0*/  VIADD R4, R8, 0xc6 ;  /* 0x000000c608047836 */ /* 0x002fc60000000000 */
[----:B------:R-:W-:Y:S04]  /*876c0*/  STL [R1+0x5c], R5 ;  /* 0x00005c0501007387 */ /* 0x000fe80000100800 */
[----:B------:R-:W-:Y:S01]  /*876d0*/  STL [R1+0x58], R4 ;  /* 0x0000580401007387 */ /* 0x000fe20000100800 */
[----:B--2---:R-:W-:Y:S02]  /*876e0*/  LOP3.LUT R49, R49, 0xffff, RZ, 0xc0, !PT ;  /* 0x0000ffff31317812 */ /* 0x004fe400078ec0ff */
[----:B---3--:R-:W-:Y:S02]  /*876f0*/  LOP3.LUT R61, R61, 0xffff, RZ, 0xc0, !PT ;  /* 0x0000ffff3d3d7812 */ /* 0x008fe400078ec0ff */
[----:B----4-:R-:W-:Y:S02]  /*87700*/  LOP3.LUT R60, R59, 0xffff, RZ, 0xc0, !PT ;  /* 0x0000ffff3b3c7812 */ /* 0x010fe400078ec0ff */
[----:B------:R-:W-:-:S02]  /*87710*/  SHF.R.U32.HI R59, RZ, 0x8, R49 ;  /* 0x00000008ff3b7819 */ /* 0x000fc40000011631 */
[----:B------:R-:W-:-:S04]  /*87720*/  LOP3.LUT R0, R0, 0xffff, RZ, 0xc0, !PT ;  /* 0x0000ffff00007812 */ /* 0x000fc800078ec0ff */
[----:B------:R-:W-:Y:S02]  /*87730*/  PRMT R49, R49, 0x3340, R0 ;  /* 0x0000334031317816 */ /* 0x000fe40000000000 */
[----:B------:R-:W-:-:S03]  /*87740*/  LOP3.LUT R3, R3, 0xffff, RZ, 0xc0, !PT ;  /* 0x0000ffff03037812 */ /* 0x000fc600078ec0ff */
[----:B------:R0:W-:Y:S01]  /*87750*/  STL [R1+0x2bc], R49 ;  /* 0x0002bc3101007387 */ /* 0x0001e20000100800 */
[----:B------:R-:W-:Y:S02]  /*87760*/  LOP3.LUT R2, R2, 0xffff, RZ, 0xc0, !PT ;  /* 0x0000ffff02027812 */ /* 0x000fe400078ec0ff */
[----:B0-----:R-:W-:Y:S02]  /*87770*/  SHF.R.U32.HI R49, RZ, 0x8, R0 ;  /* 0x00000008ff317819 */ /* 0x001fe40000011600 */
[----:B------:R-:W-:Y:S02]  /*87780*/  SHF.R.U32.HI R0, RZ, 0x8, R61 ;  /* 0x00000008ff007819 */ /* 0x000fe4000001163d */
[----:B------:R-:W-:-:S05]  /*87790*/  PRMT R61, R61, 0x3340, R3 ;  /* 0x000033403d3d7816 */ /* 0x000fca0000000003 */
[----:B------:R0:W-:Y:S01]  /*877a0*/  STL [R1+0x2f0], R61 ;  /* 0x0002f03d01007387 */ /* 0x0001e20000100800 */
[----:B------:R-:W-:Y:S02]  /*877b0*/  LOP3.LUT R59, R59, 0xffff, RZ, 0xc0, !PT ;  /* 0x0000ffff3b3b7812 */ /* 0x000fe400078ec0ff */
[----:B0-----:R-:W-:Y:S02]  /*877c0*/  SHF.R.U32.HI R61, RZ, 0x8, R60 ;  /* 0x00000008ff3d7819 */ /* 0x001fe4000001163c */
[----:B------:R-:W-:Y:S02]  /*877d0*/  PRMT R60, R60, 0x3340, R2 ;  /* 0x000033403c3c7816 */ /* 0x000fe40000000002 */
[----:B------:R-:W-:Y:S02]  /*877e0*/  LOP3.LUT R61, R61, 0xffff, RZ, 0xc0, !PT ;  /* 0x0000ffff3d3d7812 */ /* 0x000fe400078ec0ff */
[----:B------:R-:W-:Y:S01]  /*877f0*/  LOP3.LUT R49, R49, 0xffff, RZ, 0xc0, !PT ;  /* 0x0000ffff31317812 */ /* 0x000fe200078ec0ff */
[----:B------:R0:W-:Y:S01]  /*87800*/  STL [R1+0x2f4], R60 ;  /* 0x0002f43c01007387 */ /* 0x0001e20000100800 */
[----:B------:R-:W-:-:S02]  /*87810*/  LOP3.LUT R0, R0, 0xffff, RZ, 0xc0, !PT ;  /* 0x0000ffff00007812 */ /* 0x000fc400078ec0ff */
[----:B------:R-:W-:Y:S01]  /*87820*/  SHF.R.U32.HI R3, RZ, 0x8, R3 ;  /* 0x00000008ff037819 */ /* 0x000fe20000011603 */
[----:B0-----:R-:W2:Y:S04]  /*87830*/  LDL.LU R60, [R1+0x25bc] ;  /* 0x0025bc00013c7983 */ /* 0x001ea80000300800 */
[----:B------:R0:W-:Y:S01]  /*87840*/  STL [R1+0xf0], R61 ;  /* 0x0000f03d01007387 */ /* 0x0001e20000100800 */
[----:B------:R-:W-:-:S03]  /*87850*/  LOP3.LUT R3, R3, 0xffff, RZ, 0xc0, !PT ;  /* 0x0000ffff03037812 */ /* 0x000fc600078ec0ff */
[----:B0-----:R-:W3:Y:S04]  /*87860*/  LDL.LU R61, [R1+0x25b8] ;  /* 0x0025b800013d7983 */ /* 0x001ee80000300800 */
[----:B------:R0:W-:Y:S04]  /*87870*/  STL [R1+0xe0], R59 ;  /* 0x0000e03b01007387 */ /* 0x0001e80000100800 */
[----:B0-----:R-:W4:Y:S04]  /*87880*/  LDL.LU R59, [R1+0x25b4] ;  /* 0x0025b400013b7983 */ /* 0x001f280000300800 */
[----:B------:R0:W-:Y:S04]  /*87890*/  STL [R1+0x24], R49 ;  /* 0x0000243101007387 */ /* 0x0001e80000100800 */
[----:B0-----:R-:W2:Y:S04]  /*878a0*/  LDL.LU R49, [R1+0x25b0] ;  /* 0x0025b00001317983 */ /* 0x001ea80000300800 */
[----:B------:R0:W-:Y:S04]  /*878b0*/  STL [R1+0xe8], R0 ;  /* 0x0000e80001007387 */ /* 0x0001e80000100800 */
[----:B0-----:R-:W2:Y:S04]  /*878c0*/  LDL.LU R0, [R1+0x25ac] ;  /* 0x0025ac0001007983 */ /* 0x001ea80000300800 */
[----:B------:R0:W-:Y:S04]  /*878d0*/  STL [R1+0xe4], R3 ;  /* 0x0000e40301007387 */ /* 0x0001e80000100800 */
[----:B0-----:R-:W3:Y:S01]  /*878e0*/  LDL.LU R3, [R1+0x25a8] ;  /* 0x0025a80001037983 */ /* 0x001ee20000300800 */
[----:B------:R-:W-:-:S04]  /*878f0*/  SHF.R.U32.HI R2, RZ, 0x8, R2 ;  /* 0x00000008ff027819 */ /* 0x000fc80000011602 */
[----:B------:R-:W-:-:S05]  /*87900*/  LOP3.LUT R2, R2, 0xffff, RZ, 0xc0, !PT ;  /* 0x0000ffff02027812 */ /* 0x000fca00078ec0ff */
[----:B------:R0:W-:Y:S04]  /*87910*/  STL [R1+0xec], R2 ;  /* 0x0000ec0201007387 */ /* 0x0001e80000100800 */
[----:B0-----:R-:W3:Y:S01]  /*87920*/  LDL.LU R2, [R1+0x25a4] ;  /* 0x0025a40001027983 */ /* 0x001ee20000300800 */
[C---:B------:R-:W-:Y:S02]  /*87930*/  VIADD R43, R8.reuse, 0xe0 ;  /* 0x000000e0082b7836 */ /* 0x040fe40000000000 */
[C---:B------:R-:W-:Y:S02]  /*87940*/  VIADD R47, R8.reuse, 0xdf ;  /* 0x000000df082f7836 */ /* 0x040fe40000000000 */
[----:B------:R-:W-:-:S03]  /*87950*/  VIADD R42, R8, 0xe1 ;  /* 0x000000e1082a7836 */ /* 0x000fc60000000000 */
[----:B------:R-:W-:Y:S01]  /*87960*/  ISETP.GE.AND P2, PT, R47, UR59, PT ;  /* 0x0000003b2f007c0c */ /* 0x000fe2000bf46270 */
[C---:B------:R-:W-:Y:S01]  /*87970*/  VIADD R41, R8.reuse, 0xe2 ;  /* 0x000000e208297836 */ /* 0x040fe20000000000 */
[----:B------:R-:W0:Y:S01]  /*87980*/  LDCU UR59, c[0x0][0x39c] ;  /* 0x00007380ff3b77ac */ /* 0x000e220008000800 */
[C---:B------:R-:W-:Y:S02]  /*87990*/  VIADD R40, R8.reuse, 0xe3 ;  /* 0x000000e308287836 */ /* 0x040fe40000000000 */
[C---:B------:R-:W-:Y:S02]  /*879a0*/  VIADD R39, R8.reuse, 0xe4 ;  /* 0x000000e408277836 */ /* 0x040fe40000000000 */
[C---:B------:R-:W-:Y:S01]  /*879b0*/  VIADD R35, R8.reuse, 0xe5 ;  /* 0x000000e508237836 */ /* 0x040fe20000000000 */
[----:B----4-:R-:W-:Y:S01]  /*879c0*/  ISETP.GE.AND P0, PT, R59, UR74, PT ;  /* 0x0000004a3b007c0c */ /* 0x010fe2000bf06270 */
[----:B------:R-:W-:Y:S01]  /*879d0*/  VIADD R33, R8, 0xe7 ;  /* 0x000000e708217836 */ /* 0x000fe20000000000 */
[----:B------:R-:W1:Y:S01]  /*879e0*/  LDCU UR74, c[0x0][0x39c] ;  /* 0x00007380ff4a77ac */ /* 0x000e620008000800 */
[----:B--2---:R-:W-:Y:S01]  /*879f0*/  ISETP.GE.AND P1, PT, R0, UR72, PT ;  /* 0x0000004800007c0c */ /* 0x004fe2000bf26270 */
[C---:B------:R-:W-:Y:S01]  /*87a00*/  VIADD R34, R8.reuse, 0xe6 ;  /* 0x000000e608227836 */ /* 0x040fe20000000000 */
[----:B------:R-:W2:Y:S01]  /*87a10*/  LDL.LU R0, [R1+0x25a0] ;  /* 0x0025a00001007983 */ /* 0x000ea20000300800 */
[----:B------:R-:W-:-:S02]  /*87a20*/  VIADD R14, R8, 0xfa ;  /* 0x000000fa080e7836 */ /* 0x000fc40000000000 */
[----:B------:R-:W-:Y:S01]  /*87a30*/  VIADD R13, R8, 0xfb ;  /* 0x000000fb080d7836 */ /* 0x000fe20000000000 */
[----:B------:R-:W4:Y:S01]  /*87a40*/  LDL.LU R59, [R1+0x259c] ;  /* 0x00259c00013b7983 */ /* 0x000f220000300800 */
[----:B------:R-:W-:Y:S01]  /*87a50*/  LOP3.LUT R49, R49, 0xfffffffd, RZ, 0xc0, !PT ;  /* 0xfffffffd31317812 */ /* 0x000fe200078ec0ff */
[----:B------:R-:W0:Y:S01]  /*87a60*/  LDCU UR72, c[0x0][0x39c] ;  /* 0x00007380ff4877ac */ /* 0x000e220008000800 */
[----:B---3--:R-:W-:-:S04]  /*87a70*/  LOP3.LUT R3, R3, 0xff7fffff, RZ, 0xc0, !PT ;  /* 0xff7fffff03037812 */ /* 0x008fc800078ec0ff */
[----:B------:R-:W-:Y:S02]  /*87a80*/  @P1 LOP3.LUT R3, R3, 0x800000, RZ, 0xfc, !PT ;  /* 0x0080000003031812 */ /* 0x000fe400078efcff */
[----:B------:R-:W-:Y:S01]  /*87a90*/  ISETP.GE.AND P1, PT, R61, UR76, PT ;  /* 0x0000004c3d007c0c */ /* 0x000fe2000bf26270 */
[----:B------:R-:W3:Y:S01]  /*87aa0*/  LDCU UR76, c[0x0][0x39c] ;  /* 0x00007380ff4c77ac */ /* 0x000ee20008000800 */
[----:B------:R-:W-:Y:S01]  /*87ab0*/  LOP3.LUT R3, R3, 0xfdffffff, RZ, 0xc0, !PT ;  /* 0xfdffffff03037812 */ /* 0x000fe200078ec0ff */
[----:B------:R-:W2:Y:S03]  /*87ac0*/  LDL.LU R61, [R1+0x84] ;  /* 0x00008400013d7983 */ /* 0x000ea60000300800 */
[----:B------:R-:W-:Y:S01]  /*87ad0*/  @P0 LOP3.LUT R3, R3, 0x2000000, RZ, 0xfc, !PT ;  /* 0x0200000003030812 */ /* 0x000fe200078efcff */
[----:B------:R-:W2:Y:S01]  /*87ae0*/  LDL.LU R47, [R1+0x88] ;  /* 0x00008800012f7983 */ /* 0x000ea20000300800 */
[----:B------:R-:W-:Y:S01]  /*87af0*/  ISETP.GE.AND P0, PT, R60, UR57, PT ;  /* 0x000000393c007c0c */ /* 0x000fe2000bf06270 */
[----:B------:R-:W0:Y:S01]  /*87b00*/  LDCU UR57, c[0x0][0x39c] ;  /* 0x00007380ff3977ac */ /* 0x000e220008000800 */
[----:B------:R-:W-:-:S04]  /*87b10*/  LOP3.LUT R3, R3, 0xf7ffffff, RZ, 0xc0, !PT ;  /* 0xf7ffffff03037812 */ /* 0x000fc800078ec0ff */
[----:B------:R-:W-:Y:S02]  /*87b20*/  @P1 LOP3.LUT R3, R3, 0x8000000, RZ, 0xfc, !PT ;  /* 0x0800000003031812 */ /* 0x000fe400078efcff */
[----:B------:R-:W-:Y:S01]  /*87b30*/  ISETP.GE.AND P1, PT, R43, UR61, PT ;  /* 0x0000003d2b007c0c */ /* 0x000fe2000bf26270 */
[----:B------:R-:W0:Y:S01]  /*87b40*/  LDCU UR61, c[0x0][0x39c] ;  /* 0x00007380ff3d77ac */ /* 0x000e220008000800 */
[----:B------:R-:W-:Y:S01]  /*87b50*/  LOP3.LUT R3, R3, 0xdfffffff, RZ, 0xc0, !PT ;  /* 0xdfffffff03037812 */ /* 0x000fe200078ec0ff */
[----:B------:R-:W1:Y:S01]  /*87b60*/  LDL.LU R43, [R1+0x8c] ;  /* 0x00008c00012b7983 */ /* 0x000e620000300800 */
[----:B------:R-:W-:Y:S02]  /*87b70*/  LOP3.LUT R2, R2, 0xfffffffd, RZ, 0xc0, !PT ;  /* 0xfffffffd02027812 */ /* 0x000fe400078ec0ff */
[----:B------:R-:W-:Y:S02]  /*87b80*/  @P0 LOP3.LUT R3, R3, 0x20000000, RZ, 0xfc, !PT ;  /* 0x2000000003030812 */ /* 0x000fe400078efcff */
[----:B------:R-:W-:Y:S01]  /*87b90*/  ISETP.GE.AND P0, PT, R42, UR63, PT ;  /* 0x0000003f2a007c0c */ /* 0x000fe2000bf06270 */
[----:B------:R-:W0:Y:S01]  /*87ba0*/  LDCU UR63, c[0x0][0x39c] ;  /* 0x00007380ff3f77ac */ /* 0x000e220008000800 */
[----:B------:R-:W-:Y:S01]  /*87bb0*/  LOP3.LUT R3, R3, 0x7fffffff, RZ, 0xc0, !PT ;  /* 0x7fffffff03037812 */ /* 0x000fe200078ec0ff */
[----:B------:R-:W3:Y:S02]  /*87bc0*/  LDL.LU R42, [R1+0x90] ;  /* 0x00009000012a7983 */ /* 0x000ee40000300800 */
[----:B------:R-:W-:-:S02]  /*87bd0*/  @P1 LOP3.LUT R2, R2, 0x2, RZ, 0xfc, !PT ;  /* 0x0000000202021812 */ /* 0x000fc400078efcff */
[----:B------:R-:W-:Y:S02]  /*87be0*/  @P2 LOP3.LUT R3, R3, 0x80000000, RZ, 0xfc, !PT ;  /* 0x8000000003032812 */ /* 0x000fe400078efcff */
[----:B------:R-:W-:Y:S02]  /*87bf0*/  ISETP.GE.AND P2, PT, R41, UR65, PT ;  /* 0x0000004129007c0c */ /* 0x000fe4000bf46270 */
[----:B------:R-:W-:Y:S01]  /*87c00*/  LOP3.LUT R2, R2, 0xffffffef, RZ, 0xc0, !PT ;  /* 0xffffffef02027812 */ /* 0x000fe200078ec0ff */
[----:B------:R-:W2:Y:S03]  /*87c10*/  LDL.LU R41, [R1+0x94] ;  /* 0x0000940001297983 */ /* 0x000ea60000300800 */
[----:B------:R-:W-:-:S04]  /*87c20*/  @P0 LOP3.LUT R2, R2, 0x10, RZ, 0xfc, !PT ;  /* 0x0000001002020812 */ /* 0x000fc800078efcff */
[----:B------:R-:W-:Y:S02]  /*87c30*/  LOP3.LUT R2, R2, 0xffffff7f, RZ, 0xc0, !PT ;  /* 0xffffff7f02027812 */ /* 0x000fe400078ec0ff */
[----:B------:R-:W-:Y:S02]  /*87c40*/  ISETP.GE.AND P1, PT, R40, UR67, PT ;  /* 0x0000004328007c0c */ /* 0x000fe4000bf26270 */
[----:B------:R-:W2:Y:S01]  /*87c50*/  LDL.LU R40, [R1+0x98] ;  /* 0x0000980001287983 */ /* 0x000ea20000300800 */
[----:B------:R-:W-:Y:S02]  /*87c60*/  ISETP.GE.AND P0, PT, R39, UR69, PT ;  /* 0x0000004527007c0c */ /* 0x000fe4000bf06270 */
[----:B------:R-:W-:Y:S01]  /*87c70*/  @P2 LOP3.LUT R2, R2, 0x80, RZ, 0xfc, !PT ;  /* 0x0000008002022812 */ /* 0x000fe200078efcff */
[----:B------:R-:W2:Y:S01]  /*87c80*/  LDL.LU R39, [R1+0x9c] ;  /* 0x00009c0001277983 */ /* 0x000ea20000300800 */
[----:B------:R-:W-:-:S03]  /*87c90*/  ISETP.GE.AND P2, PT, R35, UR71, PT ;  /* 0x0000004723007c0c */ /* 0x000fc6000bf46270 */
[----:B------:R-:W0:Y:S01]  /*87ca0*/  LDL.LU R35, [R1+0xa0] ;  /* 0x0000a00001237983 */ /* 0x000e220000300800 */
[----:B------:R-:W-:-:S04]  /*87cb0*/  LOP3.LUT R2, R2, 0xfffffeff, RZ, 0xc0, !PT ;  /* 0xfffffeff02027812 */ /* 0x000fc800078ec0ff */
[----:B------:R-:W-:-:S04]  /*87cc0*/  @P1 LOP3.LUT R2, R2, 0x100, RZ, 0xfc, !PT ;  /* 0x0000010002021812 */ /* 0x000fc800078efcff */
[----:B------:R-:W-:-:S04]  /*87cd0*/  LOP3.LUT R2, R2, 0xfffff7ff, RZ, 0xc0, !PT ;  /* 0xfffff7ff02027812 */ /* 0x000fc800078ec0ff */
[----:B------:R-:W-:Y:S02]  /*87ce0*/  @P0 LOP3.LUT R2, R2, 0x800, RZ, 0xfc, !PT ;  /* 0x0000080002020812 */ /* 0x000fe400078efcff */
[----:B------:R-:W-:Y:S02]  /*87cf0*/  ISETP.GE.AND P0, PT, R33, UR75, PT ;  /* 0x0000004b21007c0c */ /* 0x000fe4000bf06270 */
[----:B------:R-:W3:Y:S01]  /*87d00*/  LDL.LU R33, [R1+0x80] ;  /* 0x0000800001217983 */ /* 0x000ee20000300800 */
[----:B------:R-:W-:Y:S02]  /*87d10*/  ISETP.GE.AND P1, PT, R34, UR73, PT ;  /* 0x0000004922007c0c */ /* 0x000fe4000bf26270 */
[----:B------:R-:W-:Y:S01]  /*87d20*/  ISETP.GE.AND P5, PT, R14, UR39, PT ;  /* 0x000000270e007c0c */ /* 0x000fe2000bfa6270 */
[----:B------:R-:W3:Y:S01]  /*87d30*/  LDL.LU R34, [R1+0x7c] ;  /* 0x00007c0001227983 */ /* 0x000ee20000300800 */
[----:B------:R-:W-:Y:S02]  /*87d40*/  ISETP.GE.AND P4, PT, R13, UR41, PT ;  /* 0x000000290d007c0c */ /* 0x000fe4000bf86270 */
[----:B----4-:R-:W-:-:S09]  /*87d50*/  LOP3.LUT R59, R59, 0xffffbfff, RZ, 0xc0, !PT ;  /* 0xffffbfff3b3b7812 */ /* 0x010fd200078ec0ff */
[----:B------:R-:W-:Y:S02]  /*87d60*/  @P5 LOP3.LUT R59, R59, 0x4000, RZ, 0xfc, !PT ;  /* 0x000040003b3b5812 */ /* 0x000fe400078efcff */
[----:B0-----:R-:W-:Y:S02]  /*87d70*/  ISETP.GE.AND P5, PT, R35, UR63, PT ;  /* 0x0000003f23007c0c */ /* 0x001fe4000bfa6270 */
[----:B------:R-:W4:Y:S01]  /*87d80*/  LDL.LU R35, [R1+0x78] ;  /* 0x0000780001237983 */ /* 0x000f220000300800 */
[----:B------:R-:W-:-:S04]  /*87d90*/  LOP3.LUT R59, R59, 0xffff7fff, RZ, 0xc0, !PT ;  /* 0xffff7fff3b3b7812 */ /* 0x000fc800078ec0ff */
[----:B------:R-:W-:Y:S02]  /*87da0*/  @P4 LOP3.LUT R59, R59, 0x8000, RZ, 0xfc, !PT ;  /* 0x000080003b3b4812 */ /* 0x000fe400078efcff */
[----:B--2---:R-:W-:-:S13]  /*87db0*/  ISETP.GE.AND P4, PT, R40, UR59, PT ;  /* 0x0000003b28007c0c */ /* 0x004fda000bf86270 */
[----:B------:R-:W-:Y:S02]  /*87dc0*/  @P4 LOP3.LUT R49, R49, 0x2, RZ, 0xfc, !PT ;  /* 0x0000000231314812 */ /* 0x000fe400078efcff */
[----:B------:R-:W-:Y:S02]  /*87dd0*/  ISETP.GE.AND P4, PT, R41, UR57, PT ;  /* 0x0000003929007c0c */ /* 0x000fe4000bf86270 */
[----:B------:R-:W-:-:S04]  /*87de0*/  LOP3.LUT R49, R49, 0xfffffffe, RZ, 0xc0, !PT ;  /* 0xfffffffe31317812 */ /* 0x000fc800078ec0ff */
[----:B------:R-:W-:-:S04]  /*87df0*/  @P5 LOP3.LUT R49, R49, 0x1, RZ, 0xfc, !PT ;  /* 0x0000000131315812 */ /* 0x000fc800078efcff */
[----:B------:R-:W-:-:S04]  /*87e00*/  LOP3.LUT R49, R49, 0xffffffdf, RZ, 0xc0, !PT ;  /* 0xffffffdf31317812 */ /* 0x000fc800078ec0ff */
[----:B------:R-:W-:Y:S02]  /*87e10*/  @P4 LOP3.LUT R49, R49, 0x20, RZ, 0xfc, !PT ;  /* 0x0000002031314812 */ /* 0x000fe400078efcff */
[----:B---3--:R-:W-:Y:S02]  /*87e20*/  ISETP.GE.AND P4, PT, R42, UR76, PT ;  /* 0x0000004c2a007c0c */ /* 0x008fe4000bf86270 */
[----:B------:R-:W-:-:S11]  /*87e30*/  LOP3.LUT R49, R49, 0xfffffdff, RZ, 0xc0, !PT ;  /* 0xfffffdff31317812 */ /* 0x000fd600078ec0ff */
[----:B------:R-:W-:Y:S02]  /*87e40*/  @P4 LOP3.LUT R49, R49, 0x200, RZ, 0xfc, !PT ;  /* 0x0000020031314812 */ /* 0x000fe400078efcff */
[----:B-1----:R-:W-:Y:S02]  /*87e50*/  ISETP.GE.AND P4, PT, R43, UR74, PT ;  /* 0x0000004a2b007c0c */ /* 0x002fe4000bf86270 */
[----:B------:R-:W-:-:S11]  /*87e60*/  LOP3.LUT R49, R49, 0xffffefff, RZ, 0xc0, !PT ;  /* 0xffffefff31317812 */ /* 0x000fd600078ec0ff */
[----:B------:R-:W-:Y:S02]  /*87e70*/  @P4 LOP3.LUT R49, R49, 0x1000, RZ, 0xfc, !PT ;  /* 0x0000100031314812 */ /* 0x000fe400078efcff */
[----:B------:R-:W-:Y:S02]  /*87e80*/  ISETP.GE.AND P4, PT, R47, UR72, PT ;  /* 0x000000482f007c0c */ /* 0x000fe4000bf86270 */
[----:B------:R-:W-:Y:S02]  /*87e90*/  LOP3.LUT R49, R49, 0xffff7fff, RZ, 0xc0, !PT ;  /* 0xffff7fff31317812 */ /* 0x000fe400078ec0ff */
[----:B------:R-:W-:Y:S02]  /*87ea0*/  ISETP.GE.AND P6, PT, R39, UR61, PT ;  /* 0x0000003d27007c0c */ /* 0x000fe4000bfc6270 */
[----:B------:R-:W2:Y:S04]  /*87eb0*/  LDL.LU R39, [R1+0x70] ;  /* 0x0000700001277983 */ /* 0x000ea80000300800 */
[----:B------:R-:W3:Y:S03]  /*87ec0*/  LDL.LU R40, [R1+0x6c] ;  /* 0x00006c0001287983 */ /* 0x000ee60000300800 */
[----:B------:R-:W-:Y:S01]  /*87ed0*/  @P4 LOP3.LUT R49, R49, 0x8000, RZ, 0xfc, !PT ;  /* 0x0000800031314812 */ /* 0x000fe200078efcff */
[----:B------:R-:W3:Y:S01]  /*87ee0*/  LDL.LU R41, [R1+0x68] ;  /* 0x0000680001297983 */ /* 0x000ee20000300800 */
[----:B------:R-:W-:-:S02]  /*87ef0*/  ISETP.GE.AND P4, PT, R61, UR8, PT ;  /* 0x000000083d007c0c */ /* 0x000fc4000bf86270 */
[----:B------:R-:W-:Y:S01]  /*87f00*/  LOP3.LUT R49, R49, 0xfffeffff, RZ, 0xc0, !PT ;  /* 0xfffeffff31317812 */ /* 0x000fe200078ec0ff */
[----:B------:R-:W3:Y:S01]  /*87f10*/  LDL.LU R42, [R1+0x64] ;  /* 0x00006400012a7983 */ /* 0x000ee20000300800 */
[----:B------:R-:W-:-:S03]  /*87f20*/  VIADD R48, R8, 0xbf ;  /* 0x000000bf08307836 */ /* 0x000fc60000000000 */
[----:B------:R-:W3:Y:S04]  /*87f30*/  LDL.LU R43, [R1+0x60] ;  /* 0x00006000012b7983 */ /* 0x000ee80000300800 */
[----:B------:R-:W3:Y:S02]  /*87f40*/  LDL.LU R47, [R1+0x5c] ;  /* 0x00005c00012f7983 */ /* 0x000ee40000300800 */
[----:B------:R-:W-:Y:S02]  /*87f50*/  @P4 LOP3.LUT R49, R49, 0x10000, RZ, 0xfc, !PT ;  /* 0x0001000031314812 */ /* 0x000fe400078efcff */
[----:B------:R-:W-:Y:S01]  /*87f60*/  ISETP.GE.AND P4, PT, R33, UR10, PT ;  /* 0x0000000a21007c0c */ /* 0x000fe2000bf86270 */
[----:B------:R-:W3:Y:S01]  /*87f70*/  LDL.LU R61, [R1+0x58] ;  /* 0x00005800013d7983 */ /* 0x000ee20000300800 */
[----:B------:R-:W-:-:S11]  /*87f80*/  LOP3.LUT R49, R49, 0xfff7ffff, RZ, 0xc0, !PT ;  /* 0xfff7ffff31317812 */ /* 0x000fd600078ec0ff */
[----:B------:R-:W-:Y:S02]  /*87f90*/  @P4 LOP3.LUT R49, R49, 0x80000, RZ, 0xfc, !PT ;  /* 0x0008000031314812 */ /* 0x000fe400078efcff */
[----:B------:R-:W-:Y:S02]  /*87fa0*/  ISETP.GE.AND P4, PT, R34, UR12, PT ;  /* 0x0000000c22007c0c */ /* 0x000fe4000bf86270 */
[----:B------:R-:W-:-:S11]  /*87fb0*/  LOP3.LUT R49, R49, 0xffdfffff, RZ, 0xc0, !PT ;  /* 0xffdfffff31317812 */ /* 0x000fd600078ec0ff */
[----:B------:R-:W-:-:S04]  /*87fc0*/  @P4 LOP3.LUT R49, R49, 0x200000, RZ, 0xfc, !PT ;  /* 0x0020000031314812 */ /* 0x000fc800078efcff */
[----:B------:R-:W-:Y:S02]  /*87fd0*/  LOP3.LUT R49, R49, 0xff7fffff, RZ, 0xc0, !PT ;  /* 0xff7fffff31317812 */ /* 0x000fe400078ec0ff */
[----:B----4-:R-:W-:-:S13]  /*87fe0*/  ISETP.GE.AND P4, PT, R35, UR14, PT ;  /* 0x0000000e23007c0c */ /* 0x010fda000bf86270 */
[----:B------:R-:W-:Y:S02]  /*87ff0*/  @P4 LOP3.LUT R49, R49, 0x800000, RZ, 0xfc, !PT ;  /* 0x0080000031314812 */ /* 0x000fe400078efcff */
[----:B------:R-:W-:Y:S02]  /*88000*/  ISETP.GE.AND P4, PT, R48, UR16, PT ;  /* 0x0000001030007c0c */ /* 0x000fe4000bf86270 */
[----:B------:R-:W4:Y:S01]  /*88010*/  LDL.LU R48, [R1+0x2598] ;  /* 0x0025980001307983 */ /* 0x000f220000300800 */
[----:B------:R-:W-:-:S10]  /*88020*/  LOP3.LUT R49, R49, 0xfdffffff, RZ, 0xc0, !PT ;  /* 0xfdffffff31317812 */ /* 0x000fd400078ec0ff */
[----:B------:R-:W-:-:S04]  /*88030*/  @P4 LOP3.LUT R49, R49, 0x2000000, RZ, 0xfc, !PT ;  /* 0x0200000031314812 */ /* 0x000fc800078efcff */
[----:B------:R-:W-:Y:S02]  /*88040*/  LOP3.LUT R49, R49, 0xf7ffffff, RZ, 0xc0, !PT ;  /* 0xf7ffffff31317812 */ /* 0x000fe400078ec0ff */
[----:B--2---:R-:W-:-:S13]  /*88050*/  ISETP.GE.AND P4, PT, R39, UR18, PT ;  /* 0x0000001227007c0c */ /* 0x004fda000bf86270 */
[----:B------:R-:W-:Y:S02]  /*88060*/  @P4 LOP3.LUT R49, R49, 0x8000000, RZ, 0xfc, !PT ;  /* 0x0800000031314812 */ /* 0x000fe400078efcff */
[----:B---3--:R-:W-:Y:S02]  /*88070*/  ISETP.GE.AND P4, PT, R40, UR20, PT ;  /* 0x0000001428007c0c */ /* 0x008fe4000bf86270 */
[----:B------:R-:W-:-:S11]  /*88080*/  LOP3.LUT R49, R49, 0xdfffffff, RZ, 0xc0, !PT ;  /* 0xdfffffff31317812 */ /* 0x000fd600078ec0ff */
[----:B------:R-:W-:Y:S02]  /*88090*/  @P4 LOP3.LUT R49, R49, 0x20000000, RZ, 0xfc, !PT ;  /* 0x2000000031314812 */ /* 0x000fe400078efcff */
[----:B------:R-:W-:Y:S02]  /*880a0*/  ISETP.GE.AND P4, PT, R41, UR22, PT ;  /* 0x0000001629007c0c */ /* 0x000fe4000bf86270 */
[----:B------:R-:W-:-:S11]  /*880b0*/  LOP3.LUT R49, R49, 0x7fffffff, RZ, 0xc0, !PT ;  /* 0x7fffffff31317812 */ /* 0x000fd600078ec0ff */
[----:B------:R-:W-:Y:S02]  /*880c0*/  @P4 LOP3.LUT R49, R49, 0x80000000, RZ, 0xfc, !PT ;  /* 0x8000000031314812 */ /* 0x000fe400078efcff */
[----:B------:R-:W-:Y:S01]  /*880d0*/  ISETP.GE.AND P4, PT, R42, UR24, PT ;  /* 0x000000182a007c0c */ /* 0x000fe2000bf86270 */
[C---:B------:R-:W-:Y:S02]  /*880e0*/  VIADD R50, R8.reuse, 0xc7 ;  /* 0x000000c708327836 */ /* 0x040fe40000000000 */
[C---:B------:R-:W-:Y:S02]  /*880f0*/  VIADD R7, R8.reuse, 0xc8 ;  /* 0x000000c808077836 */ /* 0x040fe40000000000 */
[C---:B------:R-:W-:Y:S02]  /*88100*/  VIADD R6, R8.reuse, 0xc9 ;  /* 0x000000c908067836 */ /* 0x040fe40000000000 */
[C---:B------:R-:W-:Y:S02]  /*88110*/  VIADD R5, R8.reuse, 0xca ;  /* 0x000000ca08057836 */ /* 0x040fe40000000000 */
[----:B------:R-:W-:-:S02]  /*88120*/  VIADD R4, R8, 0xcb ;  /* 0x000000cb08047836 */ /* 0x000fc40000000000 */
[C---:B------:R-:W-:Y:S02]  /*88130*/  VIADD R36, R8.reuse, 0xcc ;  /* 0x000000cc08247836 */ /* 0x040fe40000000000 */
[----:B------:R-:W-:Y:S01]  /*88140*/  VIADD R38, R8, 0xcd ;  /* 0x000000cd08267836 */ /* 0x000fe20000000000 */
[----:B----4-:R-:W-:-:S04]  /*88150*/  LOP3.LUT R48, R48, 0xfffffffb, RZ, 0xc0, !PT ;  /* 0xfffffffb30307812 */ /* 0x010fc800078ec0ff */
[----:B------:R-:W-:Y:S02]  /*88160*/  @P4 LOP3.LUT R48, R48, 0x4, RZ, 0xfc, !PT ;  /* 0x0000000430304812 */ /* 0x000fe400078efcff */
[----:B------:R-:W-:Y:S02]  /*88170*/  ISETP.GE.AND P4, PT, R43, UR26, PT ;  /* 0x0000001a2b007c0c */ /* 0x000fe4000bf86270 */
[----:B------:R-:W-:-:S11]  /*88180*/  LOP3.LUT R48, R48, 0xffffffdf, RZ, 0xc0, !PT ;  /* 0xffffffdf30307812 */ /* 0x000fd600078ec0ff */
        /* <DEDUP_REMOVED lines=8> */
[----:B------:R-:W2:Y:S01]  /*88210*/  LDL.LU R50, [R1+0x2594] ;  /* 0x0025940001327983 */ /* 0x000ea20000300800 */
[----:B------:R-:W-:-:S10]  /*88220*/  LOP3.LUT R48, R48, 0xfffff7ff, RZ, 0xc0, !PT ;  /* 0xfffff7ff30307812 */ /* 0x000fd400078ec0ff */
[----:B------:R-:W-:Y:S02]  /*88230*/  @P4 LOP3.LUT R48, R48, 0x800, RZ, 0xfc, !PT ;  /* 0x0000080030304812 */ /* 0x000fe400078efcff */
[----:B------:R-:W-:Y:S02]  /*88240*/  ISETP.GE.AND P4, PT, R7, UR34, PT ;  /* 0x0000002207007c0c */ /* 0x000fe4000bf86270 */
[----:B------:R-:W-:Y:S01]  /*88250*/  LOP3.LUT R48, R48, 0xffffdfff, RZ, 0xc0, !PT ;  /* 0xffffdfff30307812 */ /* 0x000fe200078ec0ff */
[C---:B------:R-:W-:Y:S02]  /*88260*/  VIADD R37, R8.reuse, 0xce ;  /* 0x000000ce08257836 */ /* 0x040fe40000000000 */
[C---:B------:R-:W-:Y:S02]  /*88270*/  VIADD R46, R8.reuse, 0xcf ;  /* 0x000000cf082e7836 */ /* 0x040fe40000000000 */
[C---:B------:R-:W-:Y:S02]  /*88280*/  VIADD R45, R8.reuse, 0xd0 ;  /* 0x000000d0082d7836 */ /* 0x040fe40000000000 */
[C---:B------:R-:W-:Y:S01]  /*88290*/  VIADD R44, R8.reuse, 0xd1 ;  /* 0x000000d1082c7836 */ /* 0x040fe20000000000 */
[----:B------:R-:W-:Y:S01]  /*882a0*/  LOP3.LUT R3, R3, 0xfffffffd, RZ, 0xc0, !PT ;  /* 0xfffffffd03037812 */ /* 0x000fe200078ec0ff */
[----:B------:R-:W-:Y:S01]  /*882b0*/  VIADD R52, R8, 0xd2 ;  /* 0x000000d208347836 */ /* 0x000fe20000000000 */
[----:B------:R-:W3:Y:S01]  /*882c0*/  LDL.LU R7, [R1+0x2590] ;  /* 0x0025900001077983 */ /* 0x000ee20000300800 */
[----:B------:R-:W-:-:S02]  /*882d0*/  @P4 LOP3.LUT R48, R48, 0x2000, RZ, 0xfc, !PT ;  /* 0x0000200030304812 */ /* 0x000fc400078efcff */
[----:B------:R-:W-:Y:S02]  /*882e0*/  ISETP.GE.AND P4, PT, R6, UR36, PT ;  /* 0x0000002406007c0c */ /* 0x000fe4000bf86270 */
[----:B------:R-:W-:Y:S01]  /*882f0*/  LOP3.LUT R48, R48, 0xffff7fff, RZ, 0xc0, !PT ;  /* 0xffff7fff30307812 */ /* 0x000fe200078ec0ff */
[----:B------:R-:W-:Y:S01]  /*88300*/  VIADD R51, R8, 0xd3 ;  /* 0x000000d308337836 */ /* 0x000fe20000000000 */
[----:B------:R-:W3:Y:S09]  /*88310*/  LDL.LU R6, [R1+0x258c] ;  /* 0x00258c0001067983 */ /* 0x000ef20000300800 */
        /* <DEDUP_REMOVED lines=14> */
[----:B------:R-:W4:Y:S09]  /*88400*/  LDL.LU R36, [R1+0x2580] ;  /* 0x0025800001247983 */ /* 0x000f320000300800 */
        /* <DEDUP_REMOVED lines=13> */
[----:B------:R-:W3:Y:S10]  /*884e0*/  LDL.LU R46, [R1+0x2574] ;  /* 0x00257400012e7983 */ /* 0x000ef40000300800 */
[----:B------:R-:W-:-:S02]  /*884f0*/  @P4 LOP3.LUT R48, R48, 0x10000000, RZ, 0xfc, !PT ;  /* 0x1000000030304812 */ /* 0x000fc400078efcff */
[----:B------:R-:W-:Y:S02]  /*88500*/  ISETP.GE.AND P4, PT, R45, UR50, PT ;  /* 0x000000322d007c0c */ /* 0x000fe4000bf86270 */
[----:B------:R-:W-:Y:S01]  /*88510*/  LOP3.LUT R48, R48, 0x7fffffff, RZ, 0xc0, !PT ;  /* 0x7fffffff30307812 */ /* 0x000fe200078ec0ff */
[----:B------:R-:W3:Y:S10]  /*88520*/  LDL.LU R45, [R1+0x2570] ;  /* 0x00257000012d7983 */ /* 0x000ef40000300800 */
[----:B------:R-:W-:-:S02]  /*88530*/  @P4 LOP3.LUT R48, R48, 0x80000000, RZ, 0xfc, !PT ;  /* 0x8000000030304812 */ /* 0x000fc400078efcff */
[----:B------:R-:W-:Y:S02]  /*88540*/  ISETP.GE.AND P4, PT, R44, UR51, PT ;  /* 0x000000332c007c0c */ /* 0x000fe4000bf86270 */
[----:B------:R-:W3:Y:S11]  /*88550*/  LDL.LU R44, [R1+0x256c] ;  /* 0x00256c00012c7983 */ /* 0x000ef60000300800 */
[----:B------:R-:W-:-:S02]  /*88560*/  @P4 LOP3.LUT R3, R3, 0x2, RZ, 0xfc, !PT ;  /* 0x0000000203034812 */ /* 0x000fc400078efcff */
[----:B------:R-:W-:Y:S02]  /*88570*/  ISETP.GE.AND P4, PT, R52, UR54, PT ;  /* 0x0000003634007c0c */ /* 0x000fe4000bf86270 */
[----:B------:R-:W-:Y:S01]  /*88580*/  LOP3.LUT R3, R3, 0xfffffff7, RZ, 0xc0, !PT ;  /* 0xfffffff703037812 */ /* 0x000fe200078ec0ff */
[----:B------:R-:W3:Y:S10]  /*88590*/  LDL.LU R52, [R1+0x2568] ;  /* 0x0025680001347983 */ /* 0x000ef40000300800 */
        /* <DEDUP_REMOVED lines=27> */
[----:B------:R-:W3:Y:S01]  /*88750*/  LDL.LU R54, [R1+0x254c] ;  /* 0x00254c0001367983 */ /* 0x000ee20000300800 */
[----:B--2---:R-:W-:-:S03]  /*88760*/  ISETP.LT.AND P5, PT, R50, UR70, !P5 ;  /* 0x0000004632007c0c */ /* 0x004fc6000efa1270 */
[----:B------:R-:W2:Y:S01]  /*88770*/  LDL.LU R50, [R1+0x2548] ;  /* 0x0025480001327983 */ /* 0x000ea20000300800 */
[----:B------:R-:W-:-:S04]  /*88780*/  LOP3.LUT R2, R2, 0xffffdfff, RZ, 0xc0, !PT ;  /* 0xffffdfff02027812 */ /* 0x000fc800078ec0ff */
[----:B------:R-:W-:Y:S01]  /*88790*/  @P2 LOP3.LUT R2, R2, 0x2000, RZ, 0xfc, !PT ;  /* 0x0000200002022812 */ /* 0x000fe200078efcff */
[----:B------:R-:W-:-:S03]  /*887a0*/  VIADD R32, R8, 0xe8 ;  /* 0x000000e808207836 */ /* 0x000fc60000000000 */
[----:B------:R-:W-:-:S04]  /*887b0*/  LOP3.LUT R2, R2, 0xffff7fff, RZ, 0xc0, !PT ;  /* 0xffff7fff02027812 */ /* 0x000fc800078ec0ff */
[----:B------:R-:W-:Y:S02]  /*887c0*/  @P1 LOP3.LUT R2, R2, 0x8000, RZ, 0xfc, !PT ;  /* 0x0000800002021812 */ /* 0x000fe400078efcff */
[----:B------:R-:W-:Y:S02]  /*887d0*/  ISETP.GE.AND P2, PT, R32, UR77, PT ;  /* 0x0000004d20007c0c */ /* 0x000fe4000bf46270 */
[----:B------:R-:W-:Y:S01]  /*887e0*/  LOP3.LUT R2, R2, 0xfffdffff, RZ, 0xc0, !PT ;  /* 0xfffdffff02027812 */ /* 0x000fe200078ec0ff */
[----:B------:R-:W-:-:S03]  /*887f0*/  VIADD R31, R8, 0xe9 ;  /* 0x000000e9081f7836 */ /* 0x000fc60000000000 */
        /* <DEDUP_REMOVED lines=12> */
[----:B------:R-:W-:Y:S01]  /*888c0*/  @P0 LOP3.LUT R2, R2, 0x800000, RZ, 0xfc, !PT ;  /* 0x0080000002020812 */ /* 0x000fe200078efcff */
[----:B------:R-:W-:Y:S01]  /*888d0*/  VIADD R26, R8, 0xee ;  /* 0x000000ee081a7836 */ /* 0x000fe20000000000 */
[----:B------:R-:W-:Y:S02]  /*888e0*/  ISETP.GE.AND P1, PT, R28, UR11, PT ;  /* 0x0000000b1c007c0c */ /* 0x000fe4000bf26270 */
[----:B------:R-:W-:Y:S01]  /*888f0*/  LOP3.LUT R2, R2, 0xfbffffff, RZ, 0xc0, !PT ;  /* 0xfbffffff02027812 */ /* 0x000fe200078ec0ff */
[----:B------:R-:W-:-:S03]  /*88900*/  VIADD R27, R8, 0xed ;  /* 0x000000ed081b7836 */ /* 0x000fc60000000000 */
[----:B------:R-:W-:Y:S02]  /*88910*/  @P2 LOP3.LUT R2, R2, 0x4000000, RZ, 0xfc, !PT ;  /* 0x0400000002022812 */ /* 0x000fe400078efcff */
[----:B------:R-:W-:Y:S01]  /*88920*/  ISETP.GE.AND P2, PT, R26, UR15, PT ;  /* 0x0000000f1a007c0c */ /* 0x000fe2000bf46270 */
[----:B------:R-:W-:Y:S01]  /*88930*/  VIADD R25, R8, 0xef ;  /* 0x000000ef08197836 */ /* 0x000fe20000000000 */
[----:B------:R-:W-:Y:S02]  /*88940*/  ISETP.GE.AND P0, PT, R27, UR13, PT ;  /* 0x0000000d1b007c0c */ /* 0x000fe4000bf06270 */
[----:B------:R-:W-:Y:S02]  /*88950*/  LOP3.LUT R2, R2, 0xdfffffff, RZ, 0xc0, !PT ;  /* 0xdfffffff02027812 */ /* 0x000fe400078ec0ff */
[----:B------:R-:W-:Y:S02]  /*88960*/  LOP3.LUT R0, R0, 0xfffffffd, RZ, 0xc0, !PT ;  /* 0xfffffffd00007812 */ /* 0x000fe400078ec0ff */
[----:B------:R-:W-:-:S02]  /*88970*/  @P1 LOP3.LUT R2, R2, 0x20000000, RZ, 0xfc, !PT ;  /* 0x2000000002021812 */ /* 0x000fc400078efcff */
[----:B------:R-:W-:Y:S01]  /*88980*/  ISETP.GE.AND P1, PT, R25, UR17, PT ;  /* 0x0000001119007c0c */ /* 0x000fe2000bf26270 */
[----:B------:R-:W-:Y:S01]  /*88990*/  VIADD R24, R8, 0xf0 ;  /* 0x000000f008187836 */ /* 0x000fe20000000000 */
[----:B------:R-:W-:Y:S02]  /*889a0*/  LOP3.LUT R2, R2, 0xbfffffff, RZ, 0xc0, !PT ;  /* 0xbfffffff02027812 */ /* 0x000fe400078ec0ff */
[----:B------:R-:W-:Y:S02]  /*889b0*/  @P2 LOP3.LUT R0, R0, 0x2, RZ, 0xfc, !PT ;  /* 0x0000000200002812 */ /* 0x000fe400078efcff */
        /* <DEDUP_REMOVED lines=33> */
[----:B------:R-:W-:Y:S01]  /*88bd0*/  ISETP.GE.AND P1, PT, R16, UR35, PT ;  /* 0x0000002310007c0c */ /* 0x000fe2000bf26270 */
[----:B------:R-:W-:Y:S01]  /*88be0*/  VIADD R15, R8, 0xf9 ;  /* 0x000000f9080f7836 */ /* 0x000fe20000000000 */
[----:B------:R-:W-:Y:S01]  /*88bf0*/  LOP3.LUT R0, R0, 0xffefffff, RZ, 0xc0, !PT ;  /* 0xffefffff00007812 */ /* 0x000fe200078ec0ff */
[C---:B------:R-:W-:Y:S01]  /*88c00*/  VIADD R12, R8.reuse, 0xfc ;  /* 0x000000fc080c7836 */ /* 0x040fe20000000000 */
[----:B------:R-:W-:Y:S01]  /*88c10*/  LOP3.LUT R3, R3, 0xfffbffff, RZ, 0xc0, !PT ;  /* 0xfffbffff03037812 */ /* 0x000fe200078ec0ff */
[C---:B------:R-:W-:Y:S02]  /*88c20*/  VIADD R11, R8.reuse, 0xfd ;  /* 0x000000fd080b7836 */ /* 0x040fe40000000000 */
[C---:B------:R-:W-:Y:S02]  /*88c30*/  VIADD R10, R8.reuse, 0xfe ;  /* 0x000000fe080a7836 */ /* 0x040fe40000000000 */
[----:B------:R-:W-:-:S02]  /*88c40*/  VIADD R9, R8, 0xff ;  /* 0x000000ff08097836 */ /* 0x000fc40000000000 */
[----:B------:R-:W-:Y:S01]  /*88c50*/  VIADD R8, R8, 0xda ;  /* 0x000000da08087836 */ /* 0x000fe20000000000 */
[----:B------:R-:W-:Y:S02]  /*88c60*/  @P2 LOP3.LUT R0, R0, 0x100000, RZ, 0xfc, !PT ;  /* 0x0010000000002812 */ /* 0x000fe400078efcff */
[----:B------:R-:W-:Y:S02]  /*88c70*/  @P4 LOP3.LUT R3, R3, 0x40000, RZ, 0xfc, !PT ;  /* 0x0004000003034812 */ /* 0x000fe400078efcff */
[----:B------:R-:W-:Y:S02]  /*88c80*/  ISETP.GE.AND P0, PT, R15, UR37, PT ;  /* 0x000000250f007c0c */ /* 0x000fe4000bf06270 */
[----:B------:R-:W-:Y:S02]  /*88c90*/  ISETP.GE.AND P4, PT, R8, UR68, PT ;  /* 0x0000004408007c0c */ /* 0x000fe4000bf86270 */
[----:B------:R-:W-:-:S04]  /*88ca0*/  LOP3.LUT R0, R0, 0xff7fffff, RZ, 0xc0, !PT ;  /* 0xff7fffff00007812 */ /* 0x000fc800078ec0ff */
[----:B------:R-:W-:Y:S02]  /*88cb0*/  @P1 LOP3.LUT R0, R0, 0x800000, RZ, 0xfc, !PT ;  /* 0x0080000000001812 */ /* 0x000fe400078efcff */
[----:B------:R-:W-:Y:S02]  /*88cc0*/  LOP3.LUT R3, R3, 0xffdfffff, RZ, 0xc0, !PT ;  /* 0xffdfffff03037812 */ /* 0x000fe400078ec0ff */
[----:B------:R-:W-:Y:S02]  /*88cd0*/  LOP3.LUT R0, R0, 0xfdffffff, RZ, 0xc0, !PT ;  /* 0xfdffffff00007812 */ /* 0x000fe400078ec0ff */
[----:B------:R-:W-:Y:S02]  /*88ce0*/  LOP3.LUT R49, R49, 0xfffffffb, RZ, 0xc0, !PT ;  /* 0xfffffffb31317812 */ /* 0x000fe400078ec0ff */
[----:B------:R-:W-:Y:S02]  /*88cf0*/  @P0 LOP3.LUT R0, R0, 0x2000000, RZ, 0xfc, !PT ;  /* 0x0200000000000812 */ /* 0x000fe400078efcff */
[----:B------:R-:W-:-:S02]  /*88d00*/  @P4 LOP3.LUT R3, R3, 0x200000, RZ, 0xfc, !PT ;  /* 0x0020000003034812 */ /* 0x000fc400078efcff */
[----:B------:R-:W-:Y:S02]  /*88d10*/  @P5 LOP3.LUT R49, R49, 0x4, RZ, 0xfc, !PT ;  /* 0x0000000431315812 */ /* 0x000fe400078efcff */
[----:B------:R-:W-:Y:S02]  /*88d20*/  ISETP.GE.AND P3, PT, R12, UR43, PT ;  /* 0x0000002b0c007c0c */ /* 0x000fe4000bf66270 */
[----:B------:R-:W-:Y:S02]  /*88d30*/  ISETP.GE.AND P2, PT, R11, UR45, PT ;  /* 0x0000002d0b007c0c */ /* 0x000fe4000bf46270 */
[----:B------:R-:W-:Y:S02]  /*88d40*/  ISETP.GE.AND P1, PT, R10, UR47, PT ;  /* 0x0000002f0a007c0c */ /* 0x000fe4000bf26270 */
[----:B------:R-:W-:Y:S02]  /*88d50*/  ISETP.GE.AND P0, PT, R9, UR49, PT ;  /* 0x0000003109007c0c */ /* 0x000fe4000bf06270 */
[----:B------:R-:W-:-:S02]  /*88d60*/  LOP3.LUT P4, RZ, R59, 0x8000, RZ, 0xc0, !PT ;  /* 0x000080003bff7812 */ /* 0x000fc4000788c0ff */
[----:B------:R-:W-:Y:S01]  /*88d70*/  LOP3.LUT P5, RZ, R59, 0x4000, RZ, 0xc0, !PT ;  /* 0x000040003bff7812 */ /* 0x000fe200078ac0ff */
[----:B------:R-:W4:Y:S01]  /*88d80*/  LDL.LU R33, [R1+0x24] ;  /* 0x0000240001217983 */ /* 0x000f220000300800 */
[----:B--2---:R-:W-:Y:S01]  /*88d90*/  LOP3.LUT R50, R50, 0xffefffff, RZ, 0xc0, !PT ;  /* 0xffefffff32327812 */ /* 0x004fe200078ec0ff */
[----:B------:R-:W0:Y:S02]  /*88da0*/  LDCU UR5, c[0x0][0x398] ;  /* 0x00007300ff0577ac */ /* 0x000e240008000800 */
[----:B------:R-:W4:Y:S01]  /*88db0*/  LDL.LU R39, [R1+0xe0] ;  /* 0x0000e00001277983 */ /* 0x000f220000300800 */
[----:B------:R-:W1:Y:S03]  /*88dc0*/  LDCU UR7, c[0x0][0x398] ;  /* 0x00007300ff0777ac */ /* 0x000e660008000800 */
[----:B------:R-:W2:Y:S01]  /*88dd0*/  LDL.LU R41, [R1+0xe4] ;  /* 0x0000e40001297983 */ /* 0x000ea20000300800 */
[----:B------:R-:W0:Y:S03]  /*88de0*/  LDCU UR8, c[0x0][0x398] ;  /* 0x00007300ff0877ac */ /* 0x000e260008000800 */
[----:B------:R-:W2:Y:S01]  /*88df0*/  LDL.LU R61, [R1+0xe8] ;  /* 0x0000e800013d7983 */ /* 0x000ea20000300800 */
[----:B------:R-:W0:Y:S03]  /*88e00*/  LDCU UR9, c[0x0][0x398] ;  /* 0x00007300ff0977ac */ /* 0x000e260008000800 */
[----:B------:R-:W2:Y:S01]  /*88e10*/  LDL.LU R42, [R1+0xec] ;  /* 0x0000ec00012a7983 */ /* 0x000ea20000300800 */
[----:B------:R-:W0:Y:S03]  /*88e20*/  LDCU UR10, c[0x0][0x398] ;  /* 0x00007300ff0a77ac */ /* 0x000e260008000800 */
[----:B------:R-:W2:Y:S01]  /*88e30*/  LDL.LU R43, [R1+0xf0] ;  /* 0x0000f000012b7983 */ /* 0x000ea20000300800 */
[----:B------:R-:W0:Y:S03]  /*88e40*/  LDCU UR11, c[0x0][0x398] ;  /* 0x00007300ff0b77ac */ /* 0x000e260008000800 */
        /* <DEDUP_REMOVED lines=16> */
[----:B------:R-:W-:Y:S01]  /*88f50*/  @P6 LOP3.LUT R50, R50, 0x100000, RZ, 0xfc, !PT ;  /* 0x0010000032326812 */ /* 0x000fe200078efcff */
[----:B------:R-:W-:Y:S03]  /*88f60*/  BAR.SYNC.DEFER_BLOCKING 0x0 ;  /* 0x0000000000007b1d */ /* 0x000fe60000010000 */
[----:B------:R-:W-:-:S02]  /*88f70*/  LOP3.LUT R50, R50, 0xfff7ffff, RZ, 0xc0, !PT ;  /* 0xfff7ffff32327812 */ /* 0x000fc400078ec0ff */
[----:B---3--:R-:W-:Y:S02]  /*88f80*/  LOP3.LUT P6, RZ, R55, 0x10000000, RZ, 0xc0, !PT ;  /* 0x1000000037ff7812 */ /* 0x008fe400078cc0ff */
[----:B------:R-:W-:Y:S02]  /*88f90*/  @P5 LOP3.LUT R50, R50, 0x80000, RZ, 0xfc, !PT ;  /* 0x0008000032325812 */ /* 0x000fe400078efcff */
[----:B------:R-:W-:Y:S01]  /*88fa0*/  LOP3.LUT P5, RZ, R54, 0x1000, RZ, 0xc0, !PT ;  /* 0x0000100036ff7812 */ /* 0x000fe200078ac0ff */
[----:B------:R-:W3:Y:S01]  /*88fb0*/  S2R R32, SR_TID.X ;  /* 0x0000000000207919 */ /* 0x000ee20000002100 */
[----:B------:R-:W-:Y:S01]  /*88fc0*/  LOP3.LUT R50, R50, 0xfffbffff, RZ, 0xc0, !PT ;  /* 0xfffbffff32327812 */ /* 0x000fe200078ec0ff */
[----:B------:R-:W-:Y:S03]  /*88fd0*/  STL [R1+0x25f4], R59 ;  /* 0x0025f43b01007387 */ /* 0x000fe60000100800 */
[----:B------:R-:W-:Y:S01]  /*88fe0*/  @P4 LOP3.LUT R50, R50, 0x40000, RZ, 0xfc, !PT ;  /* 0x0004000032324812 */ /* 0x000fe200078efcff */
[----:B------:R0:W-:Y:S03]  /*88ff0*/  STL [R1+0x25f0], R56 ;  /* 0x0025f03801007387 */ /* 0x0001e60000100800 */
[----:B------:R-:W-:Y:S01]  /*89000*/  LOP3.LUT R50, R50, 0xfffdffff, RZ, 0xc0, !PT ;  /* 0xfffdffff32327812 */ /* 0x000fe200078ec0ff */
[----:B------:R-:W-:Y:S03]  /*89010*/  STL [R1+0x25ec], R58 ;  /* 0x0025ec3a01007387 */ /* 0x000fe60000100800 */
[----:B------:R-:W-:Y:S01]  /*89020*/  @P3 LOP3.LUT R50, R50, 0x20000, RZ, 0xfc, !PT ;  /* 0x0002000032323812 */ /* 0x000fe200078efcff */
[----:B------:R-:W-:Y:S03]  /*89030*/  STL [R1+0x25e8], R60 ;  /* 0x0025e83c01007387 */ /* 0x000fe60000100800 */
[----:B------:R-:W-:Y:S01]  /*89040*/  LOP3.LUT R50, R50, 0xfffeffff, RZ, 0xc0, !PT ;  /* 0xfffeffff32327812 */ /* 0x000fe200078ec0ff */
[----:B------:R-:W-:Y:S03]  /*89050*/  STL [R1+0x25e4], R57 ;  /* 0x0025e43901007387 */ /* 0x000fe60000100800 */
[----:B------:R-:W-:Y:S01]  /*89060*/  @P0 LOP3.LUT R50, R50, 0x10000, RZ, 0xfc, !PT ;  /* 0x0001000032320812 */ /* 0x000fe200078efcff */
[----:B------:R-:W-:Y:S03]  /*89070*/  STL [R1+0x25e0], R53 ;  /* 0x0025e03501007387 */ /* 0x000fe60000100800 */
[----:B------:R-:W-:Y:S01]  /*89080*/  LOP3.LUT R50, R50, 0xffff7fff, RZ, 0xc0, !PT ;  /* 0xffff7fff32327812 */ /* 0x000fe200078ec0ff */
[----:B------:R-:W-:Y:S03]  /*89090*/  STL [R1+0x25bc], R51 ;  /* 0x0025bc3301007387 */ /* 0x000fe60000100800 */
[----:B------:R-:W-:-:S02]  /*890a0*/  @P2 LOP3.LUT R50, R50, 0x8000, RZ, 0xfc, !PT ;  /* 0x0000800032322812 */ /* 0x000fc400078efcff */
[----:B---3--:R-:W-:Y:S01]  /*890b0*/  LOP3.LUT R32, R32, 0x1f, RZ, 0xc0, !PT ;  /* 0x0000001f20207812 */ /* 0x008fe200078ec0ff */
[----:B------:R-:W-:Y:S01]  /*890c0*/  STL [R1+0x25b8], R52 ;  /* 0x0025b83401007387 */ /* 0x000fe20000100800 */
[----:B------:R-:W-:Y:S02]  /*890d0*/  LOP3.LUT R50, R50, 0xffffbfff, RZ, 0xc0, !PT ;  /* 0xffffbfff32327812 */ /* 0x000fe400078ec0ff */
[----:B0-----:R-:W-:Y:S01]  /*890e0*/  LEA R56, R32, UR6, 0x4 ;  /* 0x0000000620387c11 */ /* 0x001fe2000f8e20ff */
[----:B------:R-:W-:Y:S01]  /*890f0*/  STL [R1+0x25a4], R0 ;  /* 0x0025a40001007387 */ /* 0x000fe20000100800 */
[----:B------:R-:W-:Y:S01]  /*89100*/  @P1 LOP3.LUT R50, R50, 0x4000, RZ, 0xfc, !PT ;  /* 0x0000400032321812 */ /* 0x000fe200078efcff */
[----:B------:R-:W0:Y:S02]  /*89110*/  LDCU UR6, c[0x0][0x398] ;  /* 0x00007300ff0677ac */ /* 0x000e240008000800 */
[----:B------:R-:W-:Y:S01]  /*89120*/  STSM.16.M88.4 [R56], R4 ;  /* 0x0000000438007844 */ /* 0x000fe20000000200 */
[----:B------:R-:W-:-:S03]  /*89130*/  NOP ;  /* 0x0000000000007918 */ /* 0x000fc60000000000 */
[----:B------:R-:W3:Y:S04]  /*89140*/  LDS.128 R8, [R56] ;  /* 0x0000000038087984 */ /* 0x000ee80000000c00 */
[----:B------:R-:W-:Y:S04]  /*89150*/  STL [R1+0x25a0], R2 ;  /* 0x0025a00201007387 */ /* 0x000fe80000100800 */
[----:B------:R-:W-:Y:S04]  /*89160*/  STL [R1+0x2590], R3 ;  /* 0x0025900301007387 */ /* 0x000fe80000100800 */
[----:B------:R-:W-:Y:S04]  /*89170*/  STL [R1+0x2570], R49 ;  /* 0x0025703101007387 */ /* 0x000fe80000100800 */
[----:B------:R-:W-:Y:S04]  /*89180*/  STL [R1+0x25cc], R54 ;  /* 0x0025cc3601007387 */ /* 0x000fe80000100800 */
[----:B------:R-:W-:Y:S04]  /*89190*/  STL [R1+0x25c8], R50 ;  /* 0x0025c83201007387 */ /* 0x000fe80000100800 */
[----:B------:R-:W2:Y:S04]  /*891a0*/  LDL.LU R25, [R1+0x214] ;  /* 0x0002140001197983 */ /* 0x000ea80000300800 */
[----:B------:R-:W2:Y:S04]  /*891b0*/  LDL.LU R26, [R1+0x450] ;  /* 0x00045000011a7983 */ /* 0x000ea80000300800 */
[----:B------:R-:W2:Y:S04]  /*891c0*/  LDL.LU R29, [R1+0x210] ;  /* 0x00021000011d7983 */ /* 0x000ea80000300800 */
[----:B------:R-:W2:Y:S01]  /*891d0*/  LDL.LU R32, [R1+0x44c] ;  /* 0x00044c0001207983 */ /* 0x000ea20000300800 */
[----:B---3--:R-:W-:Y:S01]  /*891e0*/  IMAD.MOV.U32 R58, RZ, RZ, R11 ;  /* 0x000000ffff3a7224 */ /* 0x008fe200078e000b */
[----:B----4-:R-:W-:-:S02]  /*891f0*/  PRMT R39, R39, 0x3340, R33 ;  /* 0x0000334027277816 */ /* 0x010fc40000000021 */
[----:B------:R-:W3:Y:S01]  /*89200*/  LDL.LU R33, [R1+0x11c] ;  /* 0x00011c0001217983 */ /* 0x000ee20000300800 */
[----:B--2---:R-:W-:-:S03]  /*89210*/  PRMT R61, R61, 0x3340, R41 ;  /* 0x000033403d3d7816 */ /* 0x004fc60000000029 */
[----:B------:R-:W3:Y:S01]  /*89220*/  LDL.LU R41, [R1+0x40c] ;  /* 0x00040c0001297983 */ /* 0x000ee20000300800 */
[----:B------:R-:W-:-:S03]  /*89230*/  PRMT R59, R43, 0x3340, R42 ;  /* 0x000033402b3b7816 */ /* 0x000fc6000000002a */
[----:B------:R-:W2:Y:S04]  /*89240*/  LDL.LU R42, [R1+0x118] ;  /* 0x00011800012a7983 */ /* 0x000ea80000300800 */
[----:B------:R-:W2:Y:S01]  /*89250*/  LDL.LU R43, [R1+0x408] ;  /* 0x00040800012b7983 */ /* 0x000ea20000300800 */
[----:B------:R-:W-:-:S03]  /*89260*/  PRMT R4, R18, 0x5410, R17 ;  /* 0x0000541012047816 */ /* 0x000fc60000000011 */
[----:B------:R-:W-:Y:S01]  /*89270*/  STL [R1+0x150], R56 ;  /* 0x0001503801007387 */ /* 0x000fe20000100800 */
[----:B------:R-:W-:-:S03]  /*89280*/  PRMT R5, R20, 0x5410, R19 ;  /* 0x0000541014057816 */ /* 0x000fc60000000013 */
[----:B------:R-:W-:Y:S01]  /*89290*/  STL.64 [R1+0x130], R8 ;  /* 0x0001300801007387 */ /* 0x000fe20000100a00 */
[----:B------:R-:W-:-:S03]  /*892a0*/  PRMT R6, R22, 0x5410, R21 ;  /* 0x0000541016067816 */ /* 0x000fc60000000015 */
[----:B------:R-:W-:Y:S01]  /*892b0*/  STL [R1+0x138], R10 ;  /* 0x0001380a01007387 */ /* 0x000fe20000100800 */
[----:B------:R-:W-:Y:S01]  /*892c0*/  NOP ;  /* 0x0000000000007918 */ /* 0x000fe20000000000 */
[----:B------:R-:W-:-:S05]  /*892d0*/  PRMT R7, R24, 0x5410, R23 ;  /* 0x0000541018077816 */ /* 0x000fca0000000017 */
[----:B------:R4:W-:Y:S01]  /*892e0*/  STSM.16.M88.4 [R56], R4 ;  /* 0x0000000438007844 */ /* 0x0009e20000000200 */
[----:B------:R-:W-:-:S03]  /*892f0*/  NOP ;  /* 0x0000000000007918 */ /* 0x000fc60000000000 */
[----:B------:R-:W0:Y:S01]  /*89300*/  LDS.128 R8, [R56] ;  /* 0x0000000038087984 */ /* 0x000e220000000c00 */
[----:B----4-:R-:W-:Y:S02]  /*89310*/  PRMT R4, R28, 0x5410, R27 ;  /* 0x000054101c047816 */ /* 0x010fe4000000001b */
[----:B------:R-:W-:Y:S02]  /*89320*/  PRMT R5, R31, 0x5410, R30 ;  /* 0x000054101f057816 */ /* 0x000fe4000000001e */
[----:B------:R-:W-:Y:S01]  /*89330*/  PRMT R6, R35, 0x5410, R34 ;  /* 0x0000541023067816 */ /* 0x000fe20000000022 */
[----:B0-----:R-:W-:Y:S04]  /*89340*/  STL [R1+0x124], R9 ;  /* 0x0001240901007387 */ /* 0x001fe80000100800 */
[----:B------:R-:W-:Y:S04]  /*89350*/  STL.64 [R1+0x128], R10 ;  /* 0x0001280a01007387 */ /* 0x000fe80000100a00 */
[----:B------:R-:W4:Y:S04]  /*89360*/  LDL.LU R27, [R1+0x104] ;  /* 0x00010400011b7983 */ /* 0x000f280000300800 */
[----:B------:R-:W4:Y:S04]  /*89370*/  LDL.LU R28, [R1+0x3fc] ;  /* 0x0003fc00011c7983 */ /* 0x000f280000300800 */
[----:B------:R-:W4:Y:S04]  /*89380*/  LDL.LU R30, [R1+0x100] ;  /* 0x00010000011e7983 */ /* 0x000f280000300800 */
[----:B------:R-:W4:Y:S04]  /*89390*/  LDL.LU R31, [R1+0x3f8] ;  /* 0x0003f800011f7983 */ /* 0x000f280000300800 */
[----:B------:R-:W4:Y:S04]  /*893a0*/  LDL.LU R34, [R1+0xfc] ;  /* 0x0000fc0001227983 */ /* 0x000f280000300800 */
[----:B------:R-:W4:Y:S01]  /*893b0*/  LDL.LU R35, [R1+0x3f0] ;  /* 0x0003f00001237983 */ /* 0x000f220000300800 */
[----:B------:R-:W-:Y:S01]  /*893c0*/  PRMT R7, R47, 0x5410, R40 ;  /* 0x000054102f077816 */ /* 0x000fe20000000028 */
[----:B------:R-:W-:-:S04]  /*893d0*/  NOP ;  /* 0x0000000000007918 */ /* 0x000fc80000000000 */
[----:B------:R-:W-:Y:S01]  /*893e0*/  STSM.16.M88.4 [R56], R4 ;  /* 0x0000000438007844 */ /* 0x000fe20000000200 */
[----:B------:R-:W-:Y:S01]  /*893f0*/  IMAD.MOV.U32 R60, RZ, RZ, R8 ;  /* 0x000000ffff3c7224 */ /* 0x000fe200078e0008 */
[----:B------:R-:W-:Y:S02]  /*89400*/  NOP ;  /* 0x0000000000007918 */ /* 0x000fe40000000000 */
[----:B------:R-:W0:Y:S04]  /*89410*/  LDS.128 R8, [R56] ;  /* 0x0000000038087984 */ /* 0x000e280000000c00 */
[----:B------:R-:W4:Y:S04]  /*89420*/  LDL.LU R40, [R1+0xf8] ;  /* 0x0000f80001287983 */ /* 0x000f280000300800 */
[----:B------:R-:W4:Y:S04]  /*89430*/  LDL.LU R47, [R1+0x3d8] ;  /* 0x0003d800012f7983 */ /* 0x000f280000300800 */
[----:B0-----:R-:W-:Y:S04]  /*89440*/  STL [R1+0x110], R8 ;  /* 0x0001100801007387 */ /* 0x001fe80000100800 */
[----:B------:R-:W-:Y:S04]  /*89450*/  STL.64 [R1+0x118], R10 ;  /* 0x0001180a01007387 */ /* 0x000fe80000100a00 */
        /* <DEDUP_REMOVED lines=8> */
[----:B------:R-:W-:-:S02]  /*894e0*/  PRMT R4, R26, 0x5410, R25 ;  /* 0x000054101a047816 */ /* 0x000fc40000000019 */
[----:B------:R-:W-:Y:S01]  /*894f0*/  PRMT R5, R32, 0x5410, R29 ;  /* 0x0000541020057816 */ /* 0x000fe2000000001d */
[----:B------:R-:W4:Y:S04]  /*89500*/  LDL.LU R25, [R1+0xa8] ;  /* 0x0000a80001197983 */ /* 0x000f280000300800 */
[----:B------:R-:W4:Y:S04]  /*89510*/  LDL.LU R26, [R1+0x350] ;  /* 0x00035000011a7983 */ /* 0x000f280000300800 */
[----:B------:R-:W4:Y:S04]  /*89520*/  LDL.LU R29, [R1+0xc0] ;  /* 0x0000c000011d7983 */ /* 0x000f280000300800 */
[----:B------:R-:W4:Y:S01]  /*89530*/  LDL.LU R32, [R1+0x33c] ;  /* 0x00033c0001207983 */ /* 0x000f220000300800 */
[----:B---3--:R-:W-:-:S03]  /*89540*/  PRMT R6, R41, 0x5410, R33 ;  /* 0x0000541029067816 */ /* 0x008fc60000000021 */
[----:B------:R-:W3:Y:S04]  /*89550*/  LDL.LU R33, [R1+0xa4] ;  /* 0x0000a40001217983 */ /* 0x000ee80000300800 */
[----:B------:R-:W3:Y:S01]  /*89560*/  LDL.LU R41, [R1+0x338] ;  /* 0x0003380001297983 */ /* 0x000ee20000300800 */
[----:B--2---:R-:W-:Y:S01]  /*89570*/  PRMT R7, R43, 0x5410, R42 ;  /* 0x000054102b077816 */ /* 0x004fe2000000002a */
[----:B------:R-:W-:Y:S02]  /*89580*/  NOP ;  /* 0x0000000000007918 */ /* 0x000fe40000000000 */
[----:B------:R-:W2:Y:S04]  /*89590*/  LDL.LU R42, [R1+0xbc] ;  /* 0x0000bc00012a7983 */ /* 0x000ea80000300800 */
[----:B------:R-:W2:Y:S04]  /*895a0*/  LDL.LU R43, [R1+0x330] ;  /* 0x00033000012b7983 */ /* 0x000ea80000300800 */
[----:B------:R4:W-:Y:S02]  /*895b0*/  STSM.16.M88.4 [R56], R4 ;  /* 0x0000000438007844 */ /* 0x0009e40000000200 */
[----:B----4-:R-:W-:-:S02]  /*895c0*/  PRMT R4, R28, 0x5410, R27 ;  /* 0x000054101c047816 */ /* 0x010fc4000000001b */
[----:B------:R-:W4:Y:S04]  /*895d0*/  LDL.LU R27, [R1+0xd0] ;  /* 0x0000d000011b7983 */ /* 0x000f280000300800 */
[----:B------:R-:W4:Y:S01]  /*895e0*/  LDL.LU R28, [R1+0x2fc] ;  /* 0x0002fc00011c7983 */ /* 0x000f220000300800 */
[----:B------:R-:W-:-:S03]  /*895f0*/  PRMT R5, R31, 0x5410, R30 ;  /* 0x000054101f057816 */ /* 0x000fc6000000001e */
[----:B------:R-:W4:Y:S04]  /*89600*/  LDL.LU R30, [R1+0xb8] ;  /* 0x0000b800011e7983 */ /* 0x000f280000300800 */
[----:B------:R-:W4:Y:S01]  /*89610*/  LDL.LU R31, [R1+0x2dc] ;  /* 0x0002dc00011f7983 */ /* 0x000f220000300800 */
[----:B------:R-:W-:-:S03]  /*89620*/  PRMT R6, R35, 0x5410, R34 ;  /* 0x0000541023067816 */ /* 0x000fc60000000022 */
[----:B------:R-:W4:Y:S04]  /*89630*/  LDL.LU R34, [R1+0xcc] ;  /* 0x0000cc0001227983 */ /* 0x000f280000300800 */
[----:B------:R-:W4:Y:S01]  /*89640*/  LDL.LU R35, [R1+0x2d8] ;  /* 0x0002d80001237983 */ /* 0x000f220000300800 */
[----:B------:R-:W-:Y:S01]  /*89650*/  IMAD.MOV.U32 R57, RZ, RZ, R9 ;  /* 0x000000ffff397224 */ /* 0x000fe200078e0009 */
[----:B------:R-:W-:Y:S02]  /*89660*/  NOP ;  /* 0x0000000000007918 */ /* 0x000fe40000000000 */
[----:B------:R-:W0:Y:S01]  /*89670*/  LDS.128 R8, [R56] ;  /* 0x0000000038087984 */ /* 0x000e220000000c00 */
[----:B------:R-:W-:Y:S01]  /*89680*/  PRMT R7, R47, 0x5410, R40 ;  /* 0x000054102f077816 */ /* 0x000fe20000000028 */
[----:B------:R-:W-:-:S02]  /*89690*/  NOP ;  /* 0x0000000000007918 */ /* 0x000fc40000000000 */
[----:B------:R-:W4:Y:S04]  /*896a0*/  LDL.LU R40, [R1+0xb4] ;  /* 0x0000b40001287983 */ /* 0x000f280000300800 */
[----:B------:R-:W4:Y:S04]  /*896b0*/  LDL.LU R47, [R1+0x2b8] ;  /* 0x0002b800012f7983 */ /* 0x000f280000300800 */
[----:B------:R0:W-:Y:S04]  /*896c0*/  STSM.16.M88.4 [R56], R4 ;  /* 0x0000000438007844 */ /* 0x0001e80000000200 */
[----:B0-----:R-:W-:Y:S01]  /*896d0*/  STL [R1+0x100], R8 ;  /* 0x0001000801007387 */ /* 0x001fe20000100800 */
[----:B------:R-:W-:-:S03]  /*896e0*/  IMAD.MOV.U32 R53, RZ, RZ, R9 ;  /* 0x000000ffff357224 */ /* 0x000fc600078e0009 */
[----:B------:R-:W-:Y:S01]  /*896f0*/  STL.64 [R1+0x108], R10 ;  /* 0x0001080a01007387 */ /* 0x000fe20000100a00 */
[----:B------:R-:W-:-:S03]  /*89700*/  NOP ;  /* 0x0000000000007918 */ /* 0x000fc60000000000 */
[----:B------:R-:W0:Y:S01]  /*89710*/  LDS.128 R8, [R56] ;  /* 0x0000000038087984 */ /* 0x000e220000000c00 */
[----:B------:R-:W-:Y:S02]  /*89720*/  PRMT R4, R18, 0x5410, R17 ;  /* 0x0000541012047816 */ /* 0x000fe40000000011 */
[----:B------:R-:W-:Y:S02]  /*89730*/  PRMT R5, R20, 0x5410, R19 ;  /* 0x0000541014057816 */ /* 0x000fe40000000013 */
[----:B------:R-:W-:Y:S02]  /*89740*/  PRMT R6, R22, 0x5410, R21 ;  /* 0x0000541016067816 */ /* 0x000fe40000000015 */
[----:B------:R-:W-:Y:S01]  /*89750*/  PRMT R7, R24, 0x5410, R23 ;  /* 0x0000541018077816 */ /* 0x000fe20000000017 */
[----:B------:R-:W-:-:S04]  /*89760*/  NOP ;  /* 0x0000000000007918 */ /* 0x000fc80000000000 */
[----:B------:R1:W-:Y:S04]  /*89770*/  STSM.16.M88.4 [R56], R4 ;  /* 0x0000000438007844 */ /* 0x0003e80000000200 */
[----:B0-----:R-:W-:Y:S04]  /*89780*/  STL.64 [R1+0xf0], R8 ;  /* 0x0000f00801007387 */ /* 0x001fe80000100a00 */
[----:B------:R-:W-:Y:S01]  /*89790*/  STL.64 [R1+0xf8], R10 ;  /* 0x0000f80a01007387 */ /* 0x000fe20000100a00 */
[----:B------:R-:W-:-:S03]  /*897a0*/  NOP ;  /* 0x0000000000007918 */ /* 0x000fc60000000000 */
[----:B------:R-:W0:Y:S01]  /*897b0*/  LDS.128 R8, [R56] ;  /* 0x0000000038087984 */ /* 0x000e220000000c00 */
[----:B-1----:R-:W-:Y:S02]  /*897c0*/  PRMT R4, R26, 0x5410, R25 ;  /* 0x000054101a047816 */ /* 0x002fe40000000019 */
        /* <DEDUP_REMOVED lines=12> */
[----:B------:R-:W-:Y:S04]  /*89890*/  STSM.16.M88.4 [R56], R4 ;  /* 0x0000000438007844 */ /* 0x000fe80000000200 */
[----:B0-----:R-:W-:Y:S04]  /*898a0*/  STL.64 [R1+0xe0], R8 ;  /* 0x0000e00801007387 */ /* 0x001fe80000100a00 */
[----:B------:R-:W-:Y:S01]  /*898b0*/  STL.64 [R1+0xe8], R10 ;  /* 0x0000e80a01007387 */ /* 0x000fe20000100a00 */
[----:B------:R-:W-:-:S03]  /*898c0*/  NOP ;  /* 0x0000000000007918 */ /* 0x000fc60000000000 */
[----:B------:R-:W0:Y:S04]  /*898d0*/  LDS.128 R8, [R56] ;  /* 0x0000000038087984 */ /* 0x000e280000000c00 */
[----:B------:R-:W2:Y:S04]  /*898e0*/  LDL.LU R17, [R1+0x14c] ;  /* 0x00014c0001117983 */ /* 0x000ea80000300800 */
[----:B------:R-:W2:Y:S04]  /*898f0*/  LDL.LU R18, [R1+0x2b4] ;  /* 0x0002b40001127983 */ /* 0x000ea80000300800 */
[----:B0-----:R-:W-:Y:S04]  /*89900*/  STL.64 [R1+0xd0], R8 ;  /* 0x0000d00801007387 */ /* 0x001fe80000100a00 */
[----:B------:R-:W-:Y:S01]  /*89910*/  STL.64 [R1+0xd8], R10 ;  /* 0x0000d80a01007387 */ /* 0x000fe20000100a00 */
[----:B------:R-:W-:-:S03]  /*89920*/  NOP ;  /* 0x0000000000007918 */ /* 0x000fc60000000000 */
[----:B------:R-:W2:Y:S04]  /*89930*/  LDL.LU R19, [R1+0x148] ;  /* 0x0001480001137983 */ /* 0x000ea80000300800 */
[----:B------:R-:W2:Y:S04]  /*89940*/  LDL.LU R20, [R1+0x298] ;  /* 0x0002980001147983 */ /* 0x000ea80000300800 */
[----:B------:R-:W2:Y:S04]  /*89950*/  LDL.LU R21, [R1+0x144] ;  /* 0x0001440001157983 */ /* 0x000ea80000300800 */
[----:B------:R-:W2:Y:S04]  /*89960*/  LDL.LU R22, [R1+0x238] ;  /* 0x0002380001167983 */ /* 0x000ea80000300800 */
[----:B------:R-:W2:Y:S04]  /*89970*/  LDL.LU R23, [R1+0x140] ;  /* 0x0001400001177983 */ /* 0x000ea80000300800 */
[----:B------:R-:W2:Y:S01]  /*89980*/  LDL.LU R24, [R1+0x218] ;  /* 0x0002180001187983 */ /* 0x000ea20000300800 */
[----:B----4-:R-:W-:-:S02]  /*89990*/  PRMT R4, R28, 0x5410, R27 ;  /* 0x000054101c047816 */ /* 0x010fc4000000001b */
[----:B------:R-:W-:Y:S01]  /*899a0*/  PRMT R5, R31, 0x5410, R30 ;  /* 0x000054101f057816 */ /* 0x000fe2000000001e */
[----:B------:R-:W4:Y:S01]  /*899b0*/  LDL.LU R27, [R1+0x170] ;  /* 0x00017000011b7983 */ /* 0x000f220000300800 */
[----:B------:R-:W-:-:S03]  /*899c0*/  PRMT R6, R35, 0x5410, R34 ;  /* 0x0000541023067816 */ /* 0x000fc60000000022 */
[----:B------:R-:W4:Y:S04]  /*899d0*/  LDL.LU R28, [R1+0x334] ;  /* 0x00033400011c7983 */ /* 0x000f280000300800 */
[----:B------:R-:W4:Y:S04]  /*899e0*/  LDL.LU R30, [R1+0x15c] ;  /* 0x00015c00011e7983 */ /* 0x000f280000300800 */
[----:B------:R-:W4:Y:S04]  /*899f0*/  LDL.LU R31, [R1+0x2f8] ;  /* 0x0002f800011f7983 */ /* 0x000f280000300800 */
[----:B------:R-:W4:Y:S04]  /*89a00*/  LDL.LU R34, [R1+0x158] ;  /* 0x0001580001227983 */ /* 0x000f280000300800 */
[----:B------:R-:W4:Y:S01]  /*89a10*/  LDL.LU R35, [R1+0x2d0] ;  /* 0x0002d00001237983 */ /* 0x000f220000300800 */
[----:B------:R-:W-:-:S03]  /*89a20*/  PRMT R7, R47, 0x5410, R40 ;  /* 0x000054102f077816 */ /* 0x000fc60000000028 */
[----:B------:R-:W4:Y:S04]  /*89a30*/  LDL.LU R40, [R1+0x154] ;  /* 0x0001540001287983 */ /* 0x000f280000300800 */
[----:B------:R-:W4:Y:S04]  /*89a40*/  LDL.LU R47, [R1+0x230] ;  /* 0x00023000012f7983 */ /* 0x000f280000300800 */
[----:B------:R-:W-:Y:S01]  /*89a50*/  STSM.16.M88.4 [R56], R4 ;  /* 0x0000000438007844 */ /* 0x000fe20000000200 */
[----:B------:R-:W-:-:S03]  /*89a60*/  NOP ;  /* 0x0000000000007918 */ /* 0x000fc60000000000 */
[----:B------:R-:W0:Y:S04]  /*89a70*/  LDS.128 R8, [R56] ;  /* 0x0000000038087984 */ /* 0x000e280000000c00 */
[----:B0-----:R-:W-:Y:S04]  /*89a80*/  STL [R1+0xc4], R9 ;  /* 0x0000c40901007387 */ /* 0x001fe80000100800 */
[----:B------:R-:W-:Y:S01]  /*89a90*/  STL.64 [R1+0xc8], R10 ;  /* 0x0000c80a01007387 */ /* 0x000fe20000100a00 */
[----:B------:R-:W-:Y:S01]  /*89aa0*/  IMAD.MOV.U32 R54, RZ, RZ, R8 ;  /* 0x000000ffff367224 */ /* 0x000fe200078e0008 */
[----:B------:R-:W-:Y:S01]  /*89ab0*/  NOP ;  /* 0x0000000000007918 */ /* 0x000fe20000000000 */
[----:B------:R-:W-:-:S02]  /*89ac0*/  PRMT R4, R26, 0x5410, R25 ;  /* 0x000054101a047816 */ /* 0x000fc40000000019 */
[----:B------:R-:W4:Y:S04]  /*89ad0*/  LDL.LU R25, [R1+0x1d4] ;  /* 0x0001d40001197983 */ /* 0x000f280000300800 */
[----:B------:R-:W4:Y:S01]  /*89ae0*/  LDL.LU R26, [R1+0x39c] ;  /* 0x00039c00011a7983 */ /* 0x000f220000300800 */
[----:B------:R-:W-:-:S03]  /*89af0*/  PRMT R5, R32, 0x5410, R29 ;  /* 0x0000541020057816 */ /* 0x000fc6000000001d */
[----:B------:R-:W4:Y:S04]  /*89b00*/  LDL.LU R29, [R1+0x1d0] ;  /* 0x0001d000011d7983 */ /* 0x000f280000300800 */
[----:B------:R-:W4:Y:S01]  /*89b10*/  LDL.LU R32, [R1+0x398] ;  /* 0x0003980001207983 */ /* 0x000f220000300800 */
[----:B---3--:R-:W-:-:S03]  /*89b20*/  PRMT R6, R41, 0x5410, R33 ;  /* 0x0000541029067816 */ /* 0x008fc60000000021 */
[----:B------:R-:W3:Y:S04]  /*89b30*/  LDL.LU R33, [R1+0x1bc] ;  /* 0x0001bc0001217983 */ /* 0x000ee80000300800 */
[----:B------:R-:W3:Y:S01]  /*89b40*/  LDL.LU R41, [R1+0x358] ;  /* 0x0003580001297983 */ /* 0x000ee20000300800 */
[----:B--2---:R-:W-:-:S03]  /*89b50*/  PRMT R7, R43, 0x5410, R42 ;  /* 0x000054102b077816 */ /* 0x004fc6000000002a */
[----:B------:R-:W2:Y:S04]  /*89b60*/  LDL.LU R42, [R1+0x1b8] ;  /* 0x0001b800012a7983 */ /* 0x000ea80000300800 */
[----:B------:R-:W2:Y:S04]  /*89b70*/  LDL.LU R43, [R1+0x354] ;  /* 0x00035400012b7983 */ /* 0x000ea80000300800 */
[----:B------:R0:W-:Y:S01]  /*89b80*/  STSM.16.M88.4 [R56], R4 ;  /* 0x0000000438007844 */ /* 0x0001e20000000200 */
[----:B------:R-:W-:-:S03]  /*89b90*/  NOP ;  /* 0x0000000000007918 */ /* 0x000fc60000000000 */
[----:B------:R-:W1:Y:S01]  /*89ba0*/  LDS.128 R8, [R56] ;  /* 0x0000000038087984 */ /* 0x000e620000000c00 */
[----:B0-----:R-:W-:-:S03]  /*89bb0*/  PRMT R4, R18, 0x5410, R17 ;  /* 0x0000541012047816 */ /* 0x001fc60000000011 */
[----:B-1----:R-:W-:Y:S04]  /*89bc0*/  STL.64 [R1+0xb0], R8 ;  /* 0x0000b00801007387 */ /* 0x002fe80000100a00 */
[----:B------:R-:W-:Y:S01]  /*89bd0*/  STL.64 [R1+0xb8], R10 ;  /* 0x0000b80a01007387 */ /* 0x000fe20000100a00 */
[----:B------:R-:W-:Y:S01]  /*89be0*/  NOP ;  /* 0x0000000000007918 */ /* 0x000fe20000000000 */
[----:B------:R-:W-:Y:S02]  /*89bf0*/  PRMT R5, R20, 0x5410, R19 ;  /* 0x0000541014057816 */ /* 0x000fe40000000013 */
[----:B------:R-:W-:Y:S02]  /*89c00*/  PRMT R6, R22, 0x5410, R21 ;  /* 0x0000541016067816 */ /* 0x000fe40000000015 */
[----:B------:R-:W-:-:S05]  /*89c10*/  PRMT R7, R24, 0x5410, R23 ;  /* 0x0000541018077816 */ /* 0x000fca0000000017 */
[----:B------:R4:W-:Y:S01]  /*89c20*/  STSM.16.M88.4 [R56], R4 ;  /* 0x0000000438007844 */ /* 0x0009e20000000200 */
[----:B------:R-:W-:-:S03]  /*89c30*/  NOP ;  /* 0x0000000000007918 */ /* 0x000fc60000000000 */
[----:B------:R-:W0:Y:S01]  /*89c40*/  LDS.128 R8, [R56] ;  /* 0x0000000038087984 */ /* 0x000e220000000c00 */
[----:B----4-:R-:W-:-:S03]  /*89c50*/  PRMT R4, R28, 0x5410, R27 ;  /* 0x000054101c047816 */ /* 0x010fc6000000001b */
[----:B------:R-:W4:Y:S01]  /*89c60*/  LDL.LU R27, [R1+0x1f0] ;  /* 0x0001f000011b7983 */ /* 0x000f220000300800 */
[----:B------:R-:W-:-:S03]  /*89c70*/  PRMT R5, R31, 0x5410, R30 ;  /* 0x000054101f057816 */ /* 0x000fc6000000001e */
[----:B------:R-:W4:Y:S01]  /*89c80*/  LDL.LU R28, [R1+0x3dc] ;  /* 0x0003dc00011c7983 */ /* 0x000f220000300800 */
[----:B------:R-:W-:-:S03]  /*89c90*/  PRMT R6, R35, 0x5410, R34 ;  /* 0x0000541023067816 */ /* 0x000fc60000000022 */
[----:B------:R-:W4:Y:S04]  /*89ca0*/  LDL.LU R30, [R1+0x1dc] ;  /* 0x0001dc00011e7983 */ /* 0x000f280000300800 */
[----:B------:R-:W4:Y:S04]  /*89cb0*/  LDL.LU R31, [R1+0x3d0] ;  /* 0x0003d000011f7983 */ /* 0x000f280000300800 */
[----:B------:R-:W4:Y:S04]  /*89cc0*/  LDL.LU R34, [R1+0x1d8] ;  /* 0x0001d80001227983 */ /* 0x000f280000300800 */
[----:B------:R-:W4:Y:S01]  /*89cd0*/  LDL.LU R35, [R1+0x3bc] ;  /* 0x0003bc0001237983 */ /* 0x000f220000300800 */
[----:B------:R-:W-:Y:S01]  /*89ce0*/  PRMT R7, R47, 0x5410, R40 ;  /* 0x000054102f077816 */ /* 0x000fe20000000028 */
[----:B------:R-:W-:-:S02]  /*89cf0*/  NOP ;  /* 0x0000000000007918 */ /* 0x000fc40000000000 */
[----:B------:R-:W4:Y:S01]  /*89d00*/  LDL.LU R40, [R1+0x174] ;  /* 0x0001740001287983 */ /* 0x000f220000300800 */
[----:B0-----:R-:W-:-:S03]  /*89d10*/  IMAD.MOV.U32 R50, RZ, RZ, R9 ;  /* 0x000000ffff327224 */ /* 0x001fc600078e0009 */
[----:B------:R-:W4:Y:S04]  /*89d20*/  LDL.LU R47, [R1+0x234] ;  /* 0x00023400012f7983 */ /* 0x000f280000300800 */
[----:B------:R-:W-:Y:S04]  /*89d30*/  STL [R1+0xa0], R8 ;  /* 0x0000a00801007387 */ /* 0x000fe80000100800 */
[----:B------:R-:W-:Y:S04]  /*89d40*/  STSM.16.M88.4 [R56], R4 ;  /* 0x0000000438007844 */ /* 0x000fe80000000200 */
[----:B------:R-:W-:Y:S01]  /*89d50*/  STL.64 [R1+0xa8], R10 ;  /* 0x0000a80a01007387 */ /* 0x000fe20000100a00 */
[----:B------:R-:W-:-:S03]  /*89d60*/  NOP ;  /* 0x0000000000007918 */ /* 0x000fc60000000000 */
[----:B------:R-:W0:Y:S04]  /*89d70*/  LDS.128 R8, [R56] ;  /* 0x0000000038087984 */ /* 0x000e280000000c00 */
[----:B------:R-:W4:Y:S04]  /*89d80*/  LDL.LU R17, [R1+0x254] ;  /* 0x0002540001117983 */ /* 0x000f280000300800 */
[----:B------:R-:W4:Y:S04]  /*89d90*/  LDL.LU R18, [R1+0x46c] ;  /* 0x00046c0001127983 */ /* 0x000f280000300800 */
[----:B0-----:R-:W-:Y:S04]  /*89da0*/  STL.64 [R1+0x90], R8 ;  /* 0x0000900801007387 */ /* 0x001fe80000100a00 */
[----:B------:R-:W-:Y:S01]  /*89db0*/  STL.64 [R1+0x98], R10 ;  /* 0x0000980a01007387 */ /* 0x000fe20000100a00 */
[----:B------:R-:W-:-:S03]  /*89dc0*/  NOP ;  /* 0x0000000000007918 */ /* 0x000fc60000000000 */
        /* <DEDUP_REMOVED lines=15> */
[----:B--2---:R-:W-:-:S03]  /*89ec0*/  PRMT R7, R43, 0x5410, R42 ;  /* 0x000054102b077816 */ /* 0x004fc6000000002a */
[----:B------:R-:W2:Y:S04]  /*89ed0*/  LDL.LU R42, [R1+0x178] ;  /* 0x00017800012a7983 */ /* 0x000ea80000300800 */
[----:B------:R-:W-:Y:S01]  /*89ee0*/  STSM.16.M88.4 [R56], R4 ;  /* 0x0000000438007844 */ /* 0x000fe20000000200 */
[----:B------:R-:W-:-:S03]  /*89ef0*/  NOP ;  /* 0x0000000000007918 */ /* 0x000fc60000000000 */
[----:B------:R-:W0:Y:S04]  /*89f00*/  LDS.128 R8, [R56] ;  /* 0x0000000038087984 */ /* 0x000e280000000c00 */
[----:B------:R-:W2:Y:S04]  /*89f10*/  LDL.LU R43, [R1+0x258] ;  /* 0x00025800012b7983 */ /* 0x000ea80000300800 */
[----:B0-----:R-:W-:Y:S04]  /*89f20*/  STL.64 [R1+0x80], R8 ;  /* 0x0000800801007387 */ /* 0x001fe80000100a00 */
[----:B------:R-:W-:Y:S01]  /*89f30*/  STL [R1+0x88], R10 ;  /* 0x0000880a01007387 */ /* 0x000fe20000100800 */
[----:B----4-:R-:W-:-:S03]  /*89f40*/  PRMT R4, R28, 0x5410, R27 ;  /* 0x000054101c047816 */ /* 0x010fc6000000001b */
        /* <DEDUP_REMOVED lines=8> */
[----:B------:R-:W-:Y:S01]  /*89fd0*/  PRMT R7, R47, 0x5410, R40 ;  /* 0x000054102f077816 */ /* 0x000fe20000000028 */
[----:B------:R-:W-:-:S04]  /*89fe0*/  NOP ;  /* 0x0000000000007918 */ /* 0x000fc80000000000 */
[----:B------:R0:W-:Y:S01]  /*89ff0*/  STSM.16.M88.4 [R56], R4 ;  /* 0x0000000438007844 */ /* 0x0001e20000000200 */
[----:B------:R-:W-:Y:S01]  /*8a000*/  IMAD.MOV.U32 R51, RZ, RZ, R11 ;  /* 0x000000ffff337224 */ /* 0x000fe200078e000b */
[----:B------:R-:W-:Y:S02]  /*8a010*/  NOP ;  /* 0x0000000000007918 */ /* 0x000fe40000000000 */
[----:B------:R-:W1:Y:S04]  /*8a020*/  LDS.128 R8, [R56] ;  /* 0x0000000038087984 */ /* 0x000e680000000c00 */
[----:B------:R-:W4:Y:S04]  /*8a030*/  LDL.LU R40, [R1+0x310] ;  /* 0x0003100001287983 */ /* 0x000f280000300800 */
[----:B------:R-:W4:Y:S01]  /*8a040*/  LDL.LU R47, [R1+0xad0] ;  /* 0x000ad000012f7983 */ /* 0x000f220000300800 */
[----:B0-----:R-:W-:-:S03]  /*8a050*/  PRMT R4, R18, 0x5410, R17 ;  /* 0x0000541012047816 */ /* 0x001fc60000000011 */
[----:B------:R-:W-:Y:S04]  /*8a060*/  STL.64 [R1+0x25d0], R50 ;  /* 0x0025d03201007387 */ /* 0x000fe80000100a00 */
[----:B-1----:R-:W-:Y:S04]  /*8a070*/  STL.64 [R1+0x70], R8 ;  /* 0x0000700801007387 */ /* 0x002fe80000100a00 */
[----:B------:R-:W-:Y:S01]  /*8a080*/  STL.64 [R1+0x78], R10 ;  /* 0x0000780a01007387 */ /* 0x000fe20000100a00 */
[----:B------:R-:W-:-:S03]  /*8a090*/  NOP ;  /* 0x0000000000007918 */ /* 0x000fc60000000000 */
[----:B------:R-:W4:Y:S04]  /*8a0a0*/  LDL.LU R17, [R1+0x374] ;  /* 0x0003740001117983 */ /* 0x000f280000300800 */
[----:B------:R-:W4:Y:S01]  /*8a0b0*/  LDL.LU R18, [R1+0x1380] ;  /* 0x0013800001127983 */ /* 0x000f220000300800 */
[----:B------:R-:W-:Y:S02]  /*8a0c0*/  PRMT R5, R20, 0x5410, R19 ;  /* 0x0000541014057816 */ /* 0x000fe40000000013 */
[----:B------:R-:W-:Y:S02]  /*8a0d0*/  PRMT R6, R22, 0x5410, R21 ;  /* 0x0000541016067816 */ /* 0x000fe40000000015 */
[----:B------:R-:W-:-:S05]  /*8a0e0*/  PRMT R7, R24, 0x5410, R23 ;  /* 0x0000541018077816 */ /* 0x000fca0000000017 */
[----:B------:R0:W-:Y:S01]  /*8a0f0*/  STSM.16.M88.4 [R56], R4 ;  /* 0x0000000438007844 */ /* 0x0001e20000000200 */
[----:B------:R-:W-:-:S03]  /*8a100*/  NOP ;  /* 0x0000000000007918 */ /* 0x000fc60000000000 */
[----:B------:R-:W1:Y:S01]  /*8a110*/  LDS.128 R8, [R56] ;  /* 0x0000000038087984 */ /* 0x000e620000000c00 */
[----:B0-----:R-:W-:Y:S02]  /*8a120*/  PRMT R5, R32, 0x5410, R29 ;  /* 0x0000541020057816 */ /* 0x001fe4000000001d */
[----:B------:R-:W-:Y:S01]  /*8a130*/  PRMT R4, R26, 0x5410, R25 ;  /* 0x000054101a047816 */ /* 0x000fe20000000019 */
[----:B-1----:R-:W-:Y:S04]  /*8a140*/  STL.64 [R1+0x60], R8 ;  /* 0x0000600801007387 */ /* 0x002fe80000100a00 */
[----:B------:R-:W-:Y:S01]  /*8a150*/  STL.64 [R1+0x68], R10 ;  /* 0x0000680a01007387 */ /* 0x000fe20000100a00 */
[----:B---3--:R-:W-:Y:S01]  /*8a160*/  PRMT R6, R41, 0x5410, R33 ;  /* 0x0000541029067816 */ /* 0x008fe20000000021 */
[----:B------:R-:W-:-:S02]  /*8a170*/  NOP ;  /* 0x0000000000007918 */ /* 0x000fc40000000000 */
[----:B------:R-:W3:Y:S04]  /*8a180*/  LDL.LU R29, [R1+0x370] ;  /* 0x00037000011d7983 */ /* 0x000ee80000300800 */
[----:B------:R-:W3:Y:S04]  /*8a190*/  LDL.LU R32, [R1+0x1378] ;  /* 0x0013780001207983 */ /* 0x000ee80000300800 */
[----:B------:R-:W3:Y:S04]  /*8a1a0*/  LDL.LU R33, [R1+0x35c] ;  /* 0x00035c0001217983 */ /* 0x000ee80000300800 */
[----:B------:R-:W3:Y:S01]  /*8a1b0*/  LDL.LU R41, [R1+0x1374] ;  /* 0x0013740001297983 */ /* 0x000ee20000300800 */
[----:B--2---:R-:W-:-:S03]  /*8a1c0*/  PRMT R7, R43, 0x5410, R42 ;  /* 0x000054102b077816 */ /* 0x004fc6000000002a */
[----:B------:R-:W2:Y:S04]  /*8a1d0*/  LDL.LU R42, [R1+0x17c] ;  /* 0x00017c00012a7983 */ /* 0x000ea80000300800 */
[----:B------:R-:W2:Y:S04]  /*8a1e0*/  LDL.LU R43, [R1+0x25c] ;  /* 0x00025c00012b7983 */ /* 0x000ea80000300800 */
[----:B------:R-:W2:Y:S04]  /*8a1f0*/  LDL.LU R19, [R1+0x3d4] ;  /* 0x0003d40001137983 */ /* 0x000ea80000300800 */
[----:B------:R-:W2:Y:S04]  /*8a200*/  LDL.LU R20, [R1+0x13a0] ;  /* 0x0013a00001147983 */ /* 0x000ea80000300800 */
[----:B------:R4:W-:Y:S01]  /*8a210*/  STSM.16.M88.4 [R56], R4 ;  /* 0x0000000438007844 */ /* 0x0009e20000000200 */
[----:B------:R-:W-:-:S03]  /*8a220*/  NOP ;  /* 0x0000000000007918 */ /* 0x000fc60000000000 */
[----:B------:R-:W2:Y:S04]  /*8a230*/  LDL.LU R21, [R1+0x3b8] ;  /* 0x0003b80001157983 */ /* 0x000ea80000300800 */
[----:B------:R-:W2:Y:S04]  /*8a240*/  LDL.LU R22, [R1+0x139c] ;  /* 0x00139c0001167983 */ /* 0x000ea80000300800 */
[----:B------:R-:W0:Y:S01]  /*8a250*/  LDS.128 R8, [R56] ;  /* 0x0000000038087984 */ /* 0x000e220000000c00 */
[----:B----4-:R-:W-:-:S03]  /*8a260*/  PRMT R6, R35, 0x5410, R34 ;  /* 0x0000541023067816 */ /* 0x010fc60000000022 */
[----:B------:R-:W4:Y:S04]  /*8a270*/  LDL.LU R34, [R1+0x3b4] ;  /* 0x0003b40001227983 */ /* 0x000f280000300800 */
[----:B------:R-:W4:Y:S04]  /*8a280*/  LDL.LU R35, [R1+0x1394] ;  /* 0x0013940001237983 */ /* 0x000f280000300800 */
[----:B------:R-:W4:Y:S04]  /*8a290*/  LDL.LU R23, [R1+0x378] ;  /* 0x0003780001177983 */ /* 0x000f280000300800 */
[----:B------:R-:W4:Y:S01]  /*8a2a0*/  LDL.LU R24, [R1+0x138c] ;  /* 0x00138c0001187983 */ /* 0x000f220000300800 */
[----:B------:R-:W-:-:S02]  /*8a2b0*/  PRMT R4, R28, 0x5410, R27 ;  /* 0x000054101c047816 */ /* 0x000fc4000000001b */
[----:B------:R-:W-:Y:S01]  /*8a2c0*/  PRMT R5, R31, 0x5410, R30 ;  /* 0x000054101f057816 */ /* 0x000fe2000000001e */
[----:B0-----:R-:W-:Y:S01]  /*8a2d0*/  STL [R1+0x54], R9 ;  /* 0x0000540901007387 */ /* 0x001fe20000100800 */
[----:B------:R-:W-:-:S03]  /*8a2e0*/  IMAD.MOV.U32 R52, RZ, RZ, R8 ;  /* 0x000000ffff347224 */ /* 0x000fc600078e0008 */
[----:B------:R-:W-:Y:S01]  /*8a2f0*/  STL.64 [R1+0x58], R10 ;  /* 0x0000580a01007387 */ /* 0x000fe20000100a00 */
[----:B------:R-:W-:Y:S01]  /*8a300*/  NOP ;  /* 0x0000000000007918 */ /* 0x000fe20000000000 */
[----:B------:R-:W-:Y:S02]  /*8a310*/  PRMT R7, R47, 0x5410, R40 ;  /* 0x000054102f077816 */ /* 0x000fe40000000028 */
[----:B------:R-:W4:Y:S04]  /*8a320*/  LDL.LU R25, [R1+0x440] ;  /* 0x0004400001197983 */ /* 0x000f280000300800 */
[----:B------:R0:W-:Y:S01]  /*8a330*/  STSM.16.M88.4 [R56], R4 ;  /* 0x0000000438007844 */ /* 0x0001e20000000200 */
[----:B------:R-:W-:-:S03]  /*8a340*/  NOP ;  /* 0x0000000000007918 */ /* 0x000fc60000000000 */
[----:B------:R-:W4:Y:S04]  /*8a350*/  LDL.LU R26, [R1+0x13bc] ;  /* 0x0013bc00011a7983 */ /* 0x000f280000300800 */
[----:B------:R-:W1:Y:S04]  /*8a360*/  LDS.128 R8, [R56] ;  /* 0x0000000038087984 */ /* 0x000e680000000c00 */
[----:B------:R-:W4:Y:S04]  /*8a370*/  LDL.LU R27, [R1+0x400] ;  /* 0x00040000011b7983 */ /* 0x000f280000300800 */
[----:B------:R-:W4:Y:S04]  /*8a380*/  LDL.LU R28, [R1+0x13b4] ;  /* 0x0013b400011c7983 */ /* 0x000f280000300800 */
[----:B------:R-:W4:Y:S04]  /*8a390*/  LDL.LU R40, [R1+0x3f4] ;  /* 0x0003f40001287983 */ /* 0x000f280000300800 */
[----:B------:R-:W4:Y:S04]  /*8a3a0*/  LDL.LU R47, [R1+0x13ac] ;  /* 0x0013ac00012f7983 */ /* 0x000f280000300800 */
[----:B------:R-:W4:Y:S04]  /*8a3b0*/  LDL.LU R30, [R1+0x190] ;  /* 0x00019000011e7983 */ /* 0x000f280000300800 */
[----:B------:R-:W4:Y:S01]  /*8a3c0*/  LDL.LU R31, [R1+0x278] ;  /* 0x00027800011f7983 */ /* 0x000f220000300800 */
[----:B0-----:R-:W-:-:S02]  /*8a3d0*/  PRMT R4, R18, 0x5410, R17 ;  /* 0x0000541012047816 */ /* 0x001fc40000000011 */
[----:B---3--:R-:W-:Y:S02]  /*8a3e0*/  PRMT R5, R32, 0x5410, R29 ;  /* 0x0000541020057816 */ /* 0x008fe4000000001d */
[----:B------:R-:W3:Y:S04]  /*8a3f0*/  LDL.LU R29, [R1+0x468] ;  /* 0x00046800011d7983 */ /* 0x000ee80000300800 */
[----:B------:R-:W3:Y:S01]  /*8a400*/  LDL.LU R32, [R1+0x13dc] ;  /* 0x0013dc0001207983 */ /* 0x000ee20000300800 */
[----:B------:R-:W-:-:S03]  /*8a410*/  PRMT R6, R41, 0x5410, R33 ;  /* 0x0000541029067816 */ /* 0x000fc60000000021 */
[----:B-1----:R-:W-:Y:S04]  /*8a420*/  STL.64 [R1+0x40], R8 ;  /* 0x0000400801007387 */ /* 0x002fe80000100a00 */
[----:B------:R-:W-:Y:S01]  /*8a430*/  STL.64 [R1+0x48], R10 ;  /* 0x0000480a01007387 */ /* 0x000fe20000100a00 */
[----:B------:R-:W-:-:S03]  /*8a440*/  NOP ;  /* 0x0000000000007918 */ /* 0x000fc60000000000 */
[----:B------:R-:W3:Y:S04]  /*8a450*/  LDL.LU R33, [R1+0x45c] ;  /* 0x00045c0001217983 */ /* 0x000ee80000300800 */
[----:B------:R-:W3:Y:S01]  /*8a460*/  LDL.LU R41, [R1+0x13d8] ;  /* 0x0013d80001297983 */ /* 0x000ee20000300800 */
[----:B--2---:R-:W-:-:S03]  /*8a470*/  PRMT R7, R43, 0x5410, R42 ;  /* 0x000054102b077816 */ /* 0x004fc6000000002a */
[----:B------:R-:W2:Y:S04]  /*8a480*/  LDL.LU R42, [R1+0x458] ;  /* 0x00045800012a7983 */ /* 0x000ea80000300800 */
[----:B------:R-:W2:Y:S04]  /*8a490*/  LDL.LU R43, [R1+0x13c4] ;  /* 0x0013c400012b7983 */ /* 0x000ea80000300800 */
[----:B------:R4:W-:Y:S01]  /*8a4a0*/  STSM.16.M88.4 [R56], R4 ;  /* 0x0000000438007844 */ /* 0x0009e20000000200 */
[----:B------:R-:W-:-:S03]  /*8a4b0*/  NOP ;  /* 0x0000000000007918 */ /* 0x000fc60000000000 */
[----:B------:R-:W0:Y:S01]  /*8a4c0*/  LDS.128 R8, [R56] ;  /* 0x0000000038087984 */ /* 0x000e220000000c00 */
[----:B----4-:R-:W-:-:S03]  /*8a4d0*/  PRMT R6, R35, 0x5410, R34 ;  /* 0x0000541023067816 */ /* 0x010fc60000000022 */
[----:B------:R-:W4:Y:S04]  /*8a4e0*/  LDL.LU R34, [R1+0x454] ;  /* 0x0004540001227983 */ /* 0x000f280000300800 */
[----:B------:R-:W4:Y:S01]  /*8a4f0*/  LDL.LU R35, [R1+0x13c0] ;  /* 0x0013c00001237983 */ /* 0x000f220000300800 */
[----:B------:R-:W-:Y:S02]  /*8a500*/  PRMT R4, R20, 0x5410, R19 ;  /* 0x0000541014047816 */ /* 0x000fe40000000013 */
[----:B------:R-:W-:Y:S02]  /*8a510*/  PRMT R5, R22, 0x5410, R21 ;  /* 0x0000541016057816 */ /* 0x000fe40000000015 */
[----:B------:R-:W-:Y:S01]  /*8a520*/  PRMT R7, R24, 0x5410, R23 ;  /* 0x0000541018077816 */ /* 0x000fe20000000017 */
[----:B------:R-:W-:Y:S01]  /*8a530*/  NOP ;  /* 0x0000000000007918 */ /* 0x000fe20000000000 */
[----:B0-----:R-:W-:Y:S01]  /*8a540*/  STL.64 [R1+0x30], R8 ;  /* 0x0000300801007387 */ /* 0x001fe20000100a00 */
[----:B------:R-:W-:-:S03]  /*8a550*/  IMAD.MOV.U32 R0, RZ, RZ, R10 ;  /* 0x000000ffff007224 */ /* 0x000fc600078e000a */
[----:B------:R0:W-:Y:S04]  /*8a560*/  STSM.16.M88.4 [R56], R4 ;  /* 0x0000000438007844 */ /* 0x0001e80000000200 */
[----:B------:R-:W-:Y:S01]  /*8a570*/  STL [R1+0x3c], R11 ;  /* 0x00003c0b01007387 */ /* 0x000fe20000100800 */
[----:B------:R-:W-:-:S03]  /*8a580*/  NOP ;  /* 0x0000000000007918 */ /* 0x000fc60000000000 */
[----:B------:R-:W1:Y:S01]  /*8a590*/  LDS.128 R8, [R56] ;  /* 0x0000000038087984 */ /* 0x000e620000000c00 */
[----:B0-----:R-:W-:Y:S02]  /*8a5a0*/  PRMT R4, R26, 0x5410, R25 ;  /* 0x000054101a047816 */ /* 0x001fe40000000019 */
[----:B------:R-:W-:Y:S02]  /*8a5b0*/  PRMT R5, R28, 0x5410, R27 ;  /* 0x000054101c057816 */ /* 0x000fe4000000001b */
[----:B------:R-:W-:Y:S02]  /*8a5c0*/  PRMT R6, R47, 0x5410, R40 ;  /* 0x000054102f067816 */ /* 0x000fe40000000028 */
[----:B------:R-:W4:Y:S04]  /*8a5d0*/  LDL.LU R40, [R1+0xaa4] ;  /* 0x000aa40001287983 */ /* 0x000f280000300800 */
[----:B------:R-:W4:Y:S01]  /*8a5e0*/  LDL.LU R47, [R1+0x13ec] ;  /* 0x0013ec00012f7983 */ /* 0x000f220000300800 */
[----:B------:R-:W-:Y:S01]  /*8a5f0*/  PRMT R7, R31, 0x5410, R30 ;  /* 0x000054101f077816 */ /* 0x000fe2000000001e */
[----:B------:R-:W-:-:S04]  /*8a600*/  NOP ;  /* 0x0000000000007918 */ /* 0x000fc80000000000 */
[----:B------:R3:W-:Y:S01]  /*8a610*/  STSM.16.M88.4 [R56], R4 ;  /* 0x0000000438007844 */ /* 0x0007e20000000200 */
[----:B-1----:R-:W-:-:S03]  /*8a620*/  IMAD.MOV.U32 R2, RZ, RZ, R10 ;  /* 0x000000ffff027224 */ /* 0x002fc600078e000a */
[----:B------:R-:W-:Y:S04]  /*8a630*/  STL.64 [R1+0x20], R8 ;  /* 0x0000200801007387 */ /* 0x000fe80000100a00 */
[----:B------:R-:W-:Y:S01]  /*8a640*/  STL [R1+0x2c], R11 ;  /* 0x00002c0b01007387 */ /* 0x000fe20000100800 */
[----:B------:R-:W-:-:S03]  /*8a650*/  NOP ;  /* 0x0000000000007918 */ /* 0x000fc60000000000 */
[----:B------:R-:W0:Y:S04]  /*8a660*/  LDS.128 R8, [R56] ;  /* 0x0000000038087984 */ /* 0x000e280000000c00 */
[----:B------:R-:W4:Y:S04]  /*8a670*/  LDL.LU R19, [R1+0xa80] ;  /* 0x000a800001137983 */ /* 0x000f280000300800 */
[----:B------:R-:W4:Y:S04]  /*8a680*/  LDL.LU R20, [R1+0x13e8] ;  /* 0x0013e80001147983 */ /* 0x000f280000300800 */
[----:B------:R-:W4:Y:S04]  /*8a690*/  LDL.LU R21, [R1+0xa5c] ;  /* 0x000a5c0001157983 */ /* 0x000f280000300800 */
[----:B------:R-:W4:Y:S04]  /*8a6a0*/  LDL.LU R22, [R1+0x13e0] ;  /* 0x0013e00001167983 */ /* 0x000f280000300800 */
[----:B------:R-:W4:Y:S04]  /*8a6b0*/  LDL.LU R30, [R1+0x198] ;  /* 0x00019800011e7983 */ /* 0x000f280000300800 */
[----:B------:R-:W4:Y:S01]  /*8a6c0*/  LDL.LU R31, [R1+0x27c] ;  /* 0x00027c00011f7983 */ /* 0x000f220000300800 */
[----:B---3--:R-:W-:-:S03]  /*8a6d0*/  PRMT R4, R32, 0x5410, R29 ;  /* 0x0000541020047816 */ /* 0x008fc6000000001d */
[----:B------:R-:W3:Y:S01]  /*8a6e0*/  LDL.LU R32, [R1+0xab4] ;  /* 0x000ab40001207983 */ /* 0x000ee20000300800 */
[----:B------:R-:W-:-:S03]  /*8a6f0*/  PRMT R5, R41, 0x5410, R33 ;  /* 0x0000541029057816 */ /* 0x000fc60000000021 */
[----:B------:R-:W3:Y:S01]  /*8a700*/  LDL.LU R41, [R1+0x1404] ;  /* 0x0014040001297983 */ /* 0x000ee20000300800 */
[----:B--2---:R-:W-:-:S03]  /*8a710*/  PRMT R6, R43, 0x5410, R42 ;  /* 0x000054102b067816 */ /* 0x004fc6000000002a */
[----:B------:R-:W2:Y:S04]  /*8a720*/  LDL.LU R42, [R1+0xab0] ;  /* 0x000ab000012a7983 */ /* 0x000ea80000300800 */
[----:B------:R-:W2:Y:S04]  /*8a730*/  LDL.LU R43, [R1+0x1400] ;  /* 0x00140000012b7983 */ /* 0x000ea80000300800 */
[----:B0-----:R0:W-:Y:S04]  /*8a740*/  STL.64 [R1+0x10], R8 ;  /* 0x0000100801007387 */ /* 0x0011e80000100a00 */
[----:B------:R-:W-:Y:S04]  /*8a750*/  STL [R1+0x18], R10 ;  /* 0x0000180a01007387 */ /* 0x000fe80000100800 */
[----:B------:R-:W2:Y:S04]  /*8a760*/  LDL.LU R23, [R1+0xaac] ;  /* 0x000aac0001177983 */ /* 0x000ea80000300800 */
[----:B------:R-:W2:Y:S04]  /*8a770*/  LDL.LU R24, [R1+0x13f4] ;  /* 0x0013f40001187983 */ /* 0x000ea80000300800 */
[----:B------:R-:W2:Y:S01]  /*8a780*/  LDL.LU R33, [R1+0xaa8] ;  /* 0x000aa80001217983 */ /* 0x000ea20000300800 */
[----:B----4-:R-:W-:Y:S01]  /*8a790*/  PRMT R7, R35, 0x5410, R34 ;  /* 0x0000541023077816 */ /* 0x010fe20000000022 */
[----:B------:R-:W-:-:S02]  /*8a7a0*/  NOP ;  /* 0x0000000000007918 */ /* 0x000fc40000000000 */
[----:B------:R-:W4:Y:S01]  /*8a7b0*/  LDL.LU R34, [R1+0x13f0] ;  /* 0x0013f00001227983 */ /* 0x000f220000300800 */
[----:B------:R-:W-:-:S03]  /*8a7c0*/  IMAD.MOV.U32 R3, RZ, RZ, R11 ;  /* 0x000000ffff037224 */ /* 0x000fc600078e000b */
[----:B------:R-:W-:Y:S01]  /*8a7d0*/  STSM.16.M88.4 [R56], R4 ;  /* 0x0000000438007844 */ /* 0x000fe20000000200 */
[----:B------:R-:W-:-:S03]  /*8a7e0*/  NOP ;  /* 0x0000000000007918 */ /* 0x000fc60000000000 */
[----:B------:R-:W1:Y:S04]  /*8a7f0*/  LDS.128 R4, [R56] ;  /* 0x0000000038047984 */ /* 0x000e680000000c00 */
[----:B------:R-:W-:Y:S04]  /*8a800*/  STL.64 [R1+0x25a8], R2 ;  /* 0x0025a80201007387 */ /* 0x000fe80000100a00 */
[----:B------:R-:W4:Y:S04]  /*8a810*/  LDL.LU R25, [R1+0xadc] ;  /* 0x000adc0001197983 */ /* 0x000f280000300800 */
[----:B------:R-:W4:Y:S04]  /*8a820*/  LDL.LU R26, [R1+0x1410] ;  /* 0x00141000011a7983 */ /* 0x000f280000300800 */
[----:B------:R-:W4:Y:S04]  /*8a830*/  LDL.LU R27, [R1+0xad8] ;  /* 0x000ad800011b7983 */ /* 0x000f280000300800 */
[----:B------:R-:W4:Y:S04]  /*8a840*/  LDL.LU R28, [R1+0x140c] ;  /* 0x00140c00011c7983 */ /* 0x000f280000300800 */
[----:B------:R-:W4:Y:S04]  /*8a850*/  LDL.LU R29, [R1+0xac4] ;  /* 0x000ac400011d7983 */ /* 0x000f280000300800 */
[----:B------:R-:W4:Y:S01]  /*8a860*/  LDL.LU R35, [R1+0x1408] ;  /* 0x0014080001237983 */ /* 0x000f220000300800 */
[----:B0-----:R-:W-:-:S03]  /*8a870*/  PRMT R8, R47, 0x5410, R40 ;  /* 0x000054102f087816 */ /* 0x001fc60000000028 */
[----:B------:R-:W4:Y:S04]  /*8a880*/  LDL.LU R40, [R1+0x19c] ;  /* 0x00019c0001287983 */ /* 0x000f280000300800 */
[----:B------:R-:W4:Y:S01]  /*8a890*/  LDL.LU R47, [R1+0x29c] ;  /* 0x00029c00012f7983 */ /* 0x000f220000300800 */
[----:B-1----:R-:W-:-:S03]  /*8a8a0*/  IMAD.MOV.U32 R49, RZ, RZ, R7 ;  /* 0x000000ffff317224 */ /* 0x002fc600078e0007 */
[----:B------:R-:W-:Y:S04]  /*8a8b0*/  STL.64 [R1], R4 ;  /* 0x0000000401007387 */ /* 0x000fe80000100a00 */
[----:B------:R-:W-:Y:S01]  /*8a8c0*/  STL [R1+0x8], R6 ;  /* 0x0000080601007387 */ /* 0x000fe20000100800 */
[----:B------:R-:W-:-:S03]  /*8a8d0*/  NOP ;  /* 0x0000000000007918 */ /* 0x000fc60000000000 */
[----:B------:R-:W-:Y:S01]  /*8a8e0*/  STL.64 [R1+0x2578], R48 ;  /* 0x0025783001007387 */ /* 0x000fe20000100a00 */
        /* <DEDUP_REMOVED lines=8> */
[----:B------:R-:W2:Y:S01]  /*8a970*/  LDL.LU R43, [R1+0x141c] ;  /* 0x00141c00012b7983 */ /* 0x000ea20000300800 */
[----:B----4-:R-:W-:-:S03]  /*8a980*/  PRMT R15, R34, 0x5410, R33 ;  /* 0x00005410220f7816 */ /* 0x010fc60000000021 */
[----:B------:R-:W4:Y:S04]  /*8a990*/  LDL.LU R33, [R1+0xaf0] ;  /* 0x000af00001217983 */ /* 0x000f280000300800 */
[----:B------:R-:W4:Y:S01]  /*8a9a0*/  LDL.LU R34, [R1+0x1418] ;  /* 0x0014180001227983 */ /* 0x000f220000300800 */
[----:B------:R-:W-:Y:S02]  /*8a9b0*/  PRMT R9, R20, 0x5410, R19 ;  /* 0x0000541014097816 */ /* 0x000fe40000000013 */
[----:B------:R-:W-:-:S05]  /*8a9c0*/  PRMT R10, R22, 0x5410, R21 ;  /* 0x00005410160a7816 */ /* 0x000fca0000000015 */
[----:B------:R-:W-:Y:S01]  /*8a9d0*/  STSM.16.M88.4 [R56], R8 ;  /* 0x0000000838007844 */ /* 0x000fe20000000200 */
[----:B------:R-:W-:-:S03]  /*8a9e0*/  NOP ;  /* 0x0000000000007918 */ /* 0x000fc60000000000 */
[----:B------:R-:W0:Y:S01]  /*8a9f0*/  LDS.128 R4, [R56] ;  /* 0x0000000038047984 */ /* 0x000e220000000c00 */
[----:B------:R-:W-:Y:S01]  /*8aa00*/  PRMT R14, R24, 0x5410, R23 ;  /* 0x00005410180e7816 */ /* 0x000fe20000000017 */
[----:B------:R-:W-:-:S04]  /*8aa10*/  NOP ;  /* 0x0000000000007918 */ /* 0x000fc80000000000 */
[----:B------:R-:W-:Y:S01]  /*8aa20*/  STSM.16.M88.4 [R56], R12 ;  /* 0x0000000c38007844 */ /* 0x000fe20000000200 */
[----:B------:R-:W-:-:S03]  /*8aa30*/  NOP ;  /* 0x0000000000007918 */ /* 0x000fc60000000000 */
[----:B------:R-:W1:Y:S01]  /*8aa40*/  LDS.128 R8, [R56] ;  /* 0x0000000038087984 */ /* 0x000e620000000c00 */
[----:B------:R-:W-:Y:S02]  /*8aa50*/  PRMT R16, R26, 0x5410, R25 ;  /* 0x000054101a107816 */ /* 0x000fe40000000019 */
[----:B------:R-:W-:Y:S02]  /*8aa60*/  PRMT R18, R35, 0x5410, R29 ;  /* 0x0000541023127816 */ /* 0x000fe4000000001d */
[----:B------:R-:W-:Y:S02]  /*8aa70*/  PRMT R17, R28, 0x5410, R27 ;  /* 0x000054101c117816 */ /* 0x000fe4000000001b */
[----:B------:R-:W-:Y:S01]  /*8aa80*/  PRMT R19, R47, 0x5410, R40 ;  /* 0x000054102f137816 */ /* 0x000fe20000000028 */
[----:B------:R-:W-:Y:S01]  /*8aa90*/  NOP ;  /* 0x0000000000007918 */ /* 0x000fe20000000000 */
[----:B0-----:R-:W-:Y:S04]  /*8aaa0*/  STL.64 [R1+0x2588], R4 ;  /* 0x0025880401007387 */ /* 0x001fe80000100a00 */
        /* <DEDUP_REMOVED lines=8> */
[----:B------:R-:W-:Y:S01]  /*8ab30*/  STSM.16.M88.4 [R56], R16 ;  /* 0x0000001038007844 */ /* 0x000fe20000000200 */
[----:B------:R-:W-:-:S03]  /*8ab40*/  NOP ;  /* 0x0000000000007918 */ /* 0x000fc60000000000 */
[----:B------:R-:W4:Y:S04]  /*8ab50*/  LDL.LU R40, [R1+0x2b0] ;  /* 0x0002b00001287983 */ /* 0x000f280000300800 */
[----:B------:R-:W0:Y:S04]  /*8ab60*/  LDS.128 R12, [R56] ;  /* 0x00000000380c7984 */ /* 0x000e280000000c00 */
[----:B-1----:R-:W-:Y:S01]  /*8ab70*/  STL.64 [R1+0x2560], R8 ;  /* 0x0025600801007387 */ /* 0x002fe20000100a00 */
[----:B------:R-:W-:-:S03]  /*8ab80*/  PRMT R20, R31, 0x5410, R30 ;  /* 0x000054101f147816 */ /* 0x000fc6000000001e */
[----:B------:R-:W-:Y:S04]  /*8ab90*/  STL.64 [R1+0x2558], R10 ;  /* 0x0025580a01007387 */ /* 0x000fe80000100a00 */
[----:B------:R-:W4:Y:S04]  /*8aba0*/  LDL.LU R50, [R1+0x1390] ;  /* 0x0013900001327983 */ /* 0x000f280000300800 */
[----:B------:R-:W4:Y:S04]  /*8abb0*/  LDL.LU R28, [R1+0x1670] ;  /* 0x00167000011c7983 */ /* 0x000f280000300800 */
[----:B------:R-:W4:Y:S04]  /*8abc0*/  LDL.LU R29, [R1+0x1388] ;  /* 0x00138800011d7983 */ /* 0x000f280000300800 */
[----:B------:R-:W4:Y:S04]  /*8abd0*/  LDL.LU R30, [R1+0x166c] ;  /* 0x00166c00011e7983 */ /* 0x000f280000300800 */
[----:B------:R-:W4:Y:S01]  /*8abe0*/  LDL.LU R31, [R1+0x1384] ;  /* 0x00138400011f7983 */ /* 0x000f220000300800 */
[----:B---3--:R-:W-:-:S03]  /*8abf0*/  PRMT R21, R41, 0x5410, R32 ;  /* 0x0000541029157816 */ /* 0x008fc60000000020 */
[----:B------:R-:W3:Y:S01]  /*8ac00*/  LDL.LU R41, [R1+0x1668] ;  /* 0x0016680001297983 */ /* 0x000ee20000300800 */
[----:B--2---:R-:W-:-:S03]  /*8ac10*/  PRMT R22, R43, 0x5410, R42 ;  /* 0x000054102b167816 */ /* 0x004fc6000000002a */
[----:B------:R-:W2:Y:S04]  /*8ac20*/  LDL.LU R42, [R1+0x137c] ;  /* 0x00137c00012a7983 */ /* 0x000ea80000300800 */
[----:B------:R-:W2:Y:S04]  /*8ac30*/  LDL.LU R43, [R1+0x1664] ;  /* 0x00166400012b7983 */ /* 0x000ea80000300800 */
[----:B0-----:R-:W-:Y:S04]  /*8ac40*/  STL.64 [R1+0x2568], R12 ;  /* 0x0025680c01007387 */ /* 0x001fe80000100a00 */
[----:B------:R-:W-:Y:S04]  /*8ac50*/  STL.64 [R1+0x2548], R14 ;  /* 0x0025480e01007387 */ /* 0x000fe80000100a00 */
[----:B------:R-:W2:Y:S04]  /*8ac60*/  LDL.LU R5, [R1+0x13a8] ;  /* 0x0013a80001057983 */ /* 0x000ea80000300800 */
[----:B------:R-:W2:Y:S04]  /*8ac70*/  LDL.LU R32, [R1+0x167c] ;  /* 0x00167c0001207983 */ /* 0x000ea80000300800 */
[----:B------:R-:W2:Y:S01]  /*8ac80*/  LDL.LU R48, [R1+0x13a4] ;  /* 0x0013a40001307983 */ /* 0x000ea20000300800 */
[----:B----4-:R-:W-:Y:S01]  /*8ac90*/  PRMT R23, R34, 0x5410, R33 ;  /* 0x0000541022177816 */ /* 0x010fe20000000021 */
[----:B------:R-:W-:-:S02]  /*8aca0*/  NOP ;  /* 0x0000000000007918 */ /* 0x000fc40000000000 */
[----:B------:R-:W4:Y:S04]  /*8acb0*/  LDL.LU R33, [R1+0x1678] ;  /* 0x0016780001217983 */ /* 0x000f280000300800 */
[----:B------:R-:W4:Y:S04]  /*8acc0*/  LDL.LU R51, [R1+0x1398] ;  /* 0x0013980001337983 */ /* 0x000f280000300800 */
[----:B------:R-:W4:Y:S04]  /*8acd0*/  LDL.LU R34, [R1+0x1674] ;  /* 0x0016740001227983 */ /* 0x000f280000300800 */
[----:B------:R-:W-:Y:S01]  /*8ace0*/  STSM.16.M88.4 [R56], R20 ;  /* 0x0000001438007844 */ /* 0x000fe20000000200 */
[----:B------:R-:W-:-:S03]  /*8acf0*/  NOP ;  /* 0x0000000000007918 */ /* 0x000fc60000000000 */
[----:B------:R-:W0:Y:S01]  /*8ad00*/  LDS.128 R16, [R56] ;  /* 0x0000000038107984 */ /* 0x000e220000000c00 */
[----:B------:R-:W-:-:S03]  /*8ad10*/  PRMT R24, R47, 0x5410, R35 ;  /* 0x000054102f187816 */ /* 0x000fc60000000023 */
[----:B------:R-:W4:Y:S04]  /*8ad20*/  LDL.LU R35, [R1+0x1b4] ;  /* 0x0001b40001237983 */ /* 0x000f280000300800 */
[----:B------:R-:W4:Y:S01]  /*8ad30*/  LDL.LU R47, [R1+0x2d4] ;  /* 0x0002d400012f7983 */ /* 0x000f220000300800 */
[----:B------:R-:W-:-:S03]  /*8ad40*/  PRMT R25, R25, 0x5410, R2 ;  /* 0x0000541019197816 */ /* 0x000fc60000000002 */
[----:B------:R-:W4:Y:S01]  /*8ad50*/  LDL.LU R49, [R1+0x13cc] ;  /* 0x0013cc0001317983 */ /* 0x000f220000300800 */
[----:B------:R-:W-:Y:S02]  /*8ad60*/  PRMT R26, R26, 0x5410, R3 ;  /* 0x000054101a1a7816 */ /* 0x000fe40000000003 */
[----:B------:R-:W-:Y:S01]  /*8ad70*/  PRMT R27, R40, 0x5410, R27 ;  /* 0x00005410281b7816 */ /* 0x000fe2000000001b */
[----:B------:R-:W-:-:S04]  /*8ad80*/  NOP ;  /* 0x0000000000007918 */ /* 0x000fc80000000000 */
[----:B------:R-:W-:Y:S01]  /*8ad90*/  STSM.16.M88.4 [R56], R24 ;  /* 0x0000001838007844 */ /* 0x000fe20000000200 */
[----:B------:R-:W-:-:S03]  /*8ada0*/  NOP ;  /* 0x0000000000007918 */ /* 0x000fc60000000000 */
[----:B------:R-:W1:Y:S04]  /*8adb0*/  LDS.128 R20, [R56] ;  /* 0x0000000038147984 */ /* 0x000e680000000c00 */
[----:B------:R-:W4:Y:S04]  /*8adc0*/  LDL.LU R40, [R1+0x168c] ;  /* 0x00168c0001287983 */ /* 0x000f280000300800 */
[----:B0-----:R0:W-:Y:S04]  /*8add0*/  STL.64 [R1+0x2598], R16 ;  /* 0x0025981001007387 */ /* 0x0011e80000100a00 */
[----:B------:R-:W-:Y:S01]  /*8ade0*/  STL.64 [R1+0x2550], R18 ;  /* 0x0025501201007387 */ /* 0x000fe20000100a00 */
[----:B------:R-:W-:-:S03]  /*8adf0*/  PRMT R29, R30, 0x5410, R29 ;  /* 0x000054101e1d7816 */ /* 0x000fc6000000001d */
[----:B------:R-:W4:Y:S01]  /*8ae00*/  LDL.LU R2, [R1+0x13c8] ;  /* 0x0013c80001027983 */ /* 0x000f220000300800 */
[----:B------:R-:W-:Y:S02]  /*8ae10*/  PRMT R28, R28, 0x5410, R50 ;  /* 0x000054101c1c7816 */ /* 0x000fe40000000032 */
[----:B---3--:R-:W-:Y:S02]  /*8ae20*/  PRMT R30, R41, 0x5410, R31 ;  /* 0x00005410291e7816 */ /* 0x008fe4000000001f */
[----:B------:R-:W3:Y:S04]  /*8ae30*/  LDL.LU R41, [R1+0x1688] ;  /* 0x0016880001297983 */ /* 0x000ee80000300800 */
[----:B------:R-:W3:Y:S01]  /*8ae40*/  LDL.LU R3, [R1+0x13b8] ;  /* 0x0013b80001037983 */ /* 0x000ee20000300800 */
[----:B--2---:R-:W-:Y:S01]  /*8ae50*/  PRMT R31, R43, 0x5410, R42 ;  /* 0x000054102b1f7816 */ /* 0x004fe2000000002a */
[----:B------:R-:W-:-:S02]  /*8ae60*/  NOP ;  /* 0x0000000000007918 */ /* 0x000fc40000000000 */
[----:B------:R-:W2:Y:S04]  /*8ae70*/  LDL.LU R42, [R1+0x1684] ;  /* 0x00168400012a7983 */ /* 0x000ea80000300800 */
[----:B------:R-:W2:Y:S04]  /*8ae80*/  LDL.LU R50, [R1+0x13b0] ;  /* 0x0013b00001327983 */ /* 0x000ea80000300800 */
[----:B------:R-:W2:Y:S04]  /*8ae90*/  LDL.LU R43, [R1+0x1680] ;  /* 0x00168000012b7983 */ /* 0x000ea80000300800 */
[----:B-1----:R-:W-:Y:S04]  /*8aea0*/  STL.64 [R1+0x25c0], R20 ;  /* 0x0025c01401007387 */ /* 0x002fe80000100a00 */
[----:B------:R-:W-:Y:S01]  /*8aeb0*/  STL.64 [R1+0x25b0], R22 ;  /* 0x0025b01601007387 */ /* 0x000fe20000100a00 */
[----:B----4-:R-:W-:-:S03]  /*8aec0*/  PRMT R34, R34, 0x5410, R51 ;  /* 0x0000541022227816 */ /* 0x010fc60000000033 */
[----:B------:R-:W4:Y:S04]  /*8aed0*/  LDL.LU R51, [R1+0x2bc] ;  /* 0x0002bc0001337983 */ /* 0x000f280000300800 */
[----:B------:R-:W-:Y:S01]  /*8aee0*/  STSM.16.M88.4 [R56], R28 ;  /* 0x0000001c38007844 */ /* 0x000fe20000000200 */
[----:B------:R-:W-:-:S03]  /*8aef0*/  NOP ;  /* 0x0000000000007918 */ /* 0x000fc60000000000 */
[----:B------:R-:W1:Y:S04]  /*8af00*/  LDS.128 R24, [R56] ;  /* 0x0000000038187984 */ /* 0x000e680000000c00 */
[----:B0-----:R-:W4:Y:S01]  /*8af10*/  LDL.LU R16, [R1+0x13d0] ;  /* 0x0013d00001107983 */ /* 0x001f220000300800 */
[----:B------:R-:W-:Y:S02]  /*8af20*/  PRMT R32, R32, 0x5410, R5 ;  /* 0x0000541020207816 */ /* 0x000fe40000000005 */
[----:B------:R-:W-:Y:S02]  /*8af30*/  PRMT R33, R33, 0x5410, R48 ;  /* 0x0000541021217816 */ /* 0x000fe40000000030 */
[----:B------:R-:W-:Y:S01]  /*8af40*/  PRMT R35, R47, 0x5410, R35 ;  /* 0x000054102f237816 */ /* 0x000fe20000000023 */
[----:B------:R-:W-:Y:S01]  /*8af50*/  NOP ;  /* 0x0000000000007918 */ /* 0x000fe20000000000 */
[----:B------:R-:W4:Y:S04]  /*8af60*/  LDL.LU R47, [R1+0x1690] ;  /* 0x00169000012f7983 */ /* 0x000f280000300800 */
[----:B-1----:R-:W-:Y:S04]  /*8af70*/  STL.64 [R1+0x25d8], R26 ;  /* 0x0025d81a01007387 */ /* 0x002fe80000100a00 */
        /* <DEDUP_REMOVED lines=12> */
[----:B------:R-:W4:Y:S04]  /*8b040*/  LDL.LU R7, [R1+0x13e4] ;  /* 0x0013e40001077983 */ /* 0x000f280000300800 */
[----:B------:R-:W4:Y:S04]  /*8b050*/  LDL.LU R4, [R1+0x1698] ;  /* 0x0016980001047983 */ /* 0x000f280000300800 */
[----:B------:R-:W4:Y:S01]  /*8b060*/  LDL.LU R49, [R1+0x2f4] ;  /* 0x0002f40001317983 */ /* 0x000f220000300800 */
[----:B---3--:R-:W-:-:S02]  /*8b070*/  PRMT R41, R41, 0x5410, R2 ;  /* 0x0000541029297816 */ /* 0x008fc40000000002 */
[----:B--2---:R-:W-:Y:S02]  /*8b080*/  PRMT R42, R42, 0x5410, R3 ;  /* 0x000054102a2a7816 */ /* 0x004fe40000000003 */
[----:B------:R-:W2:Y:S04]  /*8b090*/  LDL.LU.64 R2, [R1+0x1360] ;  /* 0x0013600001027983 */ /* 0x000ea80000300a00 */
[----:B------:R-:W3:Y:S01]  /*8b0a0*/  LDL.LU R48, [R1+0x130] ;  /* 0x0001300001307983 */ /* 0x000ee20000300800 */
[----:B------:R-:W-:Y:S02]  /*8b0b0*/  PRMT R43, R43, 0x5410, R50 ;  /* 0x000054102b2b7816 */ /* 0x000fe40000000032 */
[----:B----4-:R-:W-:Y:S02]  /*8b0c0*/  PRMT R39, R51, 0x5410, R39 ;  /* 0x0000541033277816 */ /* 0x010fe40000000027 */
[----:B------:R-:W4:Y:S04]  /*8b0d0*/  LDL.LU.64 R50, [R1+0x1358] ;  /* 0x0013580001327983 */ /* 0x000f280000300a00 */
[----:B------:R-:W-:Y:S01]  /*8b0e0*/  STSM.16.M88.4 [R56], R32 ;  /* 0x0000002038007844 */ /* 0x000fe20000000200 */
[----:B------:R-:W-:-:S03]  /*8b0f0*/  NOP ;  /* 0x0000000000007918 */ /* 0x000fc60000000000 */
[----:B------:R-:W0:Y:S01]  /*8b100*/  LDS.128 R28, [R56] ;  /* 0x00000000381c7984 */ /* 0x000e220000000c00 */
[----:B------:R-:W-:-:S03]  /*8b110*/  NOP ;  /* 0x0000000000007918 */ /* 0x000fc60000000000 */
[----:B------:R-:W-:Y:S01]  /*8b120*/  STSM.16.M88.4 [R56], R40 ;  /* 0x0000002838007844 */ /* 0x000fe20000000200 */
[----:B------:R-:W-:-:S03]  /*8b130*/  NOP ;  /* 0x0000000000007918 */ /* 0x000fc60000000000 */
[----:B------:R-:W1:Y:S01]  /*8b140*/  LDS.128 R32, [R56] ;  /* 0x0000000038207984 */ /* 0x000e620000000c00 */
[----:B------:R-:W-:-:S03]  /*8b150*/  NOP ;  /* 0x0000000000007918 */ /* 0x000fc60000000000 */
[----:B------:R-:W-:Y:S01]  /*8b160*/  STSM.16.M88.4 [R56], R36 ;  /* 0x0000002438007844 */ /* 0x000fe20000000200 */
[----:B------:R-:W-:-:S03]  /*8b170*/  NOP ;  /* 0x0000000000007918 */ /* 0x000fc60000000000 */
[----:B------:R-:W0:Y:S01]  /*8b180*/  LDS.128 R36, [R56] ;  /* 0x0000000038247984 */ /* 0x000e220000000c00 */
[----:B------:R-:W-:Y:S01]  /*8b190*/  PRMT R47, R47, 0x5410, R16 ;  /* 0x000054102f2f7816 */ /* 0x000fe20000000010 */
[----:B------:R-:W-:-:S04]  /*8b1a0*/  NOP ;  /* 0x0000000000007918 */ /* 0x000fc80000000000 */
[----:B------:R0:W-:Y:S01]  /*8b1b0*/  STSM.16.M88.4 [R56], R44 ;  /* 0x0000002c38007844 */ /* 0x0001e20000000200 */
[----:B------:R-:W-:-:S03]  /*8b1c0*/  NOP ;  /* 0x0000000000007918 */ /* 0x000fc60000000000 */
[----:B------:R-:W1:Y:S01]  /*8b1d0*/  LDS.128 R40, [R56] ;  /* 0x0000000038287984 */ /* 0x000e620000000c00 */
[----:B0-----:R-:W-:Y:S02]  /*8b1e0*/  PRMT R45, R14, 0x5410, R17 ;  /* 0x000054100e2d7816 */ /* 0x001fe40000000011 */
[----:B------:R-:W-:Y:S02]  /*8b1f0*/  PRMT R46, R12, 0x5410, R15 ;  /* 0x000054100c2e7816 */ /* 0x000fe4000000000f */
[----:B------:R-:W-:Y:S02]  /*8b200*/  PRMT R44, R10, 0x5410, R13 ;  /* 0x000054100a2c7816 */ /* 0x000fe4000000000d */
[----:B------:R-:W-:Y:S01]  /*8b210*/  PRMT R47, R11, 0x5410, R61 ;  /* 0x000054100b2f7816 */ /* 0x000fe2000000003d */
[----:B------:R-:W-:-:S04]  /*8b220*/  NOP ;  /* 0x0000000000007918 */ /* 0x000fc80000000000 */
[----:B------:R-:W-:Y:S01]  /*8b230*/  STSM.16.M88.4 [R56], R44 ;  /* 0x0000002c38007844 */ /* 0x000fe20000000200 */
[----:B------:R-:W-:Y:S01]  /*8b240*/  PRMT R5, R5, 0x5410, R8 ;  /* 0x0000541005057816 */ /* 0x000fe20000000008 */
[----:B------:R-:W-:Y:S02]  /*8b250*/  NOP ;  /* 0x0000000000007918 */ /* 0x000fe40000000000 */
[----:B------:R-:W0:Y:S01]  /*8b260*/  LDS.128 R44, [R56] ;  /* 0x00000000382c7984 */ /* 0x000e220000000c00 */
[----:B------:R-:W-:Y:S02]  /*8b270*/  PRMT R6, R6, 0x5410, R9 ;  /* 0x0000541006067816 */ /* 0x000fe40000000009 */
[----:B------:R-:W-:Y:S02]  /*8b280*/  PRMT R4, R4, 0x5410, R7 ;  /* 0x0000541004047816 */ /* 0x000fe40000000007 */
[----:B------:R-:W-:Y:S01]  /*8b290*/  PRMT R7, R49, 0x5410, R59 ;  /* 0x0000541031077816 */ /* 0x000fe2000000003b */
[----:B------:R-:W-:-:S04]  /*8b2a0*/  NOP ;  /* 0x0000000000007918 */ /* 0x000fc80000000000 */
[----:B------:R1:W-:Y:S04]  /*8b2b0*/  STSM.16.M88.4 [R56], R4 ;  /* 0x0000000438007844 */ /* 0x0003e80000000200 */
[----:B------:R-:W4:Y:S04]  /*8b2c0*/  LDL.LU R59, [R1+0x25f4] ;  /* 0x0025f400013b7983 */ /* 0x000f280000300800 */
[----:B-1----:R-:W4:Y:S01]  /*8b2d0*/  LDL.LU R56, [R1+0x25f0] ;  /* 0x0025f00001387983 */ /* 0x002f220000300800 */
[----:B---3--:R-:W-:Y:S01]  /*8b2e0*/  PRMT R61, R48, 0x7770, RZ ;  /* 0x00007770303d7816 */ /* 0x008fe200000000ff */
[----:B------:R-:W-:-:S04]  /*8b2f0*/  NOP ;  /* 0x0000000000007918 */ /* 0x000fc80000000000 */
[----:B--2---:R1:W-:Y:S02]  /*8b300*/  @P5 STG.E.U8 desc[UR52][R2.64], R61 ;  /* 0x0000003d02005986 */ /* 0x0043e4000c101134 */
[----:B-1----:R-:W-:-:S05]  /*8b310*/  PRMT R61, R48, 0x7771, RZ ;  /* 0x00007771303d7816 */ /* 0x002fca00000000ff */
[----:B----4-:R1:W-:Y:S04]  /*8b320*/  @P6 STG.E.U8 desc[UR52][R50.64], R61 ;  /* 0x0000003d32006986 */ /* 0x0103e8000c101134 */
[----:B-1----:R-:W2:Y:S04]  /*8b330*/  LDL.LU.64 R50, [R1+0x1350] ;  /* 0x0013500001327983 */ /* 0x002ea80000300a00 */
[----:B------:R-:W3:Y:S04]  /*8b340*/  LDL.LU.64 R12, [R1+0x1348] ;  /* 0x00134800010c7983 */ /* 0x000ee80000300a00 */
[----:B------:R-:W4:Y:S04]  /*8b350*/  LDL.LU.64 R10, [R1+0x1340] ;  /* 0x00134000010a7983 */ /* 0x000f280000300a00 */
[----:B------:R-:W3:Y:S04]  /*8b360*/  LDL.LU.64 R6, [R1+0x1338] ;  /* 0x0013380001067983 */ /* 0x000ee80000300a00 */
[----:B------:R-:W3:Y:S04]  /*8b370*/  LDL.LU.64 R4, [R1+0x1330] ;  /* 0x0013300001047983 */ /* 0x000ee80000300a00 */
[----:B------:R-:W3:Y:S01]  /*8b380*/  LDL.LU R49, [R1+0x134] ;  /* 0x0001340001317983 */ /* 0x000ee20000300800 */
[----:B------:R-:W-:-:S03]  /*8b390*/  LOP3.LUT P3, RZ, R55, 0x4000000, RZ, 0xc0, !PT ;  /* 0x0400000037ff7812 */ /* 0x000fc6000786c0ff */
[----:B------:R-:W3:Y:S01]  /*8b3a0*/  LDL.LU.64 R2, [R1+0x1328] ;  /* 0x0013280001027983 */ /* 0x000ee20000300a00 */
[----:B------:R-:W-:-:S03]  /*8b3b0*/  PRMT R61, R48, 0x7772, RZ ;  /* 0x00007772303d7816 */ /* 0x000fc600000000ff */
[----:B------:R-:W3:Y:S01]  /*8b3c0*/  LDL.LU R8, [R1+0x138] ;  /* 0x0001380001087983 */ /* 0x000ee20000300800 */
[C---:B------:R-:W-:Y:S02]  /*8b3d0*/  LOP3.LUT P1, RZ, R55.reuse, 0x4, RZ, 0xc0, !PT ;  /* 0x0000000437ff7812 */ /* 0x040fe4000782c0ff */
[----:B------:R-:W-:Y:S02]  /*8b3e0*/  LOP3.LUT P4, RZ, R55, 0x800000, RZ, 0xc0, !PT ;  /* 0x0080000037ff7812 */ /* 0x000fe4000788c0ff */
[----:B------:R-:W-:-:S09]  /*8b3f0*/  LOP3.LUT R59, R59, 0xffffffdf, RZ, 0xc0, !PT ;  /* 0xffffffdf3b3b7812 */ /* 0x000fd200078ec0ff */
[----:B------:R-:W-:Y:S02]  /*8b400*/  @P1 LOP3.LUT R59, R59, 0x20, RZ, 0xfc, !PT ;  /* 0x000000203b3b1812 */ /* 0x000fe400078efcff */
[----:B------:R-:W-:Y:S02]  /*8b410*/  LOP3.LUT P1, RZ, R55, 0x10, RZ, 0xc0, !PT ;  /* 0x0000001037ff7812 */ /* 0x000fe4000782c0ff */
[----:B------:R-:W-:Y:S01]  /*8b420*/  LOP3.LUT R59, R59, 0xffffffbf, RZ, 0xc0, !PT ;  /* 0xffffffbf3b3b7812 */ /* 0x000fe200078ec0ff */
[----:B--2---:R1:W-:Y:S04]  /*8b430*/  @P3 STG.E.U8 desc[UR52][R50.64], R61 ;  /* 0x0000003d32003986 */ /* 0x0043e8000c101134 */
[----:B-1----:R-:W2:Y:S06]  /*8b440*/  LDL.LU.64 R50, [R1+0x1320] ;  /* 0x0013200001327983 */ /* 0x002eac0000300a00 */
[----:B------:R-:W-:-:S02]  /*8b450*/  @P1 LOP3.LUT R59, R59, 0x40, RZ, 0xfc, !PT ;  /* 0x000000403b3b1812 */ /* 0x000fc400078efcff */
[----:B------:R-:W-:Y:S01]  /*8b460*/  LOP3.LUT P1, RZ, R55, 0x20, RZ, 0xc0, !PT ;  /* 0x0000002037ff7812 */ /* 0x000fe2000782c0ff */
[----:B------:R-:W2:Y:S01]  /*8b470*/  LDL.LU.64 R22, [R1+0x1318] ;  /* 0x0013180001167983 */ /* 0x000ea20000300a00 */
[----:B------:R-:W-:-:S03]  /*8b480*/  LOP3.LUT R59, R59, 0xffffff7f, RZ, 0xc0, !PT ;  /* 0xffffff7f3b3b7812 */ /* 0x000fc600078ec0ff */
[----:B------:R-:W2:Y:S04]  /*8b490*/  LDL.LU.64 R20, [R1+0x1310] ;  /* 0x0013100001147983 */ /* 0x000ea80000300a00 */
[----:B------:R-:W2:Y:S04]  /*8b4a0*/  LDL.LU.64 R18, [R1+0x1308] ;  /* 0x0013080001127983 */ /* 0x000ea80000300a00 */
[----:B------:R-:W-:Y:S01]  /*8b4b0*/  @P1 LOP3.LUT R59, R59, 0x80, RZ, 0xfc, !PT ;  /* 0x000000803b3b1812 */ /* 0x000fe200078efcff */
[----:B------:R-:W2:Y:S01]  /*8b4c0*/  LDL.LU.64 R16, [R1+0x1300] ;  /* 0x0013000001107983 */ /* 0x000ea20000300a00 */
[----:B------:R-:W-:-:S02]  /*8b4d0*/  LOP3.LUT P1, RZ, R55, 0x80, RZ, 0xc0, !PT ;  /* 0x0000008037ff7812 */ /* 0x000fc4000782c0ff */
[----:B------:R-:W-:Y:S01]  /*8b4e0*/  LOP3.LUT R59, R59, 0xfffffeff, RZ, 0xc0, !PT ;  /* 0xfffffeff3b3b7812 */ /* 0x000fe200078ec0ff */
[----:B------:R-:W2:Y:S10]  /*8b4f0*/  LDL.LU.64 R14, [R1+0x12f8] ;  /* 0x0012f800010e7983 */ /* 0x000eb40000300a00 */
[----:B------:R-:W-:-:S02]  /*8b500*/  @P1 LOP3.LUT R59, R59, 0x100, RZ, 0xfc, !PT ;  /* 0x000001003b3b1812 */ /* 0x000fc400078efcff */
[----:B------:R-:W-:Y:S02]  /*8b510*/  LOP3.LUT P1, RZ, R55, 0x400, RZ, 0xc0, !PT ;  /* 0x0000040037ff7812 */ /* 0x000fe4000782c0ff */
[----:B------:R-:W-:-:S11]  /*8b520*/  LOP3.LUT R59, R59, 0xfffffdff, RZ, 0xc0, !PT ;  /* 0xfffffdff3b3b7812 */ /* 0x000fd600078ec0ff */
[----:B------:R-:W-:Y:S02]  /*8b530*/  @P1 LOP3.LUT R59, R59, 0x200, RZ, 0xfc, !PT ;  /* 0x000002003b3b1812 */ /* 0x000fe400078efcff */
[----:B------:R-:W-:Y:S02]  /*8b540*/  LOP3.LUT P1, RZ, R55, 0x1000, RZ, 0xc0, !PT ;  /* 0x0000100037ff7812 */ /* 0x000fe4000782c0ff */
[----:B------:R-:W-:-:S11]  /*8b550*/  LOP3.LUT R59, R59, 0xfffffbff, RZ, 0xc0, !PT ;  /* 0xfffffbff3b3b7812 */ /* 0x000fd600078ec0ff */
[----:B------:R-:W-:Y:S02]  /*8b560*/  @P1 LOP3.LUT R59, R59, 0x400, RZ, 0xfc, !PT ;  /* 0x000004003b3b1812 */ /* 0x000fe400078efcff */
[----:B------:R-:W-:Y:S02]  /*8b570*/  LOP3.LUT P1, RZ, R55, 0x2000, RZ, 0xc0, !PT ;  /* 0x0000200037ff7812 */ /* 0x000fe4000782c0ff */
[----:B------:R-:W-:Y:S02]  /*8b580*/  LOP3.LUT R59, R59, 0xfffff7ff, RZ, 0xc0, !PT ;  /* 0xfffff7ff3b3b7812 */ /* 0x000fe400078ec0ff */
[----:B------:R-:W-:Y:S02]  /*8b590*/  LOP3.LUT P5, RZ, R55, 0x200000, RZ, 0xc0, !PT ;  /* 0x0020000037ff7812 */ /* 0x000fe400078ac0ff */
[----:B------:R-:W-:-:S07]  /*8b5a0*/  PRMT R61, R48, 0x7773, RZ ;  /* 0x00007773303d7816 */ /* 0x000fce00000000ff */
[----:B------:R-:W-:Y:S02]  /*8b5b0*/  @P1 LOP3.LUT R59, R59, 0x800, RZ, 0xfc, !PT ;  /* 0x000008003b3b1812 */ /* 0x000fe400078efcff */
[C---:B------:R-:W-:Y:S01]  /*8b5c0*/  LOP3.LUT P1, RZ, R55.reuse, 0x8000, RZ, 0xc0, !PT ;  /* 0x0000800037ff7812 */ /* 0x040fe2000782c0ff */
[----:B---3--:R1:W-:Y:S01]  /*8b5d0*/  @P4 STG.E.U8 desc[UR52][R12.64], R61 ;  /* 0x0000003d0c004986 */ /* 0x0083e2000c101134 */
[----:B------:R-:W-:Y:S02]  /*8b5e0*/  LOP3.LUT P6, RZ, R55, 0x100000, RZ, 0xc0, !PT ;  /* 0x0010000037ff7812 */ /* 0x000fe400078cc0ff */
[----:B------:R-:W-:Y:S02]  /*8b5f0*/  LOP3.LUT R59, R59, 0xffffefff, RZ, 0xc0, !PT ;  /* 0xffffefff3b3b7812 */ /* 0x000fe400078ec0ff */
[----:B-1----:R-:W-:Y:S01]  /*8b600*/  PRMT R61, R49, 0x7770, RZ ;  /* 0x00007770313d7816 */ /* 0x002fe200000000ff */
[----:B------:R-:W3:Y:S06]  /*8b610*/  LDL.LU.64 R12, [R1+0x12f0] ;  /* 0x0012f000010c7983 */ /* 0x000eec0000300a00 */
[----:B------:R-:W-:-:S02]  /*8b620*/  @P1 LOP3.LUT R59, R59, 0x1000, RZ, 0xfc, !PT ;  /* 0x000010003b3b1812 */ /* 0x000fc400078efcff */
[----:B------:R-:W-:Y:S01]  /*8b630*/  LOP3.LUT P1, RZ, R55, 0x40000, RZ, 0xc0, !PT ;  /* 0x0004000037ff7812 */ /* 0x000fe2000782c0ff */
[----:B----4-:R1:W-:Y:S02]  /*8b640*/  @P5 STG.E.U8 desc[UR52][R10.64], R61 ;  /* 0x0000003d0a005986 */ /* 0x0103e4000c101134 */
[C---:B-1----:R-:W-:Y:S02]  /*8b650*/  PRMT R61, R49.reuse, 0x7771, RZ ;  /* 0x00007771313d7816 */ /* 0x042fe400000000ff */
[----:B------:R-:W4:Y:S04]  /*8b660*/  LDL.LU.64 R10, [R1+0x12e8] ;  /* 0x0012e800010a7983 */ /* 0x000f280000300a00 */
[----:B------:R1:W-:Y:S02]  /*8b670*/  @P6 STG.E.U8 desc[UR52][R6.64], R61 ;  /* 0x0000003d06006986 */ /* 0x0003e4000c101134 */
[----:B-1----:R-:W-:-:S02]  /*8b680*/  PRMT R61, R49, 0x7772, RZ ;  /* 0x00007772313d7816 */ /* 0x002fc400000000ff */
[----:B------:R-:W4:Y:S04]  /*8b690*/  LDL.LU.64 R6, [R1+0x12e0] ;  /* 0x0012e00001067983 */ /* 0x000f280000300a00 */
[----:B------:R1:W-:Y:S01]  /*8b6a0*/  @P1 STG.E.U8 desc[UR52][R4.64], R61 ;  /* 0x0000003d04001986 */ /* 0x0003e2000c101134 */
[----:B------:R-:W-:Y:S02]  /*8b6b0*/  LOP3.LUT P1, RZ, R59, 0x1000, RZ, 0xc0, !PT ;  /* 0x000010003bff7812 */ /* 0x000fe4000782c0ff */
[----:B-1----:R-:W-:Y:S01]  /*8b6c0*/  PRMT R61, R49, 0x7773, RZ ;  /* 0x00007773313d7816 */ /* 0x002fe200000000ff */
[----:B------:R-:W4:Y:S10]  /*8b6d0*/  LDL.LU.64 R4, [R1+0x12d8] ;  /* 0x0012d80001047983 */ /* 0x000f340000300a00 */
[----:B------:R1:W-:Y:S01]  /*8b6e0*/  @P1 STG.E.U8 desc[UR52][R2.64], R61 ;  /* 0x0000003d02001986 */ /* 0x0003e2000c101134 */
[----:B------:R-:W-:-:S03]  /*8b6f0*/  LOP3.LUT P1, RZ, R59, 0x800, RZ, 0xc0, !PT ;  /* 0x000008003bff7812 */ /* 0x000fc6000782c0ff */
[----:B------:R-:W4:Y:S04]  /*8b700*/  LDL.LU.64 R48, [R1+0x12d0] ;  /* 0x0012d00001307983 */ /* 0x000f280000300a00 */
[----:B-1----:R-:W4:Y:S01]  /*8b710*/  LDL.LU.64 R2, [R1+0x12c8] ;  /* 0x0012c80001027983 */ /* 0x002f220000300a00 */
[----:B------:R-:W-:-:S03]  /*8b720*/  PRMT R61, R8, 0x7770, RZ ;  /* 0x00007770083d7816 */ /* 0x000fc600000000ff */
[----:B------:R-:W4:Y:S04]  /*8b730*/  LDL.LU R9, [R1+0x124] ;  /* 0x0001240001097983 */ /* 0x000f280000300800 */
[----:B--2---:R1:W-:Y:S04]  /*8b740*/  @P1 STG.E.U8 desc[UR52][R50.64], R61 ;  /* 0x0000003d32001986 */ /* 0x0043e8000c101134 */
[----:B-1----:R-:W2:Y:S01]  /*8b750*/  LDL.LU.64 R50, [R1+0x12c0] ;  /* 0x0012c00001327983 */ /* 0x002ea20000300a00 */
[----:B------:R-:W-:Y:S02]  /*8b760*/  LOP3.LUT P1, RZ, R59, 0x400, RZ, 0xc0, !PT ;  /* 0x000004003bff7812 */ /* 0x000fe4000782c0ff */
[----:B------:R-:W-:-:S11]  /*8b770*/  PRMT R61, R8, 0x7771, RZ ;  /* 0x00007771083d7816 */ /* 0x000fd600000000ff */
[----:B------:R1:W-:Y:S01]  /*8b780*/  @P1 STG.E.U8 desc[UR52][R22.64], R61 ;  /* 0x0000003d16001986 */ /* 0x0003e2000c101134 */
[----:B------:R-:W-:Y:S02]  /*8b790*/  LOP3.LUT P1, RZ, R59, 0x200, RZ, 0xc0, !PT ;  /* 0x000002003bff7812 */ /* 0x000fe4000782c0ff */
[----:B-1----:R-:W-:-:S11]  /*8b7a0*/  PRMT R61, R8, 0x7772, RZ ;  /* 0x00007772083d7816 */ /* 0x002fd600000000ff */
        /* <DEDUP_REMOVED lines=11> */
[C---:B------:R-:W-:Y:S02]  /*8b860*/  LOP3.LUT P2, RZ, R56.reuse, 0x80000000, RZ, 0xc0, !PT ;  /* 0x8000000038ff7812 */ /* 0x040fe4000784c0ff */
[----:B------:R-:W-:Y:S02]  /*8b870*/  LOP3.LUT P0, RZ, R56, 0x20000000, RZ, 0xc0, !PT ;  /* 0x2000000038ff7812 */ /* 0x000fe4000780c0ff */
[----:B-1----:R-:W-:-:S07]  /*8b880*/  PRMT R61, R58, 0x7772, RZ ;  /* 0x000077723a3d7816 */ /* 0x002fce00000000ff */
[----:B---3--:R1:W-:Y:S01]  /*8b890*/  @P1 STG.E.U8 desc[UR52][R12.64], R61 ;  /* 0x0000003d0c001986 */ /* 0x0083e2000c101134 */
[----:B------:R-:W-:Y:S02]  /*8b8a0*/  LOP3.LUT P3, RZ, R56, 0x10000000, RZ, 0xc0, !PT ;  /* 0x1000000038ff7812 */ /* 0x000fe4000786c0ff */
[----:B-1----:R-:W-:Y:S02]  /*8b8b0*/  PRMT R61, R58, 0x7773, RZ ;  /* 0x000077733a3d7816 */ /* 0x002fe400000000ff */
[C---:B------:R-:W-:Y:S01]  /*8b8c0*/  LOP3.LUT P4, RZ, R56.reuse, 0x4000000, RZ, 0xc0, !PT ;  /* 0x0400000038ff7812 */ /* 0x040fe2000788c0ff */
[----:B------:R-:W3:Y:S04]  /*8b8d0*/  LDL.LU R58, [R1+0x25ec] ;  /* 0x0025ec00013a7983 */ /* 0x000ee80000300800 */
[----:B----4-:R1:W-:Y:S01]  /*8b8e0*/  @P2 STG.E.U8 desc[UR52][R10.64], R61 ;  /* 0x0000003d0a002986 */ /* 0x0103e2000c101134 */
[----:B------:R-:W-:-:S02]  /*8b8f0*/  LOP3.LUT P5, RZ, R56, 0x800000, RZ, 0xc0, !PT ;  /* 0x0080000038ff7812 */ /* 0x000fc400078ac0ff */
[----:B-1----:R-:W-:-:S05]  /*8b900*/  PRMT R61, R60, 0x7770, RZ ;  /* 0x000077703c3d7816 */ /* 0x002fca00000000ff */
[----:B------:R1:W-:Y:S01]  /*8b910*/  @P0 STG.E.U8 desc[UR52][R6.64], R61 ;  /* 0x0000003d06000986 */ /* 0x0003e2000c101134 */
[----:B------:R-:W-:Y:S02]  /*8b920*/  LOP3.LUT P6, RZ, R56, 0x200000, RZ, 0xc0, !PT ;  /* 0x0020000038ff7812 */ /* 0x000fe400078cc0ff */
[----:B-1----:R-:W-:-:S05]  /*8b930*/  PRMT R61, R60, 0x7771, RZ ;  /* 0x000077713c3d7816 */ /* 0x002fca00000000ff */
[----:B------:R1:W-:Y:S02]  /*8b940*/  @P3 STG.E.U8 desc[UR52][R4.64], R61 ;  /* 0x0000003d04003986 */ /* 0x0003e4000c101134 */
[----:B-1----:R-:W-:-:S05]  /*8b950*/  PRMT R61, R60, 0x7772, RZ ;  /* 0x000077723c3d7816 */ /* 0x002fca00000000ff */
[----:B------:R1:W-:Y:S02]  /*8b960*/  @P4 STG.E.U8 desc[UR52][R48.64], R61 ;  /* 0x0000003d30004986 */ /* 0x0003e4000c101134 */
[----:B-1----:R-:W-:Y:S02]  /*8b970*/  PRMT R61, R60, 0x7773, RZ ;  /* 0x000077733c3d7816 */ /* 0x002fe400000000ff */
[----:B------:R-:W4:Y:S04]  /*8b980*/  LDL.LU R60, [R1+0x25e8] ;  /* 0x0025e800013c7983 */ /* 0x000f280000300800 */
[----:B------:R1:W-:Y:S02]  /*8b990*/  @P5 STG.E.U8 desc[UR52][R2.64], R61 ;  /* 0x0000003d02005986 */ /* 0x0003e4000c101134 */
[----:B-1----:R-:W-:-:S05]  /*8b9a0*/  PRMT R61, R9, 0x7770, RZ ;  /* 0x00007770093d7816 */ /* 0x002fca00000000ff */
[----:B--2---:R1:W-:Y:S04]  /*8b9b0*/  @P6 STG.E.U8 desc[UR52][R50.64], R61 ;  /* 0x0000003d32006986 */ /* 0x0043e8000c101134 */
[----:B-1----:R-:W2:Y:S04]  /*8b9c0*/  LDL.LU.64 R50, [R1+0x12b8] ;  /* 0x0012b80001327983 */ /* 0x002ea80000300a00 */
[----:B------:R-:W4:Y:S04]  /*8b9d0*/  LDL.LU.64 R10, [R1+0x12b0] ;  /* 0x0012b000010a7983 */ /* 0x000f280000300a00 */
[----:B------:R-:W4:Y:S04]  /*8b9e0*/  LDL.LU.64 R6, [R1+0x12a8] ;  /* 0x0012a80001067983 */ /* 0x000f280000300a00 */
[----:B------:R-:W4:Y:S04]  /*8b9f0*/  LDL.LU.64 R4, [R1+0x12a0] ;  /* 0x0012a00001047983 */ /* 0x000f280000300a00 */
[----:B------:R-:W4:Y:S04]  /*8ba00*/  LDL.LU.64 R48, [R1+0x1298] ;  /* 0x0012980001307983 */ /* 0x000f280000300a00 */
[----:B------:R-:W4:Y:S04]  /*8ba10*/  LDL.LU.64 R2, [R1+0x1290] ;  /* 0x0012900001027983 */ /* 0x000f280000300a00 */
[----:B------:R-:W4:Y:S01]  /*8ba20*/  LDL.LU R27, [R1+0x128] ;  /* 0x00012800011b7983 */ /* 0x000f220000300800 */
[----:B------:R-:W-:-:S02]  /*8ba30*/  LOP3.LUT P3, RZ, R56, 0x100000, RZ, 0xc0, !PT ;  /* 0x0010000038ff7812 */ /* 0x000fc4000786c0ff */
[----:B------:R-:W-:Y:S02]  /*8ba40*/  PRMT R61, R9, 0x7771, RZ ;  /* 0x00007771093d7816 */ /* 0x000fe400000000ff */
[----:B------:R-:W-:Y:S02]  /*8ba50*/  LOP3.LUT R59, R59, 0xfffffffe, RZ, 0xc0, !PT ;  /* 0xfffffffe3b3b7812 */ /* 0x000fe400078ec0ff */
[----:B---3--:R-:W-:-:S07]  /*8ba60*/  LOP3.LUT P1, RZ, R58, 0x10000000, RZ, 0xc0, !PT ;  /* 0x100000003aff7812 */ /* 0x008fce000782c0ff */
[----:B--2---:R1:W-:Y:S04]  /*8ba70*/  @P3 STG.E.U8 desc[UR52][R50.64], R61 ;  /* 0x0000003d32003986 */ /* 0x0043e8000c101134 */
[----:B-1----:R-:W2:Y:S01]  /*8ba80*/  LDL.LU.64 R50, [R1+0x1288] ;  /* 0x0012880001327983 */ /* 0x002ea20000300a00 */
[----:B----4-:R-:W-:-:S03]  /*8ba90*/  LOP3.LUT R60, R60, 0xdfffffff, RZ, 0xc0, !PT ;  /* 0xdfffffff3c3c7812 */ /* 0x010fc600078ec0ff */
[----:B------:R-:W3:Y:S01]  /*8baa0*/  LDL.LU R8, [R1+0x12c] ;  /* 0x00012c0001087983 */ /* 0x000ee20000300800 */
[----:B------:R-:W-:Y:S02]  /*8bab0*/  @P1 LOP3.LUT R60, R60, 0x20000000, RZ, 0xfc, !PT ;  /* 0x200000003c3c1812 */ /* 0x000fe400078efcff */
[----:B------:R-:W-:Y:S01]  /*8bac0*/  LOP3.LUT P1, RZ, R58, 0x20000000, RZ, 0xc0, !PT ;  /* 0x200000003aff7812 */ /* 0x000fe2000782c0ff */
[----:B------:R-:W4:Y:S01]  /*8bad0*/  LDL.LU.64 R22, [R1+0x1280] ;  /* 0x0012800001167983 */ /* 0x000f220000300a00 */
[----:B------:R-:W-:-:S03]  /*8bae0*/  LOP3.LUT R60, R60, 0xbfffffff, RZ, 0xc0, !PT ;  /* 0xbfffffff3c3c7812 */ /* 0x000fc600078ec0ff */
[----:B------:R-:W3:Y:S04]  /*8baf0*/  LDL.LU.64 R20, [R1+0x1278] ;  /* 0x0012780001147983 */ /* 0x000ee80000300a00 */
[----:B------:R-:W4:Y:S04]  /*8bb00*/  LDL.LU.64 R18, [R1+0x1270] ;  /* 0x0012700001127983 */ /* 0x000f280000300a00 */
[----:B------:R-:W-:Y:S01]  /*8bb10*/  @P1 LOP3.LUT R60, R60, 0x40000000, RZ, 0xfc, !PT ;  /* 0x400000003c3c1812 */ /* 0x000fe200078efcff */
[----:B------:R-:W4:Y:S01]  /*8bb20*/  LDL.LU.64 R16, [R1+0x1268] ;  /* 0x0012680001107983 */ /* 0x000f220000300a00 */
[----:B------:R-:W-:-:S02]  /*8bb30*/  LOP3.LUT P1, RZ, R58, 0x80000000, RZ, 0xc0, !PT ;  /* 0x800000003aff7812 */ /* 0x000fc4000782c0ff */
[----:B------:R-:W-:-:S11]  /*8bb40*/  LOP3.LUT R60, R60, 0x7fffffff, RZ, 0xc0, !PT ;  /* 0x7fffffff3c3c7812 */ /* 0x000fd600078ec0ff */
[----:B------:R-:W-:Y:S02]  /*8bb50*/  @P1 LOP3.LUT R60, R60, 0x80000000, RZ, 0xfc, !PT ;  /* 0x800000003c3c1812 */ /* 0x000fe400078efcff */
[----:B------:R-:W-:-:S13]  /*8bb60*/  LOP3.LUT P1, RZ, R56, 0x4, RZ, 0xc0, !PT ;  /* 0x0000000438ff7812 */ /* 0x000fda000782c0ff */
[----:B------:R-:W-:Y:S02]  /*8bb70*/  @P1 LOP3.LUT R59, R59, 0x1, RZ, 0xfc, !PT ;  /* 0x000000013b3b1812 */ /* 0x000fe400078efcff */
[----:B------:R-:W-:Y:S02]  /*8bb80*/  LOP3.LUT P1, RZ, R56, 0x10, RZ, 0xc0, !PT ;  /* 0x0000001038ff7812 */ /* 0x000fe4000782c0ff */
[----:B------:R-:W-:-:S11]  /*8bb90*/  LOP3.LUT R59, R59, 0xfffffffd, RZ, 0xc0, !PT ;  /* 0xfffffffd3b3b7812 */ /* 0x000fd600078ec0ff */
[----:B------:R-:W-:Y:S02]  /*8bba0*/  @P1 LOP3.LUT R59, R59, 0x2, RZ, 0xfc, !PT ;  /* 0x000000023b3b1812 */ /* 0x000fe400078efcff */
[C---:B------:R-:W-:Y:S02]  /*8bbb0*/  LOP3.LUT P1, RZ, R56.reuse, 0x20, RZ, 0xc0, !PT ;  /* 0x0000002038ff7812 */ /* 0x040fe4000782c0ff */
[----:B------:R-:W-:Y:S02]  /*8bbc0*/  LOP3.LUT R59, R59, 0xfffffffb, RZ, 0xc0, !PT ;  /* 0xfffffffb3b3b7812 */ /* 0x000fe400078ec0ff */
[----:B------:R-:W-:-:S09]  /*8bbd0*/  LOP3.LUT P4, RZ, R56, 0x40000, RZ, 0xc0, !PT ;  /* 0x0004000038ff7812 */ /* 0x000fd2000788c0ff */
[----:B------:R-:W-:Y:S02]  /*8bbe0*/  @P1 LOP3.LUT R59, R59, 0x4, RZ, 0xfc, !PT ;  /* 0x000000043b3b1812 */ /* 0x000fe400078efcff */
[----:B------:R-:W-:Y:S02]  /*8bbf0*/  LOP3.LUT P1, RZ, R56, 0x80, RZ, 0xc0, !PT ;  /* 0x0000008038ff7812 */ /* 0x000fe4000782c0ff */
[----:B------:R-:W-:Y:S02]  /*8bc00*/  PRMT R61, R9, 0x7772, RZ ;  /* 0x00007772093d7816 */ /* 0x000fe400000000ff */
[----:B------:R-:W-:-:S03]  /*8bc10*/  LOP3.LUT R59, R59, 0xfffffff7, RZ, 0xc0, !PT ;  /* 0xfffffff73b3b7812 */ /* 0x000fc600078ec0ff */
[----:B------:R1:W-:Y:S01]  /*8bc20*/  @P4 STG.E.U8 desc[UR52][R10.64], R61 ;  /* 0x0000003d0a004986 */ /* 0x0003e2000c101134 */
[----:B------:R-:W-:-:S05]  /*8bc30*/  LOP3.LUT P5, RZ, R56, 0x8000, RZ, 0xc0, !PT ;  /* 0x0000800038ff7812 */ /* 0x000fca00078ac0ff */
[----:B------:R-:W-:Y:S02]  /*8bc40*/  @P1 LOP3.LUT R59, R59, 0x8, RZ, 0xfc, !PT ;  /* 0x000000083b3b1812 */ /* 0x000fe400078efcff */
[C---:B------:R-:W-:Y:S02]  /*8bc50*/  LOP3.LUT P1, RZ, R56.reuse, 0x400, RZ, 0xc0, !PT ;  /* 0x0000040038ff7812 */ /* 0x040fe4000782c0ff */
[----:B-1----:R-:W-:Y:S02]  /*8bc60*/  PRMT R61, R9, 0x7773, RZ ;  /* 0x00007773093d7816 */ /* 0x002fe400000000ff */
[----:B------:R-:W4:Y:S01]  /*8bc70*/  LDL.LU R9, [R1+0x110] ;  /* 0x0001100001097983 */ /* 0x000f220000300800 */
[----:B------:R-:W-:-:S03]  /*8bc80*/  LOP3.LUT P6, RZ, R56, 0x2000, RZ, 0xc0, !PT ;  /* 0x0000200038ff7812 */ /* 0x000fc600078cc0ff */
[----:B------:R-:W4:Y:S01]  /*8bc90*/  LDL.LU.64 R14, [R1+0x1260] ;  /* 0x00126000010e7983 */ /* 0x000f220000300a00 */
[----:B------:R-:W-:-:S03]  /*8bca0*/  LOP3.LUT R59, R59, 0xffffffef, RZ, 0xc0, !PT ;  /* 0xffffffef3b3b7812 */ /* 0x000fc600078ec0ff */
[----:B------:R1:W-:Y:S01]  /*8bcb0*/  @P5 STG.E.U8 desc[UR52][R6.64], R61 ;  /* 0x0000003d06005986 */ /* 0x0003e2000c101134 */
[----:B------:R-:W-:Y:S02]  /*8bcc0*/  @P1 LOP3.LUT R59, R59, 0x10, RZ, 0xfc, !PT ;  /* 0x000000103b3b1812 */ /* 0x000fe400078efcff */
[----:B------:R-:W-:Y:S01]  /*8bcd0*/  LOP3.LUT P1, RZ, R56, 0x1000, RZ, 0xc0, !PT ;  /* 0x0000100038ff7812 */ /* 0x000fe2000782c0ff */
[----:B------:R-:W4:Y:S04]  /*8bce0*/  LDL.LU.64 R12, [R1+0x1258] ;  /* 0x00125800010c7983 */ /* 0x000f280000300a00 */
[----:B------:R-:W4:Y:S01]  /*8bcf0*/  LDL.LU.64 R10, [R1+0x1250] ;  /* 0x00125000010a7983 */ /* 0x000f220000300a00 */
[----:B-1----:R-:W-:-:S03]  /*8bd00*/  PRMT R61, R27, 0x7770, RZ ;  /* 0x000077701b3d7816 */ /* 0x002fc600000000ff */
[----:B------:R-:W4:Y:S04]  /*8bd10*/  LDL.LU.64 R6, [R1+0x1248] ;  /* 0x0012480001067983 */ /* 0x000f280000300a00 */
[----:B------:R1:W-:Y:S02]  /*8bd20*/  @P6 STG.E.U8 desc[UR52][R4.64], R61 ;  /* 0x0000003d04006986 */ /* 0x0003e4000c101134 */
[----:B-1----:R-:W-:Y:S02]  /*8bd30*/  PRMT R61, R27, 0x7771, RZ ;  /* 0x000077711b3d7816 */ /* 0x002fe400000000ff */
[----:B------:R-:W4:Y:S04]  /*8bd40*/  LDL.LU.64 R4, [R1+0x1240] ;  /* 0x0012400001047983 */ /* 0x000f280000300a00 */
[----:B------:R1:W-:Y:S01]  /*8bd50*/  @P1 STG.E.U8 desc[UR52][R48.64], R61 ;  /* 0x0000003d30001986 */ /* 0x0003e2000c101134 */
[----:B------:R-:W-:-:S02]  /*8bd60*/  LOP3.LUT P1, RZ, R59, 0x10, RZ, 0xc0, !PT ;  /* 0x000000103bff7812 */ /* 0x000fc4000782c0ff */
[----:B-1----:R-:W-:Y:S01]  /*8bd70*/  PRMT R61, R27, 0x7772, RZ ;  /* 0x000077721b3d7816 */ /* 0x002fe200000000ff */
[----:B------:R-:W4:Y:S10]  /*8bd80*/  LDL.LU.64 R48, [R1+0x1238] ;  /* 0x0012380001307983 */ /* 0x000f340000300a00 */
[----:B------:R1:W-:Y:S01]  /*8bd90*/  @P1 STG.E.U8 desc[UR52][R2.64], R61 ;  /* 0x0000003d02001986 */ /* 0x0003e2000c101134 */
[----:B------:R-:W-:-:S03]  /*8bda0*/  LOP3.LUT P1, RZ, R59, 0x8, RZ, 0xc0, !PT ;  /* 0x000000083bff7812 */ /* 0x000fc6000782c0ff */
[----:B-1----:R-:W4:Y:S01]  /*8bdb0*/  LDL.LU.64 R2, [R1+0x1230] ;  /* 0x0012300001027983 */ /* 0x002f220000300a00 */
[----:B------:R-:W-:-:S09]  /*8bdc0*/  PRMT R61, R27, 0x7773, RZ ;  /* 0x000077731b3d7816 */ /* 0x000fd200000000ff */
[----:B--2---:R1:W-:Y:S04]  /*8bdd0*/  @P1 STG.E.U8 desc[UR52][R50.64], R61 ;  /* 0x0000003d32001986 */ /* 0x0043e8000c101134 */
[----:B-1----:R-:W2:Y:S01]  /*8bde0*/  LDL.LU.64 R50, [R1+0x1228] ;  /* 0x0012280001327983 */ /* 0x002ea20000300a00 */
[----:B------:R-:W-:Y:S02]  /*8bdf0*/  LOP3.LUT P1, RZ, R59, 0x4, RZ, 0xc0, !PT ;  /* 0x000000043bff7812 */ /* 0x000fe4000782c0ff */
[----:B---3--:R-:W-:-:S11]  /*8be00*/  PRMT R61, R8, 0x7770, RZ ;  /* 0x00007770083d7816 */ /* 0x008fd600000000ff */
[----:B----4-:R1:W-:Y:S01]  /*8be10*/  @P1 STG.E.U8 desc[UR52][R22.64], R61 ;  /* 0x0000003d16001986 */ /* 0x0103e2000c101134 */
[----:B------:R-:W-:Y:S02]  /*8be20*/  LOP3.LUT P1, RZ, R59, 0x2, RZ, 0xc0, !PT ;  /* 0x000000023bff7812 */ /* 0x000fe4000782c0ff */
[----:B-1----:R-:W-:-:S11]  /*8be30*/  PRMT R61, R8, 0x7771, RZ ;  /* 0x00007771083d7816 */ /* 0x002fd600000000ff */
[----:B------:R-:W-:Y:S01]  /*8be40*/  @P1 STG.E.U8 desc[UR52][R20.64], R61 ;  /* 0x0000003d14001986 */ /* 0x000fe2000c101134 */
[----:B------:R-:W-:Y:S02]  /*8be50*/  LOP3.LUT P1, RZ, R59, 0x1, RZ, 0xc0, !PT ;  /* 0x000000013bff7812 */ /* 0x000fe4000782c0ff */
[----:B------:R-:W-:-:S11]  /*8be60*/  PRMT R59, R8, 0x7772, RZ ;  /* 0x00007772083b7816 */ /* 0x000fd600000000ff */
        /* <DEDUP_REMOVED lines=8> */
[----:B------:R1:W-:Y:S01]  /*8bef0*/  @P1 STG.E.U8 desc[UR52][R14.64], R59 ;  /* 0x0000003b0e001986 */ /* 0x0003e2000c101134 */
[----:B------:R-:W-:Y:S02]  /*8bf00*/  LOP3.LUT P1, RZ, R60, 0x20000000, RZ, 0xc0, !PT ;  /* 0x200000003cff7812 */ /* 0x000fe4000782c0ff */
[----:B-1----:R-:W-:-:S11]  /*8bf10*/  PRMT R59, R9, 0x7771, RZ ;  /* 0x00007771093b7816 */ /* 0x002fd600000000ff */
[----:B------:R1:W-:Y:S01]  /*8bf20*/  @P1 STG.E.U8 desc[UR52][R12.64], R59 ;  /* 0x0000003b0c001986 */ /* 0x0003e2000c101134 */
[----:B------:R-:W-:Y:S02]  /*8bf30*/  LOP3.LUT P3, RZ, R58, 0x200000, RZ, 0xc0, !PT ;  /* 0x002000003aff7812 */ /* 0x000fe4000786c0ff */
[----:B-1----:R-:W-:-:S05]  /*8bf40*/  PRMT R59, R9, 0x7772, RZ ;  /* 0x00007772093b7816 */ /* 0x002fca00000000ff */
        /* <DEDUP_REMOVED lines=13> */
[----:B------:R-:W3:Y:S04]  /*8c020*/  LDL.LU R57, [R1+0x25e4] ;  /* 0x0025e40001397983 */ /* 0x000ee80000300800 */
[----:B--2---:R1:W-:Y:S04]  /*8c030*/  @P6 STG.E.U8 desc[UR52][R50.64], R59 ;  /* 0x0000003b32006986 */ /* 0x0043e8000c101134 */
[----:B-1----:R-:W2:Y:S04]  /*8c040*/  LDL.LU.64 R50, [R1+0x1220] ;  /* 0x0012200001327983 */ /* 0x002ea80000300a00 */
[----:B------:R-:W4:Y:S04]  /*8c050*/  LDL.LU.64 R10, [R1+0x1218] ;  /* 0x00121800010a7983 */ /* 0x000f280000300a00 */
[----:B------:R-:W2:Y:S04]  /*8c060*/  LDL.LU.64 R8, [R1+0x1210] ;  /* 0x0012100001087983 */ /* 0x000ea80000300a00 */
[----:B------:R-:W2:Y:S04]  /*8c070*/  LDL.LU R2, [R1+0x118] ;  /* 0x0001180001027983 */ /* 0x000ea80000300800 */
[----:B------:R-:W3:Y:S04]  /*8c080*/  LDL.LU.64 R6, [R1+0x1208] ;  /* 0x0012080001067983 */ /* 0x000ee80000300a00 */
[----:B------:R-:W3:Y:S04]  /*8c090*/  LDL.LU.64 R4, [R1+0x1200] ;  /* 0x0012000001047983 */ /* 0x000ee80000300a00 */
[----:B------:R-:W3:Y:S04]  /*8c0a0*/  LDL.LU.64 R48, [R1+0x11f8] ;  /* 0x0011f80001307983 */ /* 0x000ee80000300a00 */
[----:B------:R-:W3:Y:S01]  /*8c0b0*/  LDL.LU R27, [R1+0x11c] ;  /* 0x00011c00011b7983 */ /* 0x000ee20000300800 */
[----:B------:R-:W-:-:S02]  /*8c0c0*/  LOP3.LUT P3, RZ, R58, 0x2000, RZ, 0xc0, !PT ;  /* 0x000020003aff7812 */ /* 0x000fc4000786c0ff */
[----:B------:R-:W-:Y:S02]  /*8c0d0*/  LOP3.LUT R60, R60, 0xffdfffff, RZ, 0xc0, !PT ;  /* 0xffdfffff3c3c7812 */ /* 0x000fe400078ec0ff */
[C---:B------:R-:W-:Y:S02]  /*8c0e0*/  LOP3.LUT P4, RZ, R58.reuse, 0x1000, RZ, 0xc0, !PT ;  /* 0x000010003aff7812 */ /* 0x040fe4000788c0ff */
[C---:B------:R-:W-:Y:S02]  /*8c0f0*/  LOP3.LUT P5, RZ, R58.reuse, 0x400, RZ, 0xc0, !PT ;  /* 0x000004003aff7812 */ /* 0x040fe400078ac0ff */
[----:B------:R-:W-:Y:S02]  /*8c100*/  LOP3.LUT P6, RZ, R58, 0x80, RZ, 0xc0, !PT ;  /* 0x000000803aff7812 */ /* 0x000fe400078cc0ff */
[----:B--2---:R-:W-:-:S05]  /*8c110*/  PRMT R59, R2, 0x7770, RZ ;  /* 0x00007770023b7816 */ /* 0x004fca00000000ff */
[----:B------:R1:W-:Y:S04]  /*8c120*/  @P3 STG.E.U8 desc[UR52][R50.64], R59 ;  /* 0x0000003b32003986 */ /* 0x0003e8000c101134 */
[----:B-1----:R-:W2:Y:S01]  /*8c130*/  LDL.LU.64 R50, [R1+0x11f0] ;  /* 0x0011f00001327983 */ /* 0x002ea20000300a00 */
[----:B---3--:R-:W-:-:S03]  /*8c140*/  LOP3.LUT P1, RZ, R57, 0x200000, RZ, 0xc0, !PT ;  /* 0x0020000039ff7812 */ /* 0x008fc6000782c0ff */
[----:B------:R-:W3:Y:S04]  /*8c150*/  LDL.LU R3, [R1+0x100] ;  /* 0x0001000001037983 */ /* 0x000ee80000300800 */
[----:B------:R-:W3:Y:S04]  /*8c160*/  LDL.LU.64 R22, [R1+0x11e8] ;  /* 0x0011e80001167983 */ /* 0x000ee80000300a00 */
[----:B------:R-:W3:Y:S02]  /*8c170*/  LDL.LU.64 R20, [R1+0x11e0] ;  /* 0x0011e00001147983 */ /* 0x000ee40000300a00 */
[----:B------:R-:W-:-:S02]  /*8c180*/  @P1 LOP3.LUT R60, R60, 0x200000, RZ, 0xfc, !PT ;  /* 0x002000003c3c1812 */ /* 0x000fc400078efcff */
[----:B------:R-:W-:Y:S01]  /*8c190*/  LOP3.LUT P1, RZ, R57, 0x800000, RZ, 0xc0, !PT ;  /* 0x0080000039ff7812 */ /* 0x000fe2000782c0ff */
[----:B------:R-:W3:Y:S01]  /*8c1a0*/  LDL.LU.64 R18, [R1+0x11d8] ;  /* 0x0011d80001127983 */ /* 0x000ee20000300a00 */
[----:B------:R-:W-:-:S03]  /*8c1b0*/  LOP3.LUT R60, R60, 0xffbfffff, RZ, 0xc0, !PT ;  /* 0xffbfffff3c3c7812 */ /* 0x000fc600078ec0ff */
[----:B------:R-:W3:Y:S01]  /*8c1c0*/  LDL.LU.64 R16, [R1+0x11d0] ;  /* 0x0011d00001107983 */ /* 0x000ee20000300a00 */
[----:B------:R-:W-:-:S03]  /*8c1d0*/  PRMT R59, R2, 0x7771, RZ ;  /* 0x00007771023b7816 */ /* 0x000fc600000000ff */
[----:B------:R-:W3:Y:S04]  /*8c1e0*/  LDL.LU.64 R14, [R1+0x11c8] ;  /* 0x0011c800010e7983 */ /* 0x000ee80000300a00 */
[----:B------:R-:W-:Y:S01]  /*8c1f0*/  @P1 LOP3.LUT R60, R60, 0x400000, RZ, 0xfc, !PT ;  /* 0x004000003c3c1812 */ /* 0x000fe200078efcff */
[----:B----4-:R1:W-:Y:S01]  /*8c200*/  @P4 STG.E.U8 desc[UR52][R10.64], R59 ;  /* 0x0000003b0a004986 */ /* 0x0103e2000c101134 */
[----:B------:R-:W-:Y:S02]  /*8c210*/  LOP3.LUT P1, RZ, R57, 0x4000000, RZ, 0xc0, !PT ;  /* 0x0400000039ff7812 */ /* 0x000fe4000782c0ff */
[----:B------:R-:W-:Y:S01]  /*8c220*/  LOP3.LUT R60, R60, 0xff7fffff, RZ, 0xc0, !PT ;  /* 0xff7fffff3c3c7812 */ /* 0x000fe200078ec0ff */
[----:B------:R-:W4:Y:S01]  /*8c230*/  LDL.LU.64 R12, [R1+0x11c0] ;  /* 0x0011c000010c7983 */ /* 0x000f220000300a00 */
[----:B-1----:R-:W-:-:S03]  /*8c240*/  PRMT R59, R2, 0x7772, RZ ;  /* 0x00007772023b7816 */ /* 0x002fc600000000ff */
[----:B------:R-:W4:Y:S06]  /*8c250*/  LDL.LU.64 R10, [R1+0x11b8] ;  /* 0x0011b800010a7983 */ /* 0x000f2c0000300a00 */
[----:B------:R-:W-:Y:S02]  /*8c260*/  @P1 LOP3.LUT R60, R60, 0x800000, RZ, 0xfc, !PT ;  /* 0x008000003c3c1812 */ /* 0x000fe400078efcff */
[----:B------:R-:W-:Y:S02]  /*8c270*/  LOP3.LUT P1, RZ, R57, 0x10000000, RZ, 0xc0, !PT ;  /* 0x1000000039ff7812 */ /* 0x000fe4000782c0ff */
[----:B------:R-:W-:-:S11]  /*8c280*/  LOP3.LUT R60, R60, 0xfeffffff, RZ, 0xc0, !PT ;  /* 0xfeffffff3c3c7812 */ /* 0x000fd600078ec0ff */
        /* <DEDUP_REMOVED lines=11> */
[----:B------:R-:W-:Y:S01]  /*8c340*/  LOP3.LUT R60, R60, 0xefffffff, RZ, 0xc0, !PT ;  /* 0xefffffff3c3c7812 */ /* 0x000fe200078ec0ff */
[----:B------:R1:W-:Y:S10]  /*8c350*/  @P5 STG.E.U8 desc[UR52][R8.64], R59 ;  /* 0x0000003b08005986 */ /* 0x0003f4000c101134 */
[----:B------:R-:W-:-:S02]  /*8c360*/  @P1 LOP3.LUT R60, R60, 0x10000000, RZ, 0xfc, !PT ;  /* 0x100000003c3c1812 */ /* 0x000fc400078efcff */
[----:B------:R-:W-:Y:S01]  /*8c370*/  LOP3.LUT P1, RZ, R58, 0x20, RZ, 0xc0, !PT ;  /* 0x000000203aff7812 */ /* 0x000fe2000782c0ff */
[----:B-1----:R-:W4:Y:S01]  /*8c380*/  LDL.LU.64 R8, [R1+0x11b0] ;  /* 0x0011b00001087983 */ /* 0x002f220000300a00 */
[----:B------:R-:W-:-:S05]  /*8c390*/  PRMT R59, R2, 0x7773, RZ ;  /* 0x00007773023b7816 */ /* 0x000fca00000000ff */
[----:B------:R1:W-:Y:S02]  /*8c3a0*/  @P6 STG.E.U8 desc[UR52][R6.64], R59 ;  /* 0x0000003b06006986 */ /* 0x0003e4000c101134 */
[----:B-1----:R-:W-:Y:S02]  /*8c3b0*/  PRMT R59, R27, 0x7770, RZ ;  /* 0x000077701b3b7816 */ /* 0x002fe400000000ff */
[----:B------:R-:W4:Y:S04]  /*8c3c0*/  LDL.LU.64 R6, [R1+0x11a8] ;  /* 0x0011a80001067983 */ /* 0x000f280000300a00 */
[----:B------:R1:W-:Y:S01]  /*8c3d0*/  @P1 STG.E.U8 desc[UR52][R4.64], R59 ;  /* 0x0000003b04001986 */ /* 0x0003e2000c101134 */
[----:B------:R-:W-:-:S03]  /*8c3e0*/  LOP3.LUT P1, RZ, R60, 0x10000000, RZ, 0xc0, !PT ;  /* 0x100000003cff7812 */ /* 0x000fc6000782c0ff */
[----:B------:R-:W4:Y:S01]  /*8c3f0*/  LDL.LU R2, [R1+0x108] ;  /* 0x0001080001027983 */ /* 0x000f220000300800 */
[----:B-1----:R-:W-:-:S03]  /*8c400*/  PRMT R59, R27, 0x7771, RZ ;  /* 0x000077711b3b7816 */ /* 0x002fc600000000ff */
[----:B------:R-:W4:Y:S06]  /*8c410*/  LDL.LU.64 R4, [R1+0x11a0] ;  /* 0x0011a00001047983 */ /* 0x000f2c0000300a00 */
[----:B------:R1:W-:Y:S01]  /*8c420*/  @P1 STG.E.U8 desc[UR52][R48.64], R59 ;  /* 0x0000003b30001986 */ /* 0x0003e2000c101134 */
[----:B------:R-:W-:-:S03]  /*8c430*/  LOP3.LUT P1, RZ, R60, 0x8000000, RZ, 0xc0, !PT ;  /* 0x080000003cff7812 */ /* 0x000fc6000782c0ff */
[----:B-1----:R-:W4:Y:S01]  /*8c440*/  LDL.LU.64 R48, [R1+0x1198] ;  /* 0x0011980001307983 */ /* 0x002f220000300a00 */
[----:B------:R-:W-:-:S09]  /*8c450*/  PRMT R59, R27, 0x7772, RZ ;  /* 0x000077721b3b7816 */ /* 0x000fd200000000ff */
[----:B--2---:R1:W-:Y:S04]  /*8c460*/  @P1 STG.E.U8 desc[UR52][R50.64], R59 ;  /* 0x0000003b32001986 */ /* 0x0043e8000c101134 */
[----:B-1----:R-:W2:Y:S01]  /*8c470*/  LDL.LU.64 R50, [R1+0x1190] ;  /* 0x0011900001327983 */ /* 0x002ea20000300a00 */
[----:B------:R-:W-:Y:S02]  /*8c480*/  LOP3.LUT P1, RZ, R60, 0x4000000, RZ, 0xc0, !PT ;  /* 0x040000003cff7812 */ /* 0x000fe4000782c0ff */
[----:B------:R-:W-:-:S11]  /*8c490*/  PRMT R59, R27, 0x7773, RZ ;  /* 0x000077731b3b7816 */ /* 0x000fd600000000ff */
[----:B---3--:R1:W-:Y:S01]  /*8c4a0*/  @P1 STG.E.U8 desc[UR52][R22.64], R59 ;  /* 0x0000003b16001986 */ /* 0x0083e2000c101134 */
        /* <DEDUP_REMOVED lines=16> */
[----:B----4-:R1:W-:Y:S01]  /*8c5b0*/  @P1 STG.E.U8 desc[UR52][R12.64], R59 ;  /* 0x0000003b0c001986 */ /* 0x0103e2000c101134 */
[----:B------:R-:W-:Y:S02]  /*8c5c0*/  LOP3.LUT P3, RZ, R57, 0x8000, RZ, 0xc0, !PT ;  /* 0x0000800039ff7812 */ /* 0x000fe4000786c0ff */
[----:B-1----:R-:W-:-:S05]  /*8c5d0*/  PRMT R59, R53, 0x7771, RZ ;  /* 0x00007771353b7816 */ /* 0x002fca00000000ff */
[----:B------:R1:W-:Y:S01]  /*8c5e0*/  @P2 STG.E.U8 desc[UR52][R10.64], R59 ;  /* 0x0000003b0a002986 */ /* 0x0003e2000c101134 */
[----:B------:R-:W-:Y:S02]  /*8c5f0*/  LOP3.LUT P4, RZ, R57, 0x2000, RZ, 0xc0, !PT ;  /* 0x0000200039ff7812 */ /* 0x000fe4000788c0ff */
[----:B-1----:R-:W-:-:S05]  /*8c600*/  PRMT R59, R53, 0x7772, RZ ;  /* 0x00007772353b7816 */ /* 0x002fca00000000ff */
[----:B------:R1:W-:Y:S01]  /*8c610*/  @P0 STG.E.U8 desc[UR52][R8.64], R59 ;  /* 0x0000003b08000986 */ /* 0x0003e2000c101134 */
[----:B------:R-:W-:Y:S02]  /*8c620*/  LOP3.LUT P5, RZ, R57, 0x1000, RZ, 0xc0, !PT ;  /* 0x0000100039ff7812 */ /* 0x000fe400078ac0ff */
[----:B-1----:R-:W-:Y:S02]  /*8c630*/  PRMT R59, R53, 0x7773, RZ ;  /* 0x00007773353b7816 */ /* 0x002fe400000000ff */
[----:B------:R-:W-:Y:S01]  /*8c640*/  LOP3.LUT P6, RZ, R57, 0x400, RZ, 0xc0, !PT ;  /* 0x0000040039ff7812 */ /* 0x000fe200078cc0ff */
[----:B------:R-:W3:Y:S04]  /*8c650*/  LDL.LU R53, [R1+0x25e0] ;  /* 0x0025e00001357983 */ /* 0x000ee80000300800 */
[----:B------:R1:W-:Y:S02]  /*8c660*/  @P3 STG.E.U8 desc[UR52][R6.64], R59 ;  /* 0x0000003b06003986 */ /* 0x0003e4000c101134 */
[----:B-1----:R-:W-:-:S05]  /*8c670*/  PRMT R59, R2, 0x7770, RZ ;  /* 0x00007770023b7816 */ /* 0x002fca00000000ff */
[----:B------:R1:W-:Y:S02]  /*8c680*/  @P4 STG.E.U8 desc[UR52][R4.64], R59 ;  /* 0x0000003b04004986 */ /* 0x0003e4000c101134 */
[----:B-1----:R-:W-:-:S05]  /*8c690*/  PRMT R59, R2, 0x7771, RZ ;  /* 0x00007771023b7816 */ /* 0x002fca00000000ff */
[----:B------:R1:W-:Y:S02]  /*8c6a0*/  @P5 STG.E.U8 desc[UR52][R48.64], R59 ;  /* 0x0000003b30005986 */ /* 0x0003e4000c101134 */
[----:B-1----:R-:W-:-:S05]  /*8c6b0*/  PRMT R59, R2, 0x7772, RZ ;  /* 0x00007772023b7816 */ /* 0x002fca00000000ff */
[----:B--2---:R1:W-:Y:S04]  /*8c6c0*/  @P6 STG.E.U8 desc[UR52][R50.64], R59 ;  /* 0x0000003b32006986 */ /* 0x0043e8000c101134 */
[----:B-1----:R-:W2:Y:S04]  /*8c6d0*/  LDL.LU.64 R50, [R1+0x1188] ;  /* 0x0011880001327983 */ /* 0x002ea80000300a00 */
[----:B------:R-:W4:Y:S04]  /*8c6e0*/  LDL.LU.64 R10, [R1+0x1180] ;  /* 0x00118000010a7983 */ /* 0x000f280000300a00 */
[----:B------:R-:W3:Y:S04]  /*8c6f0*/  LDL.LU.64 R8, [R1+0x1178] ;  /* 0x0011780001087983 */ /* 0x000ee80000300a00 */
[----:B------:R-:W3:Y:S04]  /*8c700*/  LDL.LU.64 R6, [R1+0x1170] ;  /* 0x0011700001067983 */ /* 0x000ee80000300a00 */
[----:B------:R-:W3:Y:S04]  /*8c710*/  LDL.LU R3, [R1+0x10c] ;  /* 0x00010c0001037983 */ /* 0x000ee80000300800 */
[----:B------:R-:W3:Y:S04]  /*8c720*/  LDL.LU.64 R4, [R1+0x1168] ;  /* 0x0011680001047983 */ /* 0x000ee80000300a00 */
[----:B------:R-:W3:Y:S04]  /*8c730*/  LDL.LU.64 R48, [R1+0x1160] ;  /* 0x0011600001307983 */ /* 0x000ee80000300a00 */
[----:B------:R-:W3:Y:S01]  /*8c740*/  LDL.LU R14, [R1+0xf0] ;  /* 0x0000f000010e7983 */ /* 0x000ee20000300800 */
[----:B------:R-:W-:-:S02]  /*8c750*/  LOP3.LUT P3, RZ, R57, 0x80, RZ, 0xc0, !PT ;  /* 0x0000008039ff7812 */ /* 0x000fc4000786c0ff */
[----:B------:R-:W-:Y:S02]  /*8c760*/  PRMT R59, R2, 0x7773, RZ ;  /* 0x00007773023b7816 */ /* 0x000fe400000000ff */
[C---:B------:R-:W-:Y:S02]  /*8c770*/  LOP3.LUT P4, RZ, R57.reuse, 0x20, RZ, 0xc0, !PT ;  /* 0x0000002039ff7812 */ /* 0x040fe4000788c0ff */
        /* <DEDUP_REMOVED lines=12> */
[----:B------:R-:W-:Y:S01]  /*8c840*/  LOP3.LUT P1, RZ, R57, 0x1, RZ, 0xc0, !PT ;  /* 0x0000000139ff7812 */ /* 0x000fe2000782c0ff */
[----:B--2---:R1:W-:Y:S04]  /*8c850*/  @P3 STG.E.U8 desc[UR52][R50.64], R59 ;  /* 0x0000003b32003986 */ /* 0x0043e8000c101134 */
[----:B-1----:R-:W2:Y:S04]  /*8c860*/  LDL.LU.64 R50, [R1+0x1158] ;  /* 0x0011580001327983 */ /* 0x002ea80000300a00 */
[----:B------:R-:W2:Y:S04]  /*8c870*/  LDL.LU.64 R26, [R1+0x1150] ;  /* 0x00115000011a7983 */ /* 0x000ea80000300a00 */
[----:B------:R-:W2:Y:S04]  /*8c880*/  LDL.LU.64 R22, [R1+0x1148] ;  /* 0x0011480001167983 */ /* 0x000ea80000300a00 */
[----:B------:R-:W2:Y:S04]  /*8c890*/  LDL.LU R15, [R1+0xf4] ;  /* 0x0000f400010f7983 */ /* 0x000ea80000300800 */
[----:B------:R-:W2:Y:S04]  /*8c8a0*/  LDL.LU.64 R20, [R1+0x1140] ;  /* 0x0011400001147983 */ /* 0x000ea80000300a00 */
[----:B------:R-:W2:Y:S04]  /*8c8b0*/  LDL.LU.64 R18, [R1+0x1138] ;  /* 0x0011380001127983 */ /* 0x000ea80000300a00 */
[----:B------:R-:W2:Y:S01]  /*8c8c0*/  LDL.LU.64 R16, [R1+0x1130] ;  /* 0x0011300001107983 */ /* 0x000ea20000300a00 */
[----:B---3--:R-:W-:-:S03]  /*8c8d0*/  PRMT R59, R3, 0x7770, RZ ;  /* 0x00007770033b7816 */ /* 0x008fc600000000ff */
[----:B------:R-:W3:Y:S04]  /*8c8e0*/  LDL.LU R2, [R1+0xf8] ;  /* 0x0000f80001027983 */ /* 0x000ee80000300800 */
[----:B------:R-:W3:Y:S04]  /*8c8f0*/  LDL.LU.64 R12, [R1+0x1128] ;  /* 0x00112800010c7983 */ /* 0x000ee80000300a00 */
[----:B----4-:R1:W-:Y:S04]  /*8c900*/  @P4 STG.E.U8 desc[UR52][R10.64], R59 ;  /* 0x0000003b0a004986 */ /* 0x0103e8000c101134 */
[----:B-1----:R-:W4:Y:S01]  /*8c910*/  LDL.LU.64 R10, [R1+0x1120] ;  /* 0x00112000010a7983 */ /* 0x002f220000300a00 */
[----:B------:R-:W-:-:S04]  /*8c920*/  LOP3.LUT R60, R60, 0xfffdffff, RZ, 0xc0, !PT ;  /* 0xfffdffff3c3c7812 */ /* 0x000fc800078ec0ff */
[----:B------:R-:W-:Y:S02]  /*8c930*/  @P1 LOP3.LUT R60, R60, 0x20000, RZ, 0xfc, !PT ;  /* 0x000200003c3c1812 */ /* 0x000fe400078efcff */
[----:B------:R-:W-:Y:S02]  /*8c940*/  LOP3.LUT P1, RZ, R53, 0x40000000, RZ, 0xc0, !PT ;  /* 0x4000000035ff7812 */ /* 0x000fe4000782c0ff */
[----:B------:R-:W-:-:S11]  /*8c950*/  LOP3.LUT R60, R60, 0xfffbffff, RZ, 0xc0, !PT ;  /* 0xfffbffff3c3c7812 */ /* 0x000fd600078ec0ff */
[----:B------:R-:W-:Y:S02]  /*8c960*/  @P1 LOP3.LUT R60, R60, 0x40000, RZ, 0xfc, !PT ;  /* 0x000400003c3c1812 */ /* 0x000fe400078efcff */
[----:B------:R-:W-:Y:S02]  /*8c970*/  LOP3.LUT P1, RZ, R53, 0x10000000, RZ, 0xc0, !PT ;  /* 0x1000000035ff7812 */ /* 0x000fe4000782c0ff */
[----:B------:R-:W-:Y:S02]  /*8c980*/  LOP3.LUT R60, R60, 0xfff7ffff, RZ, 0xc0, !PT ;  /* 0xfff7ffff3c3c7812 */ /* 0x000fe400078ec0ff */
[----:B------:R-:W-:-:S09]  /*8c990*/  LOP3.LUT P5, RZ, R57, 0x10, RZ, 0xc0, !PT ;  /* 0x0000001039ff7812 */ /* 0x000fd200078ac0ff */
[----:B------:R-:W-:Y:S02]  /*8c9a0*/  @P1 LOP3.LUT R60, R60, 0x80000, RZ, 0xfc, !PT ;  /* 0x000800003c3c1812 */ /* 0x000fe400078efcff */
[----:B------:R-:W-:Y:S02]  /*8c9b0*/  LOP3.LUT P1, RZ, R53, 0x20000000, RZ, 0xc0, !PT ;  /* 0x2000000035ff7812 */ /* 0x000fe4000782c0ff */
[----:B------:R-:W-:Y:S02]  /*8c9c0*/  LOP3.LUT P6, RZ, R57, 0x4, RZ, 0xc0, !PT ;  /* 0x0000000439ff7812 */ /* 0x000fe400078cc0ff */
[----:B------:R-:W-:Y:S02]  /*8c9d0*/  LOP3.LUT R60, R60, 0xffefffff, RZ, 0xc0, !PT ;  /* 0xffefffff3c3c7812 */ /* 0x000fe400078ec0ff */
[----:B------:R-:W-:-:S05]  /*8c9e0*/  PRMT R59, R3, 0x7771, RZ ;  /* 0x00007771033b7816 */ /* 0x000fca00000000ff */
[----:B------:R1:W-:Y:S02]  /*8c9f0*/  @P5 STG.E.U8 desc[UR52][R8.64], R59 ;  /* 0x0000003b08005986 */ /* 0x0003e4000c101134 */
[----:B------:R-:W-:Y:S02]  /*8ca00*/  @P1 LOP3.LUT R60, R60, 0x100000, RZ, 0xfc, !PT ;  /* 0x001000003c3c1812 */ /* 0x000fe400078efcff */
[----:B------:R-:W-:Y:S02]  /*8ca10*/  LOP3.LUT P1, RZ, R53, 0x80000000, RZ, 0xc0, !PT ;  /* 0x8000000035ff7812 */ /* 0x000fe4000782c0ff */
[C---:B-1----:R-:W-:Y:S01]  /*8ca20*/  PRMT R59, R3.reuse, 0x7772, RZ ;  /* 0x00007772033b7816 */ /* 0x042fe200000000ff */
[----:B------:R-:W4:Y:S04]  /*8ca30*/  LDL.LU.64 R8, [R1+0x1118] ;  /* 0x0011180001087983 */ /* 0x000f280000300a00 */
[----:B------:R1:W-:Y:S02]  /*8ca40*/  @P6 STG.E.U8 desc[UR52][R6.64], R59 ;  /* 0x0000003b06006986 */ /* 0x0003e4000c101134 */
[----:B-1----:R-:W-:-:S02]  /*8ca50*/  PRMT R59, R3, 0x7773, RZ ;  /* 0x00007773033b7816 */ /* 0x002fc400000000ff */
        /* <DEDUP_REMOVED lines=9> */
[----:B------:R-:W-:Y:S02]  /*8caf0*/  PRMT R59, R14, 0x7771, RZ ;  /* 0x000077710e3b7816 */ /* 0x000fe400000000ff */
[----:B------:R-:W-:-:S07]  /*8cb00*/  LOP3.LUT P2, RZ, R57, 0x200, RZ, 0xc0, !PT ;  /* 0x0000020039ff7812 */ /* 0x000fce000784c0ff */
[----:B--2---:R1:W-:Y:S01]  /*8cb10*/  @P1 STG.E.U8 desc[UR52][R50.64], R59 ;  /* 0x0000003b32001986 */ /* 0x0043e2000c101134 */
[----:B------:R-:W-:-:S03]  /*8cb20*/  LOP3.LUT P1, RZ, R60, 0x40000, RZ, 0xc0, !PT ;  /* 0x000400003cff7812 */ /* 0x000fc6000782c0ff */
[----:B-1----:R-:W2:Y:S01]  /*8cb30*/  LDL.LU.64 R50, [R1+0x10f8] ;  /* 0x0010f80001327983 */ /* 0x002ea20000300a00 */
[----:B------:R-:W-:-:S09]  /*8cb40*/  PRMT R59, R14, 0x7772, RZ ;  /* 0x000077720e3b7816 */ /* 0x000fd200000000ff */
        /* <DEDUP_REMOVED lines=15> */
[----:B---3--:R1:W-:Y:S02]  /*8cc40*/  @P1 STG.E.U8 desc[UR52][R12.64], R59 ;  /* 0x0000003b0c001986 */ /* 0x0083e4000c101134 */
[----:B-1----:R-:W-:-:S05]  /*8cc50*/  PRMT R59, R2, 0x7770, RZ ;  /* 0x00007770023b7816 */ /* 0x002fca00000000ff */
[----:B----4-:R1:W-:Y:S04]  /*8cc60*/  @P2 STG.E.U8 desc[UR52][R10.64], R59 ;  /* 0x0000003b0a002986 */ /* 0x0103e8000c101134 */
[----:B-1----:R-:W3:Y:S01]  /*8cc70*/  LDL.LU.64 R10, [R1+0x10f0] ;  /* 0x0010f000010a7983 */ /* 0x002ee20000300a00 */
[C---:B------:R-:W-:Y:S02]  /*8cc80*/  LOP3.LUT P0, RZ, R57.reuse, 0x800, RZ, 0xc0, !PT ;  /* 0x0000080039ff7812 */ /* 0x040fe4000780c0ff */
[C---:B------:R-:W-:Y:S02]  /*8cc90*/  LOP3.LUT P3, RZ, R57.reuse, 0x4000, RZ, 0xc0, !PT ;  /* 0x0000400039ff7812 */ /* 0x040fe4000786c0ff */
[----:B------:R-:W-:Y:S02]  /*8cca0*/  PRMT R59, R2, 0x7771, RZ ;  /* 0x00007771023b7816 */ /* 0x000fe400000000ff */
[----:B------:R-:W-:-:S02]  /*8ccb0*/  LOP3.LUT P4, RZ, R57, 0x10000, RZ, 0xc0, !PT ;  /* 0x0001000039ff7812 */ /* 0x000fc4000788c0ff */
[----:B------:R-:W-:-:S05]  /*8ccc0*/  LOP3.LUT P5, RZ, R57, 0x20000, RZ, 0xc0, !PT ;  /* 0x0002000039ff7812 */ /* 0x000fca00078ac0ff */
[----:B------:R1:W-:Y:S01]  /*8ccd0*/  @P0 STG.E.U8 desc[UR52][R8.64], R59 ;  /* 0x0000003b08000986 */ /* 0x0003e2000c101134 */
[----:B------:R-:W-:Y:S02]  /*8cce0*/  LOP3.LUT P6, RZ, R57, 0x80000, RZ, 0xc0, !PT ;  /* 0x0008000039ff7812 */ /* 0x000fe400078cc0ff */
[----:B-1----:R-:W-:-:S05]  /*8ccf0*/  PRMT R59, R2, 0x7772, RZ ;  /* 0x00007772023b7816 */ /* 0x002fca00000000ff */
[----:B------:R1:W-:Y:S02]  /*8cd00*/  @P3 STG.E.U8 desc[UR52][R6.64], R59 ;  /* 0x0000003b06003986 */ /* 0x0003e4000c101134 */
[----:B-1----:R-:W-:-:S05]  /*8cd10*/  PRMT R59, R2, 0x7773, RZ ;  /* 0x00007773023b7816 */ /* 0x002fca00000000ff */
[----:B------:R1:W-:Y:S02]  /*8cd20*/  @P4 STG.E.U8 desc[UR52][R4.64], R59 ;  /* 0x0000003b04004986 */ /* 0x0003e4000c101134 */
[C---:B-1----:R-:W-:Y:S02]  /*8cd30*/  PRMT R59, R3.reuse, 0x7770, RZ ;  /* 0x00007770033b7816 */ /* 0x042fe400000000ff */
[----:B------:R-:W4:Y:S04]  /*8cd40*/  LDL.LU.64 R4, [R1+0x10e8] ;  /* 0x0010e80001047983 */ /* 0x000f280000300a00 */
[----:B------:R1:W-:Y:S02]  /*8cd50*/  @P5 STG.E.U8 desc[UR52][R48.64], R59 ;  /* 0x0000003b30005986 */ /* 0x0003e4000c101134 */
[----:B-1----:R-:W-:-:S02]  /*8cd60*/  PRMT R59, R3, 0x7771, RZ ;  /* 0x00007771033b7816 */ /* 0x002fc400000000ff */
[----:B------:R-:W-:-:S03]  /*8cd70*/  LOP3.LUT P3, RZ, R57, 0x400000, RZ, 0xc0, !PT ;  /* 0x0040000039ff7812 */ /* 0x000fc6000786c0ff */
[----:B--2---:R1:W-:Y:S04]  /*8cd80*/  @P6 STG.E.U8 desc[UR52][R50.64], R59 ;  /* 0x0000003b32006986 */ /* 0x0043e8000c101134 */
[----:B-1----:R-:W2:Y:S04]  /*8cd90*/  LDL.LU.64 R50, [R1+0x10e0] ;  /* 0x0010e00001327983 */ /* 0x002ea80000300a00 */
[----:B------:R-:W2:Y:S04]  /*8cda0*/  LDL.LU.64 R12, [R1+0x10d8] ;  /* 0x0010d800010c7983 */ /* 0x000ea80000300a00 */
[----:B------:R-:W2:Y:S04]  /*8cdb0*/  LDL.LU.64 R8, [R1+0x10d0] ;  /* 0x0010d00001087983 */ /* 0x000ea80000300a00 */
[----:B------:R-:W2:Y:S01]  /*8cdc0*/  LDL.LU R7, [R1+0xe0] ;  /* 0x0000e00001077983 */ /* 0x000ea20000300800 */
[----:B------:R-:W-:-:S03]  /*8cdd0*/  PRMT R59, R3, 0x7772, RZ ;  /* 0x00007772033b7816 */ /* 0x000fc600000000ff */
[----:B------:R-:W2:Y:S04]  /*8cde0*/  LDL.LU.64 R48, [R1+0x10c8] ;  /* 0x0010c80001307983 */ /* 0x000ea80000300a00 */
[----:B---3--:R1:W-:Y:S04]  /*8cdf0*/  @P3 STG.E.U8 desc[UR52][R10.64], R59 ;  /* 0x0000003b0a003986 */ /* 0x0083e8000c101134 */
[----:B-1----:R-:W3:Y:S01]  /*8ce00*/  LDL.LU R10, [R1+0xe4] ;  /* 0x0000e400010a7983 */ /* 0x002ee20000300800 */
[----:B------:R-:W-:-:S03]  /*8ce10*/  PRMT R59, R3, 0x7773, RZ ;  /* 0x00007773033b7816 */ /* 0x000fc600000000ff */
[----:B------:R-:W3:Y:S01]  /*8ce20*/  LDL.LU.64 R2, [R1+0x10c0] ;  /* 0x0010c00001027983 */ /* 0x000ee20000300a00 */
[----:B------:R-:W-:Y:S02]  /*8ce30*/  LOP3.LUT P1, RZ, R58, 0x4000, RZ, 0xc0, !PT ;  /* 0x000040003aff7812 */ /* 0x000fe4000782c0ff */
[----:B------:R-:W-:Y:S01]  /*8ce40*/  LOP3.LUT R60, R60, 0xffffffdf, RZ, 0xc0, !PT ;  /* 0xffffffdf3c3c7812 */ /* 0x000fe200078ec0ff */
[----:B------:R-:W3:Y:S10]  /*8ce50*/  LDL.LU.64 R26, [R1+0x10b8] ;  /* 0x0010b800011a7983 */ /* 0x000ef40000300a00 */
[----:B------:R-:W-:-:S02]  /*8ce60*/  @P1 LOP3.LUT R60, R60, 0x20, RZ, 0xfc, !PT ;  /* 0x000000203c3c1812 */ /* 0x000fc400078efcff */
[----:B------:R-:W-:Y:S02]  /*8ce70*/  LOP3.LUT P1, RZ, R58, 0x800, RZ, 0xc0, !PT ;  /* 0x000008003aff7812 */ /* 0x000fe4000782c0ff */
[----:B------:R-:W-:-:S11]  /*8ce80*/  LOP3.LUT R60, R60, 0xffffffbf, RZ, 0xc0, !PT ;  /* 0xffffffbf3c3c7812 */ /* 0x000fd600078ec0ff */
[----:B------:R-:W-:Y:S02]  /*8ce90*/  @P1 LOP3.LUT R60, R60, 0x40, RZ, 0xfc, !PT ;  /* 0x000000403c3c1812 */ /* 0x000fe400078efcff */
[----:B------:R-:W-:Y:S02]  /*8cea0*/  LOP3.LUT P1, RZ, R58, 0x200, RZ, 0xc0, !PT ;  /* 0x000002003aff7812 */ /* 0x000fe4000782c0ff */
[----:B------:R-:W-:Y:S02]  /*8ceb0*/  LOP3.LUT R60, R60, 0xffffff7f, RZ, 0xc0, !PT ;  /* 0xffffff7f3c3c7812 */ /* 0x000fe400078ec0ff */
[C---:B------:R-:W-:Y:S02]  /*8cec0*/  LOP3.LUT P4, RZ, R57.reuse, 0x1000000, RZ, 0xc0, !PT ;  /* 0x0100000039ff7812 */ /* 0x040fe4000788c0ff */
[----:B------:R-:W-:-:S07]  /*8ced0*/  LOP3.LUT P5, RZ, R57, 0x2000000, RZ, 0xc0, !PT ;  /* 0x0200000039ff7812 */ /* 0x000fce00078ac0ff */
[----:B------:R-:W-:Y:S02]  /*8cee0*/  @P1 LOP3.LUT R60, R60, 0x80, RZ, 0xfc, !PT ;  /* 0x000000803c3c1812 */ /* 0x000fe400078efcff */
[----:B------:R-:W-:Y:S02]  /*8cef0*/  LOP3.LUT P1, RZ, R58, 0x100, RZ, 0xc0, !PT ;  /* 0x000001003aff7812 */ /* 0x000fe4000782c0ff */
[----:B------:R-:W-:Y:S01]  /*8cf00*/  LOP3.LUT R60, R60, 0xfffffeff, RZ, 0xc0, !PT ;  /* 0xfffffeff3c3c7812 */ /* 0x000fe200078ec0ff */
[----:B----4-:R2:W-:Y:S10]  /*8cf10*/  @P4 STG.E.U8 desc[UR52][R4.64], R59 ;  /* 0x0000003b04004986 */ /* 0x0105f4000c101134 */
        /* <DEDUP_REMOVED lines=12> */
[----:B------:R-:W-:-:S11]  /*8cfe0*/  LOP3.LUT R60, R60, 0xffffefff, RZ, 0xc0, !PT ;  /* 0xffffefff3c3c7812 */ /* 0x000fd600078ec0ff */
[----:B------:R-:W-:Y:S02]  /*8cff0*/  @P1 LOP3.LUT R60, R60, 0x1000, RZ, 0xfc, !PT ;  /* 0x000010003c3c1812 */ /* 0x000fe400078efcff */
[----:B------:R-:W-:Y:S02]  /*8d000*/  LOP3.LUT P1, RZ, R57, 0x40000000, RZ, 0xc0, !PT ;  /* 0x4000000039ff7812 */ /* 0x000fe4000782c0ff */
[----:B--2---:R-:W-:-:S05]  /*8d010*/  PRMT R59, R7, 0x7770, RZ ;  /* 0x00007770073b7816 */ /* 0x004fca00000000ff */
[----:B------:R1:W-:Y:S04]  /*8d020*/  @P5 STG.E.U8 desc[UR52][R50.64], R59 ;  /* 0x0000003b32005986 */ /* 0x0003e8000c101134 */
[----:B-1----:R-:W2:Y:S04]  /*8d030*/  LDL.LU.64 R50, [R1+0x10b0] ;  /* 0x0010b00001327983 */ /* 0x002ea80000300a00 */
[----:B------:R-:W4:Y:S04]  /*8d040*/  LDL.LU.64 R22, [R1+0x10a8] ;  /* 0x0010a80001167983 */ /* 0x000f280000300a00 */
[----:B------:R-:W4:Y:S04]  /*8d050*/  LDL.LU R4, [R1+0xe8] ;  /* 0x0000e80001047983 */ /* 0x000f280000300800 */
[----:B------:R-:W4:Y:S04]  /*8d060*/  LDL.LU.64 R20, [R1+0x10a0] ;  /* 0x0010a00001147983 */ /* 0x000f280000300a00 */
[----:B------:R-:W4:Y:S01]  /*8d070*/  LDL.LU.64 R18, [R1+0x1098] ;  /* 0x0010980001127983 */ /* 0x000f220000300a00 */
[----:B------:R-:W-:-:S03]  /*8d080*/  PRMT R59, R7, 0x7771, RZ ;  /* 0x00007771073b7816 */ /* 0x000fc600000000ff */
[----:B------:R-:W4:Y:S04]  /*8d090*/  LDL.LU R5, [R1+0xec] ;  /* 0x0000ec0001057983 */ /* 0x000f280000300800 */
[----:B------:R-:W4:Y:S04]  /*8d0a0*/  LDL.LU.64 R16, [R1+0x1090] ;  /* 0x0010900001107983 */ /* 0x000f280000300a00 */
[----:B------:R1:W-:Y:S04]  /*8d0b0*/  @P6 STG.E.U8 desc[UR52][R12.64], R59 ;  /* 0x0000003b0c006986 */ /* 0x0003e8000c101134 */
[----:B------:R-:W4:Y:S01]  /*8d0c0*/  LDL.LU.64 R14, [R1+0x1088] ;  /* 0x00108800010e7983 */ /* 0x000f220000300a00 */
[----:B-1----:R-:W-:-:S03]  /*8d0d0*/  PRMT R59, R7, 0x7772, RZ ;  /* 0x00007772073b7816 */ /* 0x002fc600000000ff */
[----:B------:R-:W4:Y:S04]  /*8d0e0*/  LDL.LU.64 R12, [R1+0x1080] ;  /* 0x00108000010c7983 */ /* 0x000f280000300a00 */
[----:B------:R1:W-:Y:S01]  /*8d0f0*/  @P1 STG.E.U8 desc[UR52][R8.64], R59 ;  /* 0x0000003b08001986 */ /* 0x0003e2000c101134 */
[C---:B------:R-:W-:Y:S02]  /*8d100*/  LOP3.LUT P1, RZ, R60.reuse, 0x1000, RZ, 0xc0, !PT ;  /* 0x000010003cff7812 */ /* 0x040fe4000782c0ff */
[----:B-1----:R-:W-:Y:S01]  /*8d110*/  PRMT R59, R7, 0x7773, RZ ;  /* 0x00007773073b7816 */ /* 0x002fe200000000ff */
[----:B------:R-:W4:Y:S10]  /*8d120*/  LDL.LU.64 R8, [R1+0x1078] ;  /* 0x0010780001087983 */ /* 0x000f340000300a00 */
[----:B------:R1:W-:Y:S01]  /*8d130*/  @P1 STG.E.U8 desc[UR52][R48.64], R59 ;  /* 0x0000003b30001986 */ /* 0x0003e2000c101134 */
[----:B------:R-:W-:-:S03]  /*8d140*/  LOP3.LUT P1, RZ, R60, 0x800, RZ, 0xc0, !PT ;  /* 0x000008003cff7812 */ /* 0x000fc6000782c0ff */
[----:B------:R-:W4:Y:S04]  /*8d150*/  LDL.LU.64 R6, [R1+0x1070] ;  /* 0x0010700001067983 */ /* 0x000f280000300a00 */
[----:B-1----:R-:W4:Y:S04]  /*8d160*/  LDL.LU.64 R48, [R1+0x1068] ;  /* 0x0010680001307983 */ /* 0x002f280000300a00 */
[----:B------:R-:W4:Y:S01]  /*8d170*/  LDL.LU R11, [R1+0xd0] ;  /* 0x0000d000010b7983 */ /* 0x000f220000300800 */
[----:B---3--:R-:W-:-:S05]  /*8d180*/  PRMT R59, R10, 0x7770, RZ ;  /* 0x000077700a3b7816 */ /* 0x008fca00000000ff */
[----:B------:R1:W-:Y:S04]  /*8d190*/  @P1 STG.E.U8 desc[UR52][R2.64], R59 ;  /* 0x0000003b02001986 */ /* 0x0003e8000c101134 */
[----:B-1----:R-:W3:Y:S01]  /*8d1a0*/  LDL.LU.64 R2, [R1+0x1060] ;  /* 0x0010600001027983 */ /* 0x002ee20000300a00 */
[----:B------:R-:W-:Y:S02]  /*8d1b0*/  LOP3.LUT P1, RZ, R60, 0x400, RZ, 0xc0, !PT ;  /* 0x000004003cff7812 */ /* 0x000fe4000782c0ff */
[----:B------:R-:W-:-:S11]  /*8d1c0*/  PRMT R59, R10, 0x7771, RZ ;  /* 0x000077710a3b7816 */ /* 0x000fd600000000ff */
[----:B------:R1:W-:Y:S01]  /*8d1d0*/  @P1 STG.E.U8 desc[UR52][R26.64], R59 ;  /* 0x0000003b1a001986 */ /* 0x0003e2000c101134 */
[----:B------:R-:W-:Y:S02]  /*8d1e0*/  LOP3.LUT P1, RZ, R60, 0x200, RZ, 0xc0, !PT ;  /* 0x000002003cff7812 */ /* 0x000fe4000782c0ff */
[----:B-1----:R-:W-:Y:S01]  /*8d1f0*/  PRMT R59, R10, 0x7772, RZ ;  /* 0x000077720a3b7816 */ /* 0x002fe200000000ff */
[----:B------:R-:W3:Y:S01]  /*8d200*/  LDL.LU.64 R26, [R1+0x25d8] ;  /* 0x0025d800011a7983 */ /* 0x000ee20000300a00 */
[C---:B------:R-:W-:Y:S02]  /*8d210*/  LOP3.LUT P2, RZ, R58.reuse, 0x10000, RZ, 0xc0, !PT ;  /* 0x000100003aff7812 */ /* 0x040fe4000784c0ff */
[C---:B------:R-:W-:Y:S02]  /*8d220*/  LOP3.LUT P0, RZ, R58.reuse, 0x20000, RZ, 0xc0, !PT ;  /* 0x000200003aff7812 */ /* 0x040fe4000780c0ff */
[C---:B------:R-:W-:Y:S02]  /*8d230*/  LOP3.LUT P3, RZ, R58.reuse, 0x80000, RZ, 0xc0, !PT ;  /* 0x000800003aff7812 */ /* 0x040fe4000786c0ff */
[----:B------:R-:W-:-:S02]  /*8d240*/  LOP3.LUT P4, RZ, R58, 0x400000, RZ, 0xc0, !PT ;  /* 0x004000003aff7812 */ /* 0x000fc4000788c0ff */
[C---:B------:R-:W-:Y:S02]  /*8d250*/  LOP3.LUT P5, RZ, R58.reuse, 0x1000000, RZ, 0xc0, !PT ;  /* 0x010000003aff7812 */ /* 0x040fe400078ac0ff */
[----:B------:R-:W-:Y:S01]  /*8d260*/  LOP3.LUT P6, RZ, R58, 0x2000000, RZ, 0xc0, !PT ;  /* 0x020000003aff7812 */ /* 0x000fe200078cc0ff */
[----:B--2---:R1:W-:Y:S01]  /*8d270*/  @P1 STG.E.U8 desc[UR52][R50.64], R59 ;  /* 0x0000003b32001986 */ /* 0x0043e2000c101134 */
[----:B------:R-:W-:Y:S02]  /*8d280*/  LOP3.LUT P1, RZ, R60, 0x100, RZ, 0xc0, !PT ;  /* 0x000001003cff7812 */ /* 0x000fe4000782c0ff */
[----:B-1----:R-:W-:Y:S01]  /*8d290*/  PRMT R59, R10, 0x7773, RZ ;  /* 0x000077730a3b7816 */ /* 0x002fe200000000ff */
[----:B------:R-:W2:Y:S10]  /*8d2a0*/  LDL.LU.64 R50, [R1+0x25d0] ;  /* 0x0025d00001327983 */ /* 0x000eb40000300a00 */
[----:B----4-:R1:W-:Y:S01]  /*8d2b0*/  @P1 STG.E.U8 desc[UR52][R22.64], R59 ;  /* 0x0000003b16001986 */ /* 0x0103e2000c101134 */
[----:B------:R-:W-:-:S02]  /*8d2c0*/  LOP3.LUT P1, RZ, R60, 0x80, RZ, 0xc0, !PT ;  /* 0x000000803cff7812 */ /* 0x000fc4000782c0ff */
[----:B-1----:R-:W-:-:S11]  /*8d2d0*/  PRMT R59, R4, 0x7770, RZ ;  /* 0x00007770043b7816 */ /* 0x002fd600000000ff */
[----:B------:R1:W-:Y:S01]  /*8d2e0*/  @P1 STG.E.U8 desc[UR52][R20.64], R59 ;  /* 0x0000003b14001986 */ /* 0x0003e2000c101134 */
[----:B------:R-:W-:Y:S02]  /*8d2f0*/  LOP3.LUT P1, RZ, R60, 0x40, RZ, 0xc0, !PT ;  /* 0x000000403cff7812 */ /* 0x000fe4000782c0ff */
[----:B-1----:R-:W-:-:S11]  /*8d300*/  PRMT R59, R4, 0x7771, RZ ;  /* 0x00007771043b7816 */ /* 0x002fd600000000ff */
[----:B------:R1:W-:Y:S01]  /*8d310*/  @P1 STG.E.U8 desc[UR52][R18.64], R59 ;  /* 0x0000003b12001986 */ /* 0x0003e2000c101134 */
[----:B------:R-:W-:Y:S02]  /*8d320*/  LOP3.LUT P1, RZ, R60, 0x20, RZ, 0xc0, !PT ;  /* 0x000000203cff7812 */ /* 0x000fe4000782c0ff */
[----:B-1----:R-:W-:-:S11]  /*8d330*/  PRMT R59, R4, 0x7772, RZ ;  /* 0x00007772043b7816 */ /* 0x002fd600000000ff */
[----:B------:R1:W-:Y:S02]  /*8d340*/  @P1 STG.E.U8 desc[UR52][R16.64], R59 ;  /* 0x0000003b10001986 */ /* 0x0003e4000c101134 */
[----:B-1----:R-:W-:-:S05]  /*8d350*/  PRMT R59, R4, 0x7773, RZ ;  /* 0x00007773043b7816 */ /* 0x002fca00000000ff */
        /* <DEDUP_REMOVED lines=10> */
[----:B---3--:R1:W-:Y:S04]  /*8d400*/  @P6 STG.E.U8 desc[UR52][R2.64], R59 ;  /* 0x0000003b02006986 */ /* 0x0083e8000c101134 */
[----:B-1----:R-:W3:Y:S04]  /*8d410*/  LDL.LU.64 R2, [R1+0x1058] ;  /* 0x0010580001027983 */ /* 0x002ee80000300a00 */
[----:B------:R-:W4:Y:S04]  /*8d420*/  LDL.LU.64 R12, [R1+0x1050] ;  /* 0x00105000010c7983 */ /* 0x000f280000300a00 */
[----:B------:R-:W2:Y:S04]  /*8d430*/  LDL.LU.64 R8, [R1+0x1048] ;  /* 0x0010480001087983 */ /* 0x000ea80000300a00 */
[----:B------:R-:W2:Y:S04]  /*8d440*/  LDL.LU.64 R6, [R1+0x1040] ;  /* 0x0010400001067983 */ /* 0x000ea80000300a00 */
[----:B------:R-:W2:Y:S04]  /*8d450*/  LDL.LU.64 R4, [R1+0x1038] ;  /* 0x0010380001047983 */ /* 0x000ea80000300a00 */
[----:B------:R-:W2:Y:S04]  /*8d460*/  LDL.LU.64 R48, [R1+0x1030] ;  /* 0x0010300001307983 */ /* 0x000ea80000300a00 */
[----:B------:R-:W2:Y:S01]  /*8d470*/  LDL.LU R61, [R1+0xd4] ;  /* 0x0000d400013d7983 */ /* 0x000ea20000300800 */
[----:B------:R-:W-:-:S02]  /*8d480*/  LOP3.LUT P3, RZ, R58, 0x8000000, RZ, 0xc0, !PT ;  /* 0x080000003aff7812 */ /* 0x000fc4000786c0ff */
[----:B------:R-:W-:Y:S02]  /*8d490*/  LOP3.LUT P4, RZ, R58, 0x40000000, RZ, 0xc0, !PT ;  /* 0x400000003aff7812 */ /* 0x000fe4000788c0ff */
[----:B------:R-:W-:Y:S02]  /*8d4a0*/  PRMT R58, R11, 0x7771, RZ ;  /* 0x000077710b3a7816 */ /* 0x000fe400000000ff */
        /* <DEDUP_REMOVED lines=14> */
[----:B---3--:R1:W-:Y:S04]  /*8d590*/  @P3 STG.E.U8 desc[UR52][R2.64], R58 ;  /* 0x0000003a02003986 */ /* 0x0083e8000c101134 */
[----:B-1----:R-:W3:Y:S01]  /*8d5a0*/  LDL.LU.64 R2, [R1+0x1028] ;  /* 0x0010280001027983 */ /* 0x002ee20000300a00 */
[----:B------:R-:W-:-:S03]  /*8d5b0*/  PRMT R58, R11, 0x7772, RZ ;  /* 0x000077720b3a7816 */ /* 0x000fc600000000ff */
[----:B------:R-:W3:Y:S04]  /*8d5c0*/  LDL.LU R10, [R1+0xd8] ;  /* 0x0000d800010a7983 */ /* 0x000ee80000300800 */
[----:B----4-:R1:W-:Y:S04]  /*8d5d0*/  @P4 STG.E.U8 desc[UR52][R12.64], R58 ;  /* 0x0000003a0c004986 */ /* 0x0103e8000c101134 */
[----:B------:R-:W4:Y:S01]  /*8d5e0*/  LDL.LU.64 R22, [R1+0x1018] ;  /* 0x0010180001167983 */ /* 0x000f220000300a00 */
[----:B-1----:R-:W-:-:S05]  /*8d5f0*/  PRMT R58, R11, 0x7773, RZ ;  /* 0x000077730b3a7816 */ /* 0x002fca00000000ff */
[----:B--2---:R1:W-:Y:S04]  /*8d600*/  @P5 STG.E.U8 desc[UR52][R8.64], R58 ;  /* 0x0000003a08005986 */ /* 0x0043e8000c101134 */
[----:B-1----:R-:W2:Y:S01]  /*8d610*/  LDL.LU.64 R58, [R1+0x1020] ;  /* 0x00102000013a7983 */ /* 0x002ea20000300a00 */
[----:B------:R-:W-:-:S03]  /*8d620*/  LOP3.LUT R60, R60, 0xfffffffd, RZ, 0xc0, !PT ;  /* 0xfffffffd3c3c7812 */ /* 0x000fc600078ec0ff */
[----:B------:R-:W4:Y:S01]  /*8d630*/  LDL.LU.64 R20, [R1+0x1010] ;  /* 0x0010100001147983 */ /* 0x000f220000300a00 */
[----:B------:R-:W-:Y:S02]  /*8d640*/  @P1 LOP3.LUT R60, R60, 0x2, RZ, 0xfc, !PT ;  /* 0x000000023c3c1812 */ /* 0x000fe400078efcff */
[----:B------:R-:W-:Y:S01]  /*8d650*/  LOP3.LUT P1, RZ, R56, 0x200, RZ, 0xc0, !PT ;  /* 0x0000020038ff7812 */ /* 0x000fe2000782c0ff */
[----:B------:R-:W4:Y:S01]  /*8d660*/  LDL.LU.64 R18, [R1+0x1008] ;  /* 0x0010080001127983 */ /* 0x000f220000300a00 */
[----:B------:R-:W-:-:S03]  /*8d670*/  LOP3.LUT R60, R60, 0xfffffffb, RZ, 0xc0, !PT ;  /* 0xfffffffb3c3c7812 */ /* 0x000fc600078ec0ff */
[----:B------:R-:W4:Y:S01]  /*8d680*/  LDL.LU R11, [R1+0xdc] ;  /* 0x0000dc00010b7983 */ /* 0x000f220000300800 */
[----:B------:R-:W-:-:S03]  /*8d690*/  LOP3.LUT P6, RZ, R56, 0x2, RZ, 0xc0, !PT ;  /* 0x0000000238ff7812 */ /* 0x000fc600078cc0ff */
[----:B------:R-:W4:Y:S04]  /*8d6a0*/  LDL.LU.64 R16, [R1+0x1000] ;  /* 0x0010000001107983 */ /* 0x000f280000300a00 */
[----:B------:R-:W-:Y:S01]  /*8d6b0*/  @P1 LOP3.LUT R60, R60, 0x4, RZ, 0xfc, !PT ;  /* 0x000000043c3c1812 */ /* 0x000fe200078efcff */
[----:B------:R-:W4:Y:S01]  /*8d6c0*/  LDL.LU.64 R14, [R1+0xff8] ;  /* 0x000ff800010e7983 */ /* 0x000f220000300a00 */
[----:B------:R-:W-:Y:S02]  /*8d6d0*/  LOP3.LUT P1, RZ, R56, 0x100, RZ, 0xc0, !PT ;  /* 0x0000010038ff7812 */ /* 0x000fe4000782c0ff */
[----:B------:R-:W-:Y:S01]  /*8d6e0*/  LOP3.LUT R60, R60, 0xfffffff7, RZ, 0xc0, !PT ;  /* 0xfffffff73c3c7812 */ /* 0x000fe200078ec0ff */
[----:B------:R-:W4:Y:S01]  /*8d6f0*/  LDL.LU.64 R12, [R1+0xff0] ;  /* 0x000ff000010c7983 */ /* 0x000f220000300a00 */
[----:B------:R-:W-:-:S02]  /*8d700*/  LOP3.LUT P2, RZ, R56, 0x400000, RZ, 0xc0, !PT ;  /* 0x0040000038ff7812 */ /* 0x000fc4000784c0ff */
[----:B------:R-:W-:Y:S01]  /*8d710*/  LOP3.LUT P0, RZ, R56, 0x1000000, RZ, 0xc0, !PT ;  /* 0x0100000038ff7812 */ /* 0x000fe2000780c0ff */
[----:B------:R-:W4:Y:S06]  /*8d720*/  LDL.LU.64 R8, [R1+0xfe8] ;  /* 0x000fe80001087983 */ /* 0x000f2c0000300a00 */
[----:B------:R-:W-:Y:S02]  /*8d730*/  @P1 LOP3.LUT R60, R60, 0x8, RZ, 0xfc, !PT ;  /* 0x000000083c3c1812 */ /* 0x000fe400078efcff */
[----:B------:R-:W-:Y:S02]  /*8d740*/  LOP3.LUT P1, RZ, R56, 0x40, RZ, 0xc0, !PT ;  /* 0x0000004038ff7812 */ /* 0x000fe4000782c0ff */
[----:B------:R-:W-:-:S02]  /*8d750*/  LOP3.LUT R60, R60, 0xffffffef, RZ, 0xc0, !PT ;  /* 0xffffffef3c3c7812 */ /* 0x000fc400078ec0ff */
[C---:B------:R-:W-:Y:S02]  /*8d760*/  LOP3.LUT P3, RZ, R56.reuse, 0x2000000, RZ, 0xc0, !PT ;  /* 0x0200000038ff7812 */ /* 0x040fe4000786c0ff */
[C---:B------:R-:W-:Y:S02]  /*8d770*/  LOP3.LUT P4, RZ, R56.reuse, 0x8000000, RZ, 0xc0, !PT ;  /* 0x0800000038ff7812 */ /* 0x040fe4000788c0ff */
[----:B------:R-:W-:-:S05]  /*8d780*/  LOP3.LUT P5, RZ, R56, 0x40000000, RZ, 0xc0, !PT ;  /* 0x4000000038ff7812 */ /* 0x000fca00078ac0ff */
[----:B------:R-:W-:Y:S02]  /*8d790*/  @P1 LOP3.LUT R60, R60, 0x10, RZ, 0xfc, !PT ;  /* 0x000000103c3c1812 */ /* 0x000fe400078efcff */
[----:B------:R-:W-:Y:S02]  /*8d7a0*/  LOP3.LUT P1, RZ, R56, 0x8, RZ, 0xc0, !PT ;  /* 0x0000000838ff7812 */ /* 0x000fe4000782c0ff */
[----:B------:R-:W-:-:S05]  /*8d7b0*/  PRMT R56, R61, 0x7770, RZ ;  /* 0x000077703d387816 */ /* 0x000fca00000000ff */
[----:B------:R1:W-:Y:S02]  /*8d7c0*/  @P6 STG.E.U8 desc[UR52][R6.64], R56 ;  /* 0x0000003806006986 */ /* 0x0003e4000c101134 */
[C---:B-1----:R-:W-:Y:S02]  /*8d7d0*/  PRMT R56, R61.reuse, 0x7771, RZ ;  /* 0x000077713d387816 */ /* 0x042fe400000000ff */
[----:B------:R-:W4:Y:S04]  /*8d7e0*/  LDL.LU.64 R6, [R1+0xfe0] ;  /* 0x000fe00001067983 */ /* 0x000f280000300a00 */
[----:B------:R1:W-:Y:S01]  /*8d7f0*/  @P1 STG.E.U8 desc[UR52][R4.64], R56 ;  /* 0x0000003804001986 */ /* 0x0003e2000c101134 */
[C---:B------:R-:W-:Y:S02]  /*8d800*/  LOP3.LUT P1, RZ, R60.reuse, 0x10, RZ, 0xc0, !PT ;  /* 0x000000103cff7812 */ /* 0x040fe4000782c0ff */
[----:B-1----:R-:W-:Y:S01]  /*8d810*/  PRMT R56, R61, 0x7772, RZ ;  /* 0x000077723d387816 */ /* 0x002fe200000000ff */
[----:B------:R-:W4:Y:S10]  /*8d820*/  LDL.LU.64 R4, [R1+0xfd8] ;  /* 0x000fd80001047983 */ /* 0x000f340000300a00 */
[----:B------:R1:W-:Y:S01]  /*8d830*/  @P1 STG.E.U8 desc[UR52][R48.64], R56 ;  /* 0x0000003830001986 */ /* 0x0003e2000c101134 */
[----:B------:R-:W-:-:S03]  /*8d840*/  LOP3.LUT P1, RZ, R60, 0x8, RZ, 0xc0, !PT ;  /* 0x000000083cff7812 */ /* 0x000fc6000782c0ff */
[----:B-1----:R-:W4:Y:S01]  /*8d850*/  LDL.LU.64 R48, [R1+0xfd0] ;  /* 0x000fd00001307983 */ /* 0x002f220000300a00 */
[----:B------:R-:W-:-:S09]  /*8d860*/  PRMT R56, R61, 0x7773, RZ ;  /* 0x000077733d387816 */ /* 0x000fd200000000ff */
[----:B---3--:R1:W-:Y:S04]  /*8d870*/  @P1 STG.E.U8 desc[UR52][R2.64], R56 ;  /* 0x0000003802001986 */ /* 0x0083e8000c101134 */
[----:B-1----:R-:W3:Y:S01]  /*8d880*/  LDL.LU.64 R2, [R1+0xfc8] ;  /* 0x000fc80001027983 */ /* 0x002ee20000300a00 */
[----:B------:R-:W-:Y:S02]  /*8d890*/  LOP3.LUT P1, RZ, R60, 0x4, RZ, 0xc0, !PT ;  /* 0x000000043cff7812 */ /* 0x000fe4000782c0ff */
[----:B------:R-:W-:-:S11]  /*8d8a0*/  PRMT R56, R10, 0x7770, RZ ;  /* 0x000077700a387816 */ /* 0x000fd600000000ff */
[----:B--2---:R1:W-:Y:S01]  /*8d8b0*/  @P1 STG.E.U8 desc[UR52][R58.64], R56 ;  /* 0x000000383a001986 */ /* 0x0043e2000c101134 */
[----:B------:R-:W-:Y:S02]  /*8d8c0*/  LOP3.LUT P1, RZ, R60, 0x2, RZ, 0xc0, !PT ;  /* 0x000000023cff7812 */ /* 0x000fe4000782c0ff */
[----:B-1----:R-:W-:-:S11]  /*8d8d0*/  PRMT R56, R10, 0x7771, RZ ;  /* 0x000077710a387816 */ /* 0x002fd600000000ff */
[----:B----4-:R1:W-:Y:S01]  /*8d8e0*/  @P1 STG.E.U8 desc[UR52][R22.64], R56 ;  /* 0x0000003816001986 */ /* 0x0103e2000c101134 */
        /* <DEDUP_REMOVED lines=15> */
[----:B------:R1:W-:Y:S01]  /*8d9e0*/  @P0 STG.E.U8 desc[UR52][R8.64], R56 ;  /* 0x0000003808000986 */ /* 0x0003e2000c101134 */
[----:B------:R-:W-:Y:S02]  /*8d9f0*/  LOP3.LUT P6, RZ, R55, 0x1, RZ, 0xc0, !PT ;  /* 0x0000000137ff7812 */ /* 0x000fe400078cc0ff */
[----:B-1----:R-:W-:-:S05]  /*8da00*/  PRMT R56, R54, 0x7770, RZ ;  /* 0x0000777036387816 */ /* 0x002fca00000000ff */
[----:B------:R1:W-:Y:S02]  /*8da10*/  @P3 STG.E.U8 desc[UR52][R6.64], R56 ;  /* 0x0000003806003986 */ /* 0x0003e4000c101134 */
[----:B-1----:R-:W-:-:S05]  /*8da20*/  PRMT R56, R54, 0x7771, RZ ;  /* 0x0000777136387816 */ /* 0x002fca00000000ff */
[----:B------:R1:W-:Y:S02]  /*8da30*/  @P4 STG.E.U8 desc[UR52][R4.64], R56 ;  /* 0x0000003804004986 */ /* 0x0003e4000c101134 */
[----:B-1----:R-:W-:-:S05]  /*8da40*/  PRMT R56, R54, 0x7772, RZ ;  /* 0x0000777236387816 */ /* 0x002fca00000000ff */
[----:B------:R1:W-:Y:S02]  /*8da50*/  @P5 STG.E.U8 desc[UR52][R48.64], R56 ;  /* 0x0000003830005986 */ /* 0x0003e4000c101134 */
[----:B-1----:R-:W-:Y:S02]  /*8da60*/  PRMT R56, R54, 0x7773, RZ ;  /* 0x0000777336387816 */ /* 0x002fe400000000ff */
[----:B------:R-:W2:Y:S04]  /*8da70*/  LDL.LU R54, [R1+0x25cc] ;  /* 0x0025cc0001367983 */ /* 0x000ea80000300800 */
[----:B---3--:R1:W-:Y:S04]  /*8da80*/  @P6 STG.E.U8 desc[UR52][R2.64], R56 ;  /* 0x0000003802006986 */ /* 0x0083e8000c101134 */
[----:B-1----:R-:W3:Y:S04]  /*8da90*/  LDL.LU.64 R2, [R1+0xfc0] ;  /* 0x000fc00001027983 */ /* 0x002ee80000300a00 */
[----:B------:R-:W4:Y:S04]  /*8daa0*/  LDL.LU.64 R12, [R1+0xfb8] ;  /* 0x000fb800010c7983 */ /* 0x000f280000300a00 */
[----:B------:R-:W2:Y:S04]  /*8dab0*/  LDL.LU.64 R10, [R1+0xfb0] ;  /* 0x000fb000010a7983 */ /* 0x000ea80000300a00 */
[----:B------:R-:W2:Y:S04]  /*8dac0*/  LDL.LU R9, [R1+0xc4] ;  /* 0x0000c40001097983 */ /* 0x000ea80000300800 */
[----:B------:R-:W3:Y:S04]  /*8dad0*/  LDL.LU.64 R6, [R1+0xfa8] ;  /* 0x000fa80001067983 */ /* 0x000ee80000300a00 */
[----:B------:R-:W4:Y:S04]  /*8dae0*/  LDL.LU.64 R4, [R1+0xfa0] ;  /* 0x000fa00001047983 */ /* 0x000f280000300a00 */
[----:B------:R-:W4:Y:S04]  /*8daf0*/  LDL.LU.64 R48, [R1+0xf98] ;  /* 0x000f980001307983 */ /* 0x000f280000300a00 */
[----:B------:R-:W4:Y:S01]  /*8db00*/  LDL.LU R18, [R1+0xc8] ;  /* 0x0000c80001127983 */ /* 0x000f220000300800 */
[----:B------:R-:W-:-:S02]  /*8db10*/  LOP3.LUT P3, RZ, R55, 0x2, RZ, 0xc0, !PT ;  /* 0x0000000237ff7812 */ /* 0x000fc4000786c0ff */
        /* <DEDUP_REMOVED lines=14> */
[----:B--2---:R-:W-:-:S05]  /*8dc00*/  PRMT R56, R9, 0x7770, RZ ;  /* 0x0000777009387816 */ /* 0x004fca00000000ff */
[----:B---3--:R1:W-:Y:S04]  /*8dc10*/  @P3 STG.E.U8 desc[UR52][R2.64], R56 ;  /* 0x0000003802003986 */ /* 0x0083e8000c101134 */
[----:B-1----:R-:W2:Y:S04]  /*8dc20*/  LDL.LU.64 R2, [R1+0xf90] ;  /* 0x000f900001027983 */ /* 0x002ea80000300a00 */
[----:B------:R-:W3:Y:S01]  /*8dc30*/  LDL.LU.64 R60, [R1+0xf88] ;  /* 0x000f8800013c7983 */ /* 0x000ee20000300a00 */
[----:B------:R-:W-:-:S03]  /*8dc40*/  @P1 LOP3.LUT R57, R57, 0x2000000, RZ, 0xfc, !PT ;  /* 0x0200000039391812 */ /* 0x000fc600078efcff */
[----:B------:R-:W3:Y:S01]  /*8dc50*/  LDL.LU.64 R58, [R1+0xf80] ;  /* 0x000f8000013a7983 */ /* 0x000ee20000300a00 */
[----:B------:R-:W-:-:S03]  /*8dc60*/  LOP3.LUT P1, RZ, R55, 0x10000, RZ, 0xc0, !PT ;  /* 0x0001000037ff7812 */ /* 0x000fc6000782c0ff */
[----:B------:R-:W3:Y:S01]  /*8dc70*/  LDL.LU R19, [R1+0xcc] ;  /* 0x0000cc0001137983 */ /* 0x000ee20000300800 */
[----:B------:R-:W-:-:S03]  /*8dc80*/  LOP3.LUT R57, R57, 0xfbffffff, RZ, 0xc0, !PT ;  /* 0xfbffffff39397812 */ /* 0x000fc600078ec0ff */
[----:B------:R-:W3:Y:S01]  /*8dc90*/  LDL.LU.64 R22, [R1+0xf78] ;  /* 0x000f780001167983 */ /* 0x000ee20000300a00 */
[----:B------:R-:W-:-:S03]  /*8dca0*/  LOP3.LUT P4, RZ, R55, 0x8, RZ, 0xc0, !PT ;  /* 0x0000000837ff7812 */ /* 0x000fc6000788c0ff */
[----:B------:R-:W3:Y:S02]  /*8dcb0*/  LDL.LU.64 R20, [R1+0xf70] ;  /* 0x000f700001147983 */ /* 0x000ee40000300a00 */
[----:B------:R-:W-:Y:S02]  /*8dcc0*/  @P1 LOP3.LUT R57, R57, 0x4000000, RZ, 0xfc, !PT ;  /* 0x0400000039391812 */ /* 0x000fe400078efcff */
[----:B------:R-:W-:Y:S01]  /*8dcd0*/  LOP3.LUT P1, RZ, R55, 0x4000, RZ, 0xc0, !PT ;  /* 0x0000400037ff7812 */ /* 0x000fe2000782c0ff */
[----:B------:R-:W3:Y:S01]  /*8dce0*/  LDL.LU.64 R16, [R1+0xf68] ;  /* 0x000f680001107983 */ /* 0x000ee20000300a00 */
[----:B------:R-:W-:Y:S02]  /*8dcf0*/  LOP3.LUT R57, R57, 0xf7ffffff, RZ, 0xc0, !PT ;  /* 0xf7ffffff39397812 */ /* 0x000fe400078ec0ff */
[----:B------:R-:W-:-:S09]  /*8dd00*/  LOP3.LUT P5, RZ, R55, 0x40, RZ, 0xc0, !PT ;  /* 0x0000004037ff7812 */ /* 0x000fd200078ac0ff */
[----:B------:R-:W-:Y:S02]  /*8dd10*/  @P1 LOP3.LUT R57, R57, 0x8000000, RZ, 0xfc, !PT ;  /* 0x0800000039391812 */ /* 0x000fe400078efcff */
[----:B------:R-:W-:Y:S02]  /*8dd20*/  LOP3.LUT P1, RZ, R55, 0x800, RZ, 0xc0, !PT ;  /* 0x0000080037ff7812 */ /* 0x000fe4000782c0ff */
[----:B------:R-:W-:Y:S02]  /*8dd30*/  PRMT R56, R9, 0x7771, RZ ;  /* 0x0000777109387816 */ /* 0x000fe400000000ff */
[----:B------:R-:W-:Y:S02]  /*8dd40*/  LOP3.LUT R57, R57, 0xefffffff, RZ, 0xc0, !PT ;  /* 0xefffffff39397812 */ /* 0x000fe400078ec0ff */
[C---:B------:R-:W-:Y:S01]  /*8dd50*/  LOP3.LUT P6, RZ, R55.reuse, 0x100, RZ, 0xc0, !PT ;  /* 0x0000010037ff7812 */ /* 0x040fe200078cc0ff */
[----:B----4-:R-:W-:Y:S01]  /*8dd60*/  @P4 STG.E.U8 desc[UR52][R12.64], R56 ;  /* 0x000000380c004986 */ /* 0x010fe2000c101134 */
[----:B------:R-:W-:-:S02]  /*8dd70*/  LOP3.LUT P2, RZ, R55, 0x8000000, RZ, 0xc0, !PT ;  /* 0x0800000037ff7812 */ /* 0x000fc4000784c0ff */
[C---:B------:R-:W-:Y:S02]  /*8dd80*/  LOP3.LUT P0, RZ, R55.reuse, 0x20000000, RZ, 0xc0, !PT ;  /* 0x2000000037ff7812 */ /* 0x040fe4000780c0ff */
[----:B------:R-:W-:Y:S02]  /*8dd90*/  LOP3.LUT P3, RZ, R55, 0x40000000, RZ, 0xc0, !PT ;  /* 0x4000000037ff7812 */ /* 0x000fe4000786c0ff */
[----:B------:R-:W-:Y:S02]  /*8dda0*/  @P1 LOP3.LUT R57, R57, 0x10000000, RZ, 0xfc, !PT ;  /* 0x1000000039391812 */ /* 0x000fe400078efcff */
[C---:B------:R-:W-:Y:S02]  /*8ddb0*/  LOP3.LUT P1, RZ, R55.reuse, 0x200, RZ, 0xc0, !PT ;  /* 0x0000020037ff7812 */ /* 0x040fe4000782c0ff */
[----:B------:R-:W-:Y:S02]  /*8ddc0*/  LOP3.LUT P4, RZ, R55, 0x80000000, RZ, 0xc0, !PT ;  /* 0x8000000037ff7812 */ /* 0x000fe4000788c0ff */
[----:B------:R-:W-:-:S05]  /*8ddd0*/  PRMT R55, R9, 0x7772, RZ ;  /* 0x0000777209377816 */ /* 0x000fca00000000ff */
[----:B------:R1:W-:Y:S02]  /*8dde0*/  @P5 STG.E.U8 desc[UR52][R10.64], R55 ;  /* 0x000000370a005986 */ /* 0x0003e4000c101134 */
[----:B-1----:R-:W-:-:S05]  /*8ddf0*/  PRMT R55, R9, 0x7773, RZ ;  /* 0x0000777309377816 */ /* 0x002fca00000000ff */
[----:B------:R1:W-:Y:S04]  /*8de00*/  @P6 STG.E.U8 desc[UR52][R6.64], R55 ;  /* 0x0000003706006986 */ /* 0x0003e8000c101134 */
[----:B-1----:R-:W4:Y:S01]  /*8de10*/  LDL.LU R6, [R1+0xb0] ;  /* 0x0000b00001067983 */ /* 0x002f220000300800 */
[----:B------:R-:W-:-:S03]  /*8de20*/  PRMT R55, R18, 0x7770, RZ ;  /* 0x0000777012377816 */ /* 0x000fc600000000ff */
[----:B------:R-:W4:Y:S04]  /*8de30*/  LDL.LU.64 R14, [R1+0xf60] ;  /* 0x000f6000010e7983 */ /* 0x000f280000300a00 */
[----:B------:R-:W4:Y:S04]  /*8de40*/  LDL.LU.64 R12, [R1+0xf58] ;  /* 0x000f5800010c7983 */ /* 0x000f280000300a00 */
[----:B------:R1:W-:Y:S01]  /*8de50*/  @P1 STG.E.U8 desc[UR52][R4.64], R55 ;  /* 0x0000003704001986 */ /* 0x0003e2000c101134 */
[----:B------:R-:W-:-:S03]  /*8de60*/  LOP3.LUT P1, RZ, R57, 0x10000000, RZ, 0xc0, !PT ;  /* 0x1000000039ff7812 */ /* 0x000fc6000782c0ff */
[----:B------:R-:W4:Y:S04]  /*8de70*/  LDL.LU.64 R10, [R1+0xf50] ;  /* 0x000f5000010a7983 */ /* 0x000f280000300a00 */
[----:B------:R-:W4:Y:S01]  /*8de80*/  LDL.LU.64 R8, [R1+0xf48] ;  /* 0x000f480001087983 */ /* 0x000f220000300a00 */
[----:B-1----:R-:W-:-:S03]  /*8de90*/  PRMT R55, R18, 0x7771, RZ ;  /* 0x0000777112377816 */ /* 0x002fc600000000ff */
[----:B------:R-:W4:Y:S04]  /*8dea0*/  LDL.LU R7, [R1+0xb4] ;  /* 0x0000b40001077983 */ /* 0x000f280000300800 */
[----:B------:R1:W-:Y:S01]  /*8deb0*/  @P1 STG.E.U8 desc[UR52][R48.64], R55 ;  /* 0x0000003730001986 */ /* 0x0003e2000c101134 */
[----:B------:R-:W-:-:S03]  /*8dec0*/  LOP3.LUT P1, RZ, R57, 0x8000000, RZ, 0xc0, !PT ;  /* 0x0800000039ff7812 */ /* 0x000fc6000782c0ff */
[----:B------:R-:W4:Y:S04]  /*8ded0*/  LDL.LU.64 R4, [R1+0xf40] ;  /* 0x000f400001047983 */ /* 0x000f280000300a00 */
[----:B-1----:R-:W4:Y:S01]  /*8dee0*/  LDL.LU.64 R48, [R1+0xf38] ;  /* 0x000f380001307983 */ /* 0x002f220000300a00 */
[----:B------:R-:W-:-:S05]  /*8def0*/  PRMT R55, R18, 0x7772, RZ ;  /* 0x0000777212377816 */ /* 0x000fca00000000ff */
        /* <DEDUP_REMOVED lines=18> */
[----:B----4-:R-:W-:-:S11]  /*8e020*/  PRMT R55, R6, 0x7770, RZ ;  /* 0x0000777006377816 */ /* 0x010fd600000000ff */
[----:B------:R1:W-:Y:S02]  /*8e030*/  @P1 STG.E.U8 desc[UR52][R14.64], R55 ;  /* 0x000000370e001986 */ /* 0x0003e4000c101134 */
        /* <DEDUP_REMOVED lines=15> */
[----:B------:R-:W3:Y:S04]  /*8e130*/  LDL.LU.64 R12, [R1+0xf20] ;  /* 0x000f2000010c7983 */ /* 0x000ee80000300a00 */
[----:B------:R-:W4:Y:S04]  /*8e140*/  LDL.LU.64 R10, [R1+0xf18] ;  /* 0x000f1800010a7983 */ /* 0x000f280000300a00 */
[----:B------:R-:W3:Y:S04]  /*8e150*/  LDL.LU.64 R8, [R1+0xf10] ;  /* 0x000f100001087983 */ /* 0x000ee80000300a00 */
[----:B------:R-:W3:Y:S04]  /*8e160*/  LDL.LU R6, [R1+0xb8] ;  /* 0x0000b80001067983 */ /* 0x000ee80000300800 */
[----:B------:R-:W3:Y:S04]  /*8e170*/  LDL.LU.64 R4, [R1+0xf08] ;  /* 0x000f080001047983 */ /* 0x000ee80000300a00 */
[----:B------:R-:W3:Y:S04]  /*8e180*/  LDL.LU.64 R48, [R1+0xf00] ;  /* 0x000f000001307983 */ /* 0x000ee80000300a00 */
[----:B------:R-:W3:Y:S01]  /*8e190*/  LDL.LU R61, [R1+0xbc] ;  /* 0x0000bc00013d7983 */ /* 0x000ee20000300800 */
[----:B------:R-:W-:-:S02]  /*8e1a0*/  LOP3.LUT P3, RZ, R54, 0x4, RZ, 0xc0, !PT ;  /* 0x0000000436ff7812 */ /* 0x000fc4000786c0ff */
[----:B------:R-:W-:Y:S02]  /*8e1b0*/  PRMT R55, R7, 0x7773, RZ ;  /* 0x0000777307377816 */ /* 0x000fe400000000ff */
        /* <DEDUP_REMOVED lines=15> */
[----:B------:R-:W2:Y:S01]  /*8e2b0*/  LDL.LU.64 R58, [R1+0xef0] ;  /* 0x000ef000013a7983 */ /* 0x000ea20000300a00 */
[----:B------:R-:W-:-:S03]  /*8e2c0*/  LOP3.LUT R57, R57, 0xfffdffff, RZ, 0xc0, !PT ;  /* 0xfffdffff39397812 */ /* 0x000fc600078ec0ff */
[----:B------:R-:W2:Y:S01]  /*8e2d0*/  LDL.LU.64 R22, [R1+0xee8] ;  /* 0x000ee80001167983 */ /* 0x000ea20000300a00 */
[----:B------:R-:W-:Y:S02]  /*8e2e0*/  @P1 LOP3.LUT R57, R57, 0x20000, RZ, 0xfc, !PT ;  /* 0x0002000039391812 */ /* 0x000fe400078efcff */
[----:B------:R-:W-:Y:S01]  /*8e2f0*/  LOP3.LUT P1, RZ, R54, 0x200, RZ, 0xc0, !PT ;  /* 0x0000020036ff7812 */ /* 0x000fe2000782c0ff */
[----:B------:R-:W2:Y:S01]  /*8e300*/  LDL.LU R7, [R1+0xa0] ;  /* 0x0000a00001077983 */ /* 0x000ea20000300800 */
[----:B------:R-:W-:-:S03]  /*8e310*/  LOP3.LUT R57, R57, 0xfffbffff, RZ, 0xc0, !PT ;  /* 0xfffbffff39397812 */ /* 0x000fc600078ec0ff */
[----:B------:R-:W2:Y:S04]  /*8e320*/  LDL.LU.64 R20, [R1+0xee0] ;  /* 0x000ee00001147983 */ /* 0x000ea80000300a00 */
[----:B------:R-:W2:Y:S04]  /*8e330*/  LDL.LU.64 R18, [R1+0xed8] ;  /* 0x000ed80001127983 */ /* 0x000ea80000300a00 */
[----:B------:R-:W-:Y:S01]  /*8e340*/  @P1 LOP3.LUT R57, R57, 0x40000, RZ, 0xfc, !PT ;  /* 0x0004000039391812 */ /* 0x000fe200078efcff */
[----:B------:R-:W2:Y:S01]  /*8e350*/  LDL.LU.64 R16, [R1+0xed0] ;  /* 0x000ed00001107983 */ /* 0x000ea20000300a00 */
[----:B------:R-:W-:-:S02]  /*8e360*/  LOP3.LUT P1, RZ, R54, 0x100, RZ, 0xc0, !PT ;  /* 0x0000010036ff7812 */ /* 0x000fc4000782c0ff */
[----:B------:R-:W-:Y:S01]  /*8e370*/  LOP3.LUT R57, R57, 0xfff7ffff, RZ, 0xc0, !PT ;  /* 0xfff7ffff39397812 */ /* 0x000fe200078ec0ff */
[----:B------:R-:W2:Y:S01]  /*8e380*/  LDL.LU.64 R14, [R1+0xec8] ;  /* 0x000ec800010e7983 */ /* 0x000ea20000300a00 */
[C---:B------:R-:W-:Y:S02]  /*8e390*/  LOP3.LUT P4, RZ, R54.reuse, 0x8, RZ, 0xc0, !PT ;  /* 0x0000000836ff7812 */ /* 0x040fe4000788c0ff */
[----:B------:R-:W-:Y:S02]  /*8e3a0*/  LOP3.LUT P5, RZ, R54, 0x10, RZ, 0xc0, !PT ;  /* 0x0000001036ff7812 */ /* 0x000fe400078ac0ff */
[----:B---3--:R-:W-:-:S05]  /*8e3b0*/  PRMT R55, R6, 0x7770, RZ ;  /* 0x0000777006377816 */ /* 0x008fca00000000ff */
[----:B------:R-:W-:Y:S02]  /*8e3c0*/  @P1 LOP3.LUT R57, R57, 0x80000, RZ, 0xfc, !PT ;  /* 0x0008000039391812 */ /* 0x000fe400078efcff */
[C---:B------:R-:W-:Y:S02]  /*8e3d0*/  LOP3.LUT P1, RZ, R54.reuse, 0x80, RZ, 0xc0, !PT ;  /* 0x0000008036ff7812 */ /* 0x040fe4000782c0ff */
[----:B------:R-:W-:Y:S01]  /*8e3e0*/  LOP3.LUT P6, RZ, R54, 0x20, RZ, 0xc0, !PT ;  /* 0x0000002036ff7812 */ /* 0x000fe200078cc0ff */
[----:B------:R1:W-:Y:S01]  /*8e3f0*/  @P4 STG.E.U8 desc[UR52][R12.64], R55 ;  /* 0x000000370c004986 */ /* 0x0003e2000c101134 */
        /* <DEDUP_REMOVED lines=10> */
[----:B------:R-:W3:Y:S04]  /*8e4a0*/  LDL.LU.64 R8, [R1+0xeb0] ;  /* 0x000eb00001087983 */ /* 0x000ee80000300a00 */
[----:B------:R1:W-:Y:S01]  /*8e4b0*/  @P1 STG.E.U8 desc[UR52][R4.64], R55 ;  /* 0x0000003704001986 */ /* 0x0003e2000c101134 */
[----:B------:R-:W-:-:S03]  /*8e4c0*/  LOP3.LUT P1, RZ, R57, 0x100000, RZ, 0xc0, !PT ;  /* 0x0010000039ff7812 */ /* 0x000fc6000782c0ff */
[----:B------:R-:W3:Y:S01]  /*8e4d0*/  LDL.LU R6, [R1+0xa8] ;  /* 0x0000a80001067983 */ /* 0x000ee20000300800 */
[----:B-1----:R-:W-:-:S03]  /*8e4e0*/  PRMT R55, R61, 0x7770, RZ ;  /* 0x000077703d377816 */ /* 0x002fc600000000ff */
[----:B------:R-:W3:Y:S06]  /*8e4f0*/  LDL.LU.64 R4, [R1+0xea8] ;  /* 0x000ea80001047983 */ /* 0x000eec0000300a00 */
[----:B------:R1:W-:Y:S01]  /*8e500*/  @P1 STG.E.U8 desc[UR52][R48.64], R55 ;  /* 0x0000003730001986 */ /* 0x0003e2000c101134 */
[----:B------:R-:W-:-:S03]  /*8e510*/  LOP3.LUT P1, RZ, R57, 0x80000, RZ, 0xc0, !PT ;  /* 0x0008000039ff7812 */ /* 0x000fc6000782c0ff */
[----:B-1----:R-:W3:Y:S01]  /*8e520*/  LDL.LU.64 R48, [R1+0xea0] ;  /* 0x000ea00001307983 */ /* 0x002ee20000300a00 */
[----:B------:R-:W-:-:S09]  /*8e530*/  PRMT R55, R61, 0x7771, RZ ;  /* 0x000077713d377816 */ /* 0x000fd200000000ff */
        /* <DEDUP_REMOVED lines=23> */
[----:B-1----:R-:W-:-:S05]  /*8e6b0*/  PRMT R55, R50, 0x7770, RZ ;  /* 0x0000777032377816 */ /* 0x002fca00000000ff */
[----:B---3--:R1:W-:Y:S01]  /*8e6c0*/  @P2 STG.E.U8 desc[UR52][R12.64], R55 ;  /* 0x000000370c002986 */ /* 0x0083e2000c101134 */
[----:B------:R-:W-:Y:S02]  /*8e6d0*/  LOP3.LUT P4, RZ, R54, 0x80000, RZ, 0xc0, !PT ;  /* 0x0008000036ff7812 */ /* 0x000fe4000788c0ff */
[----:B-1----:R-:W-:-:S05]  /*8e6e0*/  PRMT R55, R50, 0x7771, RZ ;  /* 0x0000777132377816 */ /* 0x002fca00000000ff */
[----:B----4-:R1:W-:Y:S01]  /*8e6f0*/  @P0 STG.E.U8 desc[UR52][R10.64], R55 ;  /* 0x000000370a000986 */ /* 0x0103e2000c101134 */
[----:B------:R-:W-:Y:S02]  /*8e700*/  LOP3.LUT P5, RZ, R54, 0x100000, RZ, 0xc0, !PT ;  /* 0x0010000036ff7812 */ /* 0x000fe400078ac0ff */
[----:B-1----:R-:W-:-:S05]  /*8e710*/  PRMT R55, R50, 0x7772, RZ ;  /* 0x0000777232377816 */ /* 0x002fca00000000ff */
[----:B------:R1:W-:Y:S01]  /*8e720*/  @P3 STG.E.U8 desc[UR52][R8.64], R55 ;  /* 0x0000003708003986 */ /* 0x0003e2000c101134 */
[----:B------:R-:W-:Y:S02]  /*8e730*/  LOP3.LUT P6, RZ, R54, 0x200000, RZ, 0xc0, !PT ;  /* 0x0020000036ff7812 */ /* 0x000fe400078cc0ff */
[----:B-1----:R-:W-:Y:S02]  /*8e740*/  PRMT R55, R50, 0x7773, RZ ;  /* 0x0000777332377816 */ /* 0x002fe400000000ff */
[----:B------:R-:W3:Y:S04]  /*8e750*/  LDL.LU R50, [R1+0x25c8] ;  /* 0x0025c80001327983 */ /* 0x000ee80000300800 */
        /* <DEDUP_REMOVED lines=9> */
[----:B------:R-:W3:Y:S04]  /*8e7f0*/  LDL.LU.64 R8, [R1+0xe70] ;  /* 0x000e700001087983 */ /* 0x000ee80000300a00 */
[----:B------:R-:W4:Y:S01]  /*8e800*/  LDL.LU R7, [R1+0xac] ;  /* 0x0000ac0001077983 */ /* 0x000f220000300800 */
[----:B------:R-:W-:-:S03]  /*8e810*/  LOP3.LUT P3, RZ, R54, 0x400000, RZ, 0xc0, !PT ;  /* 0x0040000036ff7812 */ /* 0x000fc6000786c0ff */
[----:B------:R-:W4:Y:S01]  /*8e820*/  LDL.LU.64 R48, [R1+0xe68] ;  /* 0x000e680001307983 */ /* 0x000f220000300a00 */
[----:B------:R-:W-:Y:S02]  /*8e830*/  PRMT R55, R6, 0x7772, RZ ;  /* 0x0000777206377816 */ /* 0x000fe400000000ff */
[----:B------:R-:W-:Y:S02]  /*8e840*/  LOP3.LUT R57, R57, 0xffffffdf, RZ, 0xc0, !PT ;  /* 0xffffffdf39397812 */ /* 0x000fe400078ec0ff */
[C---:B------:R-:W-:Y:S02]  /*8e850*/  LOP3.LUT P4, RZ, R54.reuse, 0x800000, RZ, 0xc0, !PT ;  /* 0x0080000036ff7812 */ /* 0x040fe4000788c0ff */
[C---:B------:R-:W-:Y:S02]  /*8e860*/  LOP3.LUT P5, RZ, R54.reuse, 0x1000000, RZ, 0xc0, !PT ;  /* 0x0100000036ff7812 */ /* 0x040fe400078ac0ff */
[----:B------:R-:W-:Y:S01]  /*8e870*/  LOP3.LUT P6, RZ, R54, 0x2000000, RZ, 0xc0, !PT ;  /* 0x0200000036ff7812 */ /* 0x000fe200078cc0ff */
[----:B--2---:R1:W-:Y:S04]  /*8e880*/  @P3 STG.E.U8 desc[UR52][R2.64], R55 ;  /* 0x0000003702003986 */ /* 0x0043e8000c101134 */
[----:B-1----:R-:W2:Y:S04]  /*8e890*/  LDL.LU.64 R2, [R1+0xe60] ;  /* 0x000e600001027983 */ /* 0x002ea80000300a00 */
[----:B------:R-:W2:Y:S01]  /*8e8a0*/  LDL.LU R10, [R1+0x90] ;  /* 0x00009000010a7983 */ /* 0x000ea20000300800 */
[----:B---3--:R-:W-:-:S03]  /*8e8b0*/  LOP3.LUT P1, RZ, R50, 0x4, RZ, 0xc0, !PT ;  /* 0x0000000432ff7812 */ /* 0x008fc6000782c0ff */
[----:B------:R-:W3:Y:S04]  /*8e8c0*/  LDL.LU.64 R20, [R1+0xe58] ;  /* 0x000e580001147983 */ /* 0x000ee80000300a00 */
[----:B------:R-:W3:Y:S01]  /*8e8d0*/  LDL.LU.64 R60, [R1+0xe50] ;  /* 0x000e5000013c7983 */ /* 0x000ee20000300a00 */
[----:B------:R-:W-:-:S03]  /*8e8e0*/  PRMT R55, R6, 0x7773, RZ ;  /* 0x0000777306377816 */ /* 0x000fc600000000ff */
[----:B------:R-:W3:Y:S02]  /*8e8f0*/  LDL.LU.64 R58, [R1+0xe48] ;  /* 0x000e4800013a7983 */ /* 0x000ee40000300a00 */
        /* <DEDUP_REMOVED lines=12> */
[----:B----4-:R1:W-:Y:S10]  /*8e9c0*/  @P4 STG.E.U8 desc[UR52][R14.64], R55 ;  /* 0x000000370e004986 */ /* 0x0103f4000c101134 */
[----:B------:R-:W-:-:S02]  /*8e9d0*/  @P1 LOP3.LUT R57, R57, 0x200, RZ, 0xfc, !PT ;  /* 0x0000020039391812 */ /* 0x000fc400078efcff */
[----:B------:R-:W-:Y:S02]  /*8e9e0*/  LOP3.LUT P1, RZ, R54, 0x20000000, RZ, 0xc0, !PT ;  /* 0x2000000036ff7812 */ /* 0x000fe4000782c0ff */
[----:B------:R-:W-:Y:S02]  /*8e9f0*/  LOP3.LUT R57, R57, 0xfffffbff, RZ, 0xc0, !PT ;  /* 0xfffffbff39397812 */ /* 0x000fe400078ec0ff */
[----:B-1----:R-:W-:-:S05]  /*8ea00*/  PRMT R55, R7, 0x7770, RZ ;  /* 0x0000777007377816 */ /* 0x002fca00000000ff */
[----:B------:R1:W-:Y:S04]  /*8ea10*/  @P5 STG.E.U8 desc[UR52][R4.64], R55 ;  /* 0x0000003704005986 */ /* 0x0003e8000c101134 */
[----:B------:R-:W-:Y:S02]  /*8ea20*/  @P1 LOP3.LUT R57, R57, 0x400, RZ, 0xfc, !PT ;  /* 0x0000040039391812 */ /* 0x000fe400078efcff */
[----:B------:R-:W-:Y:S01]  /*8ea30*/  LOP3.LUT P1, RZ, R54, 0x10000000, RZ, 0xc0, !PT ;  /* 0x1000000036ff7812 */ /* 0x000fe2000782c0ff */
[----:B-1----:R-:W4:Y:S01]  /*8ea40*/  LDL.LU R4, [R1+0x94] ;  /* 0x0000940001047983 */ /* 0x002f220000300800 */
[----:B------:R-:W-:-:S03]  /*8ea50*/  LOP3.LUT R57, R57, 0xfffff7ff, RZ, 0xc0, !PT ;  /* 0xfffff7ff39397812 */ /* 0x000fc600078ec0ff */
[----:B------:R-:W4:Y:S08]  /*8ea60*/  LDL.LU.64 R22, [R1+0xe40] ;  /* 0x000e400001167983 */ /* 0x000f300000300a00 */
[----:B------:R-:W-:Y:S01]  /*8ea70*/  @P1 LOP3.LUT R57, R57, 0x800, RZ, 0xfc, !PT ;  /* 0x0000080039391812 */ /* 0x000fe200078efcff */
[----:B------:R-:W4:Y:S01]  /*8ea80*/  LDL.LU.64 R18, [R1+0xe38] ;  /* 0x000e380001127983 */ /* 0x000f220000300a00 */
[----:B------:R-:W-:-:S02]  /*8ea90*/  LOP3.LUT P1, RZ, R54, 0x8000000, RZ, 0xc0, !PT ;  /* 0x0800000036ff7812 */ /* 0x000fc4000782c0ff */
[----:B------:R-:W-:Y:S01]  /*8eaa0*/  LOP3.LUT R57, R57, 0xffffefff, RZ, 0xc0, !PT ;  /* 0xffffefff39397812 */ /* 0x000fe200078ec0ff */
[----:B------:R-:W4:Y:S01]  /*8eab0*/  LDL.LU R5, [R1+0x98] ;  /* 0x0000980001057983 */ /* 0x000f220000300800 */
[----:B------:R-:W-:-:S03]  /*8eac0*/  PRMT R55, R7, 0x7771, RZ ;  /* 0x0000777107377816 */ /* 0x000fc600000000ff */
[----:B------:R-:W4:Y:S06]  /*8ead0*/  LDL.LU.64 R16, [R1+0xe30] ;  /* 0x000e300001107983 */ /* 0x000f2c0000300a00 */
[----:B------:R-:W-:Y:S01]  /*8eae0*/  @P1 LOP3.LUT R57, R57, 0x1000, RZ, 0xfc, !PT ;  /* 0x0000100039391812 */ /* 0x000fe200078efcff */
[----:B------:R1:W-:Y:S01]  /*8eaf0*/  @P6 STG.E.U8 desc[UR52][R12.64], R55 ;  /* 0x000000370c006986 */ /* 0x0003e2000c101134 */
[----:B------:R-:W-:-:S03]  /*8eb00*/  LOP3.LUT P1, RZ, R54, 0x4000000, RZ, 0xc0, !PT ;  /* 0x0400000036ff7812 */ /* 0x000fc6000782c0ff */
[----:B------:R-:W4:Y:S01]  /*8eb10*/  LDL.LU.64 R14, [R1+0xe28] ;  /* 0x000e2800010e7983 */ /* 0x000f220000300a00 */
[----:B-1----:R-:W-:-:S03]  /*8eb20*/  PRMT R55, R7, 0x7772, RZ ;  /* 0x0000777207377816 */ /* 0x002fc600000000ff */
[----:B------:R-:W4:Y:S06]  /*8eb30*/  LDL.LU.64 R12, [R1+0xe20] ;  /* 0x000e2000010c7983 */ /* 0x000f2c0000300a00 */
[----:B------:R1:W-:Y:S01]  /*8eb40*/  @P1 STG.E.U8 desc[UR52][R8.64], R55 ;  /* 0x0000003708001986 */ /* 0x0003e2000c101134 */
[----:B------:R-:W-:Y:S02]  /*8eb50*/  LOP3.LUT P1, RZ, R57, 0x1000, RZ, 0xc0, !PT ;  /* 0x0000100039ff7812 */ /* 0x000fe4000782c0ff */
[----:B-1----:R-:W-:Y:S01]  /*8eb60*/  PRMT R55, R7, 0x7773, RZ ;  /* 0x0000777307377816 */ /* 0x002fe200000000ff */
[----:B------:R-:W4:Y:S10]  /*8eb70*/  LDL.LU.64 R8, [R1+0xe18] ;  /* 0x000e180001087983 */ /* 0x000f340000300a00 */
[----:B------:R1:W-:Y:S01]  /*8eb80*/  @P1 STG.E.U8 desc[UR52][R48.64], R55 ;  /* 0x0000003730001986 */ /* 0x0003e2000c101134 */
[----:B------:R-:W-:-:S03]  /*8eb90*/  LOP3.LUT P1, RZ, R57, 0x800, RZ, 0xc0, !PT ;  /* 0x0000080039ff7812 */ /* 0x000fc6000782c0ff */
[----:B------:R-:W4:Y:S04]  /*8eba0*/  LDL.LU.64 R6, [R1+0xe10] ;  /* 0x000e100001067983 */ /* 0x000f280000300a00 */
[----:B-1----:R-:W4:Y:S04]  /*8ebb0*/  LDL.LU.64 R48, [R1+0xe08] ;  /* 0x000e080001307983 */ /* 0x002f280000300a00 */
[----:B------:R-:W4:Y:S01]  /*8ebc0*/  LDL.LU R11, [R1+0x9c] ;  /* 0x00009c00010b7983 */ /* 0x000f220000300800 */
[----:B--2---:R-:W-:-:S05]  /*8ebd0*/  PRMT R55, R10, 0x7770, RZ ;  /* 0x000077700a377816 */ /* 0x004fca00000000ff */
[----:B------:R1:W-:Y:S04]  /*8ebe0*/  @P1 STG.E.U8 desc[UR52][R2.64], R55 ;  /* 0x0000003702001986 */ /* 0x0003e8000c101134 */
[----:B-1----:R-:W2:Y:S01]  /*8ebf0*/  LDL.LU.64 R2, [R1+0xe00] ;  /* 0x000e000001027983 */ /* 0x002ea20000300a00 */
[----:B------:R-:W-:Y:S02]  /*8ec00*/  LOP3.LUT P1, RZ, R57, 0x400, RZ, 0xc0, !PT ;  /* 0x0000040039ff7812 */ /* 0x000fe4000782c0ff */
[----:B------:R-:W-:-:S11]  /*8ec10*/  PRMT R55, R10, 0x7771, RZ ;  /* 0x000077710a377816 */ /* 0x000fd600000000ff */
[----:B---3--:R1:W-:Y:S01]  /*8ec20*/  @P1 STG.E.U8 desc[UR52][R20.64], R55 ;  /* 0x0000003714001986 */ /* 0x0083e2000c101134 */
[C---:B------:R-:W-:Y:S02]  /*8ec30*/  LOP3.LUT P1, RZ, R57.reuse, 0x200, RZ, 0xc0, !PT ;  /* 0x0000020039ff7812 */ /* 0x040fe4000782c0ff */
[----:B-1----:R-:W-:Y:S01]  /*8ec40*/  PRMT R55, R10, 0x7772, RZ ;  /* 0x000077720a377816 */ /* 0x002fe200000000ff */
[----:B------:R-:W3:Y:S10]  /*8ec50*/  LDL.LU.64 R20, [R1+0x25c0] ;  /* 0x0025c00001147983 */ /* 0x000ef40000300a00 */
[----:B------:R1:W-:Y:S01]  /*8ec60*/  @P1 STG.E.U8 desc[UR52][R60.64], R55 ;  /* 0x000000373c001986 */ /* 0x0003e2000c101134 */
[----:B------:R-:W-:-:S02]  /*8ec70*/  LOP3.LUT P1, RZ, R57, 0x100, RZ, 0xc0, !PT ;  /* 0x0000010039ff7812 */ /* 0x000fc4000782c0ff */
[----:B-1----:R-:W-:-:S11]  /*8ec80*/  PRMT R55, R10, 0x7773, RZ ;  /* 0x000077730a377816 */ /* 0x002fd600000000ff */
[----:B------:R4:W-:Y:S01]  /*8ec90*/  @P1 STG.E.U8 desc[UR52][R58.64], R55 ;  /* 0x000000373a001986 */ /* 0x0009e2000c101134 */
[----:B------:R-:W-:Y:S02]  /*8eca0*/  LOP3.LUT P1, RZ, R57, 0x80, RZ, 0xc0, !PT ;  /* 0x0000008039ff7812 */ /* 0x000fe4000782c0ff */
[----:B------:R-:W-:Y:S02]  /*8ecb0*/  LOP3.LUT P2, RZ, R50, 0x8, RZ, 0xc0, !PT ;  /* 0x0000000832ff7812 */ /* 0x000fe4000784c0ff */
[----:B----4-:R-:W-:-:S09]  /*8ecc0*/  PRMT R55, R4, 0x7770, RZ ;  /* 0x0000777004377816 */ /* 0x010fd200000000ff */
[----:B------:R1:W-:Y:S01]  /*8ecd0*/  @P1 STG.E.U8 desc[UR52][R22.64], R55 ;  /* 0x0000003716001986 */ /* 0x0003e2000c101134 */
[----:B------:R-:W-:Y:S02]  /*8ece0*/  LOP3.LUT P1, RZ, R57, 0x40, RZ, 0xc0, !PT ;  /* 0x0000004039ff7812 */ /* 0x000fe4000782c0ff */
[----:B-1----:R-:W-:-:S11]  /*8ecf0*/  PRMT R55, R4, 0x7771, RZ ;  /* 0x0000777104377816 */ /* 0x002fd600000000ff */
[----:B------:R1:W-:Y:S01]  /*8ed00*/  @P1 STG.E.U8 desc[UR52][R18.64], R55 ;  /* 0x0000003712001986 */ /* 0x0003e2000c101134 */
[----:B------:R-:W-:Y:S02]  /*8ed10*/  LOP3.LUT P1, RZ, R57, 0x20, RZ, 0xc0, !PT ;  /* 0x0000002039ff7812 */ /* 0x000fe4000782c0ff */
[----:B------:R-:W-:Y:S02]  /*8ed20*/  LOP3.LUT P0, RZ, R50, 0x10, RZ, 0xc0, !PT ;  /* 0x0000001032ff7812 */ /* 0x000fe4000780c0ff */
[----:B-1----:R-:W-:-:S09]  /*8ed30*/  PRMT R55, R4, 0x7772, RZ ;  /* 0x0000777204377816 */ /* 0x002fd200000000ff */
        /* <DEDUP_REMOVED lines=41> */
[----:B------:R-:W2:Y:S04]  /*8efd0*/  LDL.LU R10, [R1+0x84] ;  /* 0x00008400010a7983 */ /* 0x000ea80000300800 */
[----:B------:R-:W2:Y:S01]  /*8efe0*/  LDL.LU.64 R60, [R1+0xdc0] ;  /* 0x000dc000013c7983 */ /* 0x000ea20000300a00 */
[----:B------:R-:W-:-:S03]  /*8eff0*/  LOP3.LUT R57, R57, 0xfffffffd, RZ, 0xc0, !PT ;  /* 0xfffffffd39397812 */ /* 0x000fc600078ec0ff */
[----:B------:R-:W2:Y:S01]  /*8f000*/  LDL.LU.64 R58, [R1+0xdb8] ;  /* 0x000db800013a7983 */ /* 0x000ea20000300a00 */
[----:B------:R-:W-:Y:S02]  /*8f010*/  @P1 LOP3.LUT R57, R57, 0x2, RZ, 0xfc, !PT ;  /* 0x0000000239391812 */ /* 0x000fe400078efcff */
[----:B------:R-:W-:Y:S01]  /*8f020*/  LOP3.LUT P1, RZ, R53, 0x2000000, RZ, 0xc0, !PT ;  /* 0x0200000035ff7812 */ /* 0x000fe2000782c0ff */
[----:B------:R-:W2:Y:S01]  /*8f030*/  LDL.LU.64 R22, [R1+0xdb0] ;  /* 0x000db00001167983 */ /* 0x000ea20000300a00 */
[----:B------:R-:W-:Y:S02]  /*8f040*/  LOP3.LUT R57, R57, 0xfffffffb, RZ, 0xc0, !PT ;  /* 0xfffffffb39397812 */ /* 0x000fe400078ec0ff */
[----:B------:R-:W-:Y:S01]  /*8f050*/  LOP3.LUT P4, RZ, R50, 0x400, RZ, 0xc0, !PT ;  /* 0x0000040032ff7812 */ /* 0x000fe2000788c0ff */
[----:B------:R-:W2:Y:S08]  /*8f060*/  LDL.LU.64 R18, [R1+0xda8] ;  /* 0x000da80001127983 */ /* 0x000eb00000300a00 */
[----:B------:R-:W-:-:S02]  /*8f070*/  @P1 LOP3.LUT R57, R57, 0x4, RZ, 0xfc, !PT ;  /* 0x0000000439391812 */ /* 0x000fc400078efcff */
[----:B------:R-:W-:Y:S02]  /*8f080*/  LOP3.LUT P1, RZ, R53, 0x4000000, RZ, 0xc0, !PT ;  /* 0x0400000035ff7812 */ /* 0x000fe4000782c0ff */
[----:B------:R-:W-:Y:S02]  /*8f090*/  PRMT R55, R11, 0x7772, RZ ;  /* 0x000077720b377816 */ /* 0x000fe400000000ff */
[----:B------:R-:W-:-:S03]  /*8f0a0*/  LOP3.LUT R57, R57, 0xfffffff7, RZ, 0xc0, !PT ;  /* 0xfffffff739397812 */ /* 0x000fc600078ec0ff */
[----:B----4-:R1:W-:Y:S01]  /*8f0b0*/  @P4 STG.E.U8 desc[UR52][R12.64], R55 ;  /* 0x000000370c004986 */ /* 0x0103e2000c101134 */
[----:B------:R-:W-:-:S05]  /*8f0c0*/  LOP3.LUT P5, RZ, R50, 0x800, RZ, 0xc0, !PT ;  /* 0x0000080032ff7812 */ /* 0x000fca00078ac0ff */
[----:B------:R-:W-:Y:S02]  /*8f0d0*/  @P1 LOP3.LUT R57, R57, 0x8, RZ, 0xfc, !PT ;  /* 0x0000000839391812 */ /* 0x000fe400078efcff */
[----:B------:R-:W-:Y:S02]  /*8f0e0*/  LOP3.LUT P1, RZ, R53, 0x8000000, RZ, 0xc0, !PT ;  /* 0x0800000035ff7812 */ /* 0x000fe4000782c0ff */
[----:B-1----:R-:W-:Y:S02]  /*8f0f0*/  PRMT R55, R11, 0x7773, RZ ;  /* 0x000077730b377816 */ /* 0x002fe400000000ff */
[----:B------:R-:W4:Y:S01]  /*8f100*/  LDL.LU R11, [R1+0x88] ;  /* 0x00008800010b7983 */ /* 0x000f220000300800 */
[----:B------:R-:W-:-:S03]  /*8f110*/  LOP3.LUT P6, RZ, R50, 0x1000, RZ, 0xc0, !PT ;  /* 0x0000100032ff7812 */ /* 0x000fc600078cc0ff */
[----:B------:R-:W4:Y:S01]  /*8f120*/  LDL.LU.64 R16, [R1+0xda0] ;  /* 0x000da00001107983 */ /* 0x000f220000300a00 */
[----:B------:R-:W-:-:S03]  /*8f130*/  LOP3.LUT R57, R57, 0xffffffef, RZ, 0xc0, !PT ;  /* 0xffffffef39397812 */ /* 0x000fc600078ec0ff */
[----:B---3--:R1:W-:Y:S01]  /*8f140*/  @P5 STG.E.U8 desc[UR52][R8.64], R55 ;  /* 0x0000003708005986 */ /* 0x0083e2000c101134 */
[----:B------:R-:W-:Y:S02]  /*8f150*/  @P1 LOP3.LUT R57, R57, 0x10, RZ, 0xfc, !PT ;  /* 0x0000001039391812 */ /* 0x000fe400078efcff */
[----:B------:R-:W-:Y:S01]  /*8f160*/  LOP3.LUT P1, RZ, R50, 0x2000, RZ, 0xc0, !PT ;  /* 0x0000200032ff7812 */ /* 0x000fe2000782c0ff */
[----:B------:R-:W3:Y:S04]  /*8f170*/  LDL.LU.64 R14, [R1+0xd98] ;  /* 0x000d9800010e7983 */ /* 0x000ee80000300a00 */
[----:B------:R-:W3:Y:S01]  /*8f180*/  LDL.LU.64 R12, [R1+0xd90] ;  /* 0x000d9000010c7983 */ /* 0x000ee20000300a00 */
[----:B-1----:R-:W-:-:S03]  /*8f190*/  PRMT R55, R56, 0x7770, RZ ;  /* 0x0000777038377816 */ /* 0x002fc600000000ff */
[----:B------:R-:W3:Y:S04]  /*8f1a0*/  LDL.LU.64 R8, [R1+0xd88] ;  /* 0x000d880001087983 */ /* 0x000ee80000300a00 */
[----:B------:R1:W-:Y:S02]  /*8f1b0*/  @P6 STG.E.U8 desc[UR52][R6.64], R55 ;  /* 0x0000003706006986 */ /* 0x0003e4000c101134 */
[----:B-1----:R-:W-:Y:S02]  /*8f1c0*/  PRMT R55, R56, 0x7771, RZ ;  /* 0x0000777138377816 */ /* 0x002fe400000000ff */
[----:B------:R-:W3:Y:S04]  /*8f1d0*/  LDL.LU.64 R6, [R1+0xd80] ;  /* 0x000d800001067983 */ /* 0x000ee80000300a00 */
[----:B------:R1:W-:Y:S01]  /*8f1e0*/  @P1 STG.E.U8 desc[UR52][R4.64], R55 ;  /* 0x0000003704001986 */ /* 0x0003e2000c101134 */
[----:B------:R-:W-:-:S02]  /*8f1f0*/  LOP3.LUT P1, RZ, R57, 0x10, RZ, 0xc0, !PT ;  /* 0x0000001039ff7812 */ /* 0x000fc4000782c0ff */
[----:B-1----:R-:W-:Y:S01]  /*8f200*/  PRMT R55, R56, 0x7772, RZ ;  /* 0x0000777238377816 */ /* 0x002fe200000000ff */
[----:B------:R-:W3:Y:S10]  /*8f210*/  LDL.LU.64 R4, [R1+0xd78] ;  /* 0x000d780001047983 */ /* 0x000ef40000300a00 */
        /* <DEDUP_REMOVED lines=20> */
[----:B------:R1:W-:Y:S01]  /*8f360*/  @P1 STG.E.U8 desc[UR52][R16.64], R55 ;  /* 0x0000003710001986 */ /* 0x0003e2000c101134 */
[----:B------:R-:W-:Y:S02]  /*8f370*/  LOP3.LUT P1, RZ, R54, 0x20000000, RZ, 0xc0, !PT ;  /* 0x2000000036ff7812 */ /* 0x000fe4000782c0ff */
[C---:B------:R-:W-:Y:S02]  /*8f380*/  LOP3.LUT P2, RZ, R53.reuse, 0x80000, RZ, 0xc0, !PT ;  /* 0x0008000035ff7812 */ /* 0x040fe4000784c0ff */
[----:B------:R-:W-:Y:S02]  /*8f390*/  LOP3.LUT P0, RZ, R53, 0x40000, RZ, 0xc0, !PT ;  /* 0x0004000035ff7812 */ /* 0x000fe4000780c0ff */
[----:B-1----:R-:W-:-:S07]  /*8f3a0*/  PRMT R55, R11, 0x7771, RZ ;  /* 0x000077710b377816 */ /* 0x002fce00000000ff */
[----:B---3--:R1:W-:Y:S01]  /*8f3b0*/  @P1 STG.E.U8 desc[UR52][R14.64], R55 ;  /* 0x000000370e001986 */ /* 0x0083e2000c101134 */
        /* <DEDUP_REMOVED lines=45> */
[----:B------:R-:W2:Y:S04]  /*8f690*/  LDL.LU.64 R56, [R1+0xd28] ;  /* 0x000d280001387983 */ /* 0x000ea80000300a00 */
[----:B------:R-:W2:Y:S04]  /*8f6a0*/  LDL.LU.64 R60, [R1+0xd20] ;  /* 0x000d2000013c7983 */ /* 0x000ea80000300a00 */
[----:B------:R-:W2:Y:S01]  /*8f6b0*/  LDL.LU R19, [R1+0x78] ;  /* 0x0000780001137983 */ /* 0x000ea20000300800 */
[----:B------:R-:W-:-:S03]  /*8f6c0*/  LOP3.LUT R54, R54, 0xfbffffff, RZ, 0xc0, !PT ;  /* 0xfbffffff36367812 */ /* 0x000fc600078ec0ff */
[----:B------:R-:W2:Y:S01]  /*8f6d0*/  LDL.LU.64 R58, [R1+0xd18] ;  /* 0x000d1800013a7983 */ /* 0x000ea20000300a00 */
[----:B------:R-:W-:Y:S02]  /*8f6e0*/  @P1 LOP3.LUT R54, R54, 0x4000000, RZ, 0xfc, !PT ;  /* 0x0400000036361812 */ /* 0x000fe400078efcff */
[C---:B------:R-:W-:Y:S01]  /*8f6f0*/  LOP3.LUT P1, RZ, R53.reuse, 0x80, RZ, 0xc0, !PT ;  /* 0x0000008035ff7812 */ /* 0x040fe2000782c0ff */
[----:B------:R-:W2:Y:S01]  /*8f700*/  LDL.LU.64 R22, [R1+0xd10] ;  /* 0x000d100001167983 */ /* 0x000ea20000300a00 */
[----:B------:R-:W-:Y:S02]  /*8f710*/  LOP3.LUT R54, R54, 0xf7ffffff, RZ, 0xc0, !PT ;  /* 0xf7ffffff36367812 */ /* 0x000fe400078ec0ff */
[----:B------:R-:W-:Y:S01]  /*8f720*/  LOP3.LUT P4, RZ, R53, 0x1000, RZ, 0xc0, !PT ;  /* 0x0000100035ff7812 */ /* 0x000fe2000788c0ff */
[----:B------:R-:W2:Y:S08]  /*8f730*/  LDL.LU.64 R16, [R1+0xd08] ;  /* 0x000d080001107983 */ /* 0x000eb00000300a00 */
[----:B------:R-:W-:-:S02]  /*8f740*/  @P1 LOP3.LUT R54, R54, 0x8000000, RZ, 0xfc, !PT ;  /* 0x0800000036361812 */ /* 0x000fc400078efcff */
[C---:B------:R-:W-:Y:S02]  /*8f750*/  LOP3.LUT P1, RZ, R53.reuse, 0x100, RZ, 0xc0, !PT ;  /* 0x0000010035ff7812 */ /* 0x040fe4000782c0ff */
[----:B------:R-:W-:Y:S02]  /*8f760*/  LOP3.LUT R54, R54, 0xefffffff, RZ, 0xc0, !PT ;  /* 0xefffffff36367812 */ /* 0x000fe400078ec0ff */
[C---:B------:R-:W-:Y:S02]  /*8f770*/  LOP3.LUT P5, RZ, R53.reuse, 0x800, RZ, 0xc0, !PT ;  /* 0x0000080035ff7812 */ /* 0x040fe400078ac0ff */
[C---:B------:R-:W-:Y:S02]  /*8f780*/  LOP3.LUT P6, RZ, R53.reuse, 0x400, RZ, 0xc0, !PT ;  /* 0x0000040035ff7812 */ /* 0x040fe400078cc0ff */
[----:B------:R-:W-:-:S05]  /*8f790*/  LOP3.LUT P2, RZ, R53, 0x1, RZ, 0xc0, !PT ;  /* 0x0000000135ff7812 */ /* 0x000fca000784c0ff */
[----:B------:R-:W-:Y:S02]  /*8f7a0*/  @P1 LOP3.LUT R54, R54, 0x10000000, RZ, 0xfc, !PT ;  /* 0x1000000036361812 */ /* 0x000fe400078efcff */
[----:B------:R-:W-:Y:S02]  /*8f7b0*/  LOP3.LUT P1, RZ, R53, 0x200, RZ, 0xc0, !PT ;  /* 0x0000020035ff7812 */ /* 0x000fe4000782c0ff */
[----:B------:R-:W-:-:S05]  /*8f7c0*/  PRMT R53, R9, 0x7771, RZ ;  /* 0x0000777109357816 */ /* 0x000fca00000000ff */
[----:B----4-:R1:W-:Y:S02]  /*8f7d0*/  @P4 STG.E.U8 desc[UR52][R12.64], R53 ;  /* 0x000000350c004986 */ /* 0x0103e4000c101134 */
[----:B-1----:R-:W-:-:S05]  /*8f7e0*/  PRMT R53, R9, 0x7772, RZ ;  /* 0x0000777209357816 */ /* 0x002fca00000000ff */
[----:B------:R1:W-:Y:S02]  /*8f7f0*/  @P5 STG.E.U8 desc[UR52][R10.64], R53 ;  /* 0x000000350a005986 */ /* 0x0003e4000c101134 */
[----:B-1----:R-:W-:-:S05]  /*8f800*/  PRMT R53, R9, 0x7773, RZ ;  /* 0x0000777309357816 */ /* 0x002fca00000000ff */
[----:B---3--:R1:W-:Y:S04]  /*8f810*/  @P6 STG.E.U8 desc[UR52][R6.64], R53 ;  /* 0x0000003506006986 */ /* 0x0083e8000c101134 */
[----:B-1----:R-:W3:Y:S01]  /*8f820*/  LDL.LU R6, [R1+0x7c] ;  /* 0x00007c0001067983 */ /* 0x002ee20000300800 */
        /* <DEDUP_REMOVED lines=32> */
[----:B------:R-:W-:Y:S02]  /*8fa30*/  LOP3.LUT P0, RZ, R51, 0x80000000, RZ, 0xc0, !PT ;  /* 0x8000000033ff7812 */ /* 0x000fe4000780c0ff */
[----:B---3--:R-:W-:-:S09]  /*8fa40*/  PRMT R53, R6, 0x7770, RZ ;  /* 0x0000777006357816 */ /* 0x008fd200000000ff */
        /* <DEDUP_REMOVED lines=43> */
[----:B------:R-:W2:Y:S01]  /*8fd00*/  LDL.LU.64 R58, [R1+0xc88] ;  /* 0x000c8800013a7983 */ /* 0x000ea20000300a00 */
[----:B------:R-:W-:-:S03]  /*8fd10*/  LOP3.LUT R54, R54, 0xfffdffff, RZ, 0xc0, !PT ;  /* 0xfffdffff36367812 */ /* 0x000fc600078ec0ff */
[----:B------:R-:W2:Y:S01]  /*8fd20*/  LDL.LU R7, [R1+0x6c] ;  /* 0x00006c0001077983 */ /* 0x000ea20000300800 */
[----:B------:R-:W-:Y:S02]  /*8fd30*/  @P1 LOP3.LUT R54, R54, 0x20000, RZ, 0xfc, !PT ;  /* 0x0002000036361812 */ /* 0x000fe400078efcff */
[----:B------:R-:W-:Y:S01]  /*8fd40*/  LOP3.LUT P1, RZ, R51, 0x80000, RZ, 0xc0, !PT ;  /* 0x0008000033ff7812 */ /* 0x000fe2000782c0ff */
[----:B------:R-:W2:Y:S01]  /*8fd50*/  LDL.LU.64 R22, [R1+0xc80] ;  /* 0x000c800001167983 */ /* 0x000ea20000300a00 */
[----:B------:R-:W-:-:S03]  /*8fd60*/  LOP3.LUT R54, R54, 0xfffbffff, RZ, 0xc0, !PT ;  /* 0xfffbffff36367812 */ /* 0x000fc600078ec0ff */
[----:B------:R-:W2:Y:S01]  /*8fd70*/  LDL.LU.64 R18, [R1+0xc78] ;  /* 0x000c780001127983 */ /* 0x000ea20000300a00 */
[C---:B------:R-:W-:Y:S02]  /*8fd80*/  LOP3.LUT P4, RZ, R51.reuse, 0x2000000, RZ, 0xc0, !PT ;  /* 0x0200000033ff7812 */ /* 0x040fe4000788c0ff */
[C---:B------:R-:W-:Y:S01]  /*8fd90*/  LOP3.LUT P5, RZ, R51.reuse, 0x1000000, RZ, 0xc0, !PT ;  /* 0x0100000033ff7812 */ /* 0x040fe200078ac0ff */
[----:B------:R-:W2:Y:S04]  /*8fda0*/  LDL.LU.64 R16, [R1+0xc70] ;  /* 0x000c700001107983 */ /* 0x000ea80000300a00 */
[----:B------:R-:W-:Y:S01]  /*8fdb0*/  @P1 LOP3.LUT R54, R54, 0x40000, RZ, 0xfc, !PT ;  /* 0x0004000036361812 */ /* 0x000fe200078efcff */
[----:B------:R-:W2:Y:S01]  /*8fdc0*/  LDL.LU.64 R14, [R1+0xc68] ;  /* 0x000c6800010e7983 */ /* 0x000ea20000300a00 */
[----:B------:R-:W-:-:S02]  /*8fdd0*/  LOP3.LUT P1, RZ, R51, 0x100000, RZ, 0xc0, !PT ;  /* 0x0010000033ff7812 */ /* 0x000fc4000782c0ff */
[----:B------:R-:W-:Y:S02]  /*8fde0*/  LOP3.LUT R54, R54, 0xfff7ffff, RZ, 0xc0, !PT ;  /* 0xfff7ffff36367812 */ /* 0x000fe400078ec0ff */
[----:B---3--:R-:W-:-:S09]  /*8fdf0*/  PRMT R53, R6, 0x7770, RZ ;  /* 0x0000777006357816 */ /* 0x008fd200000000ff */
[----:B------:R-:W-:Y:S02]  /*8fe00*/  @P1 LOP3.LUT R54, R54, 0x80000, RZ, 0xfc, !PT ;  /* 0x0008000036361812 */ /* 0x000fe400078efcff */
[C---:B------:R-:W-:Y:S01]  /*8fe10*/  LOP3.LUT P1, RZ, R51.reuse, 0x200000, RZ, 0xc0, !PT ;  /* 0x0020000033ff7812 */ /* 0x040fe2000782c0ff */
[----:B------:R1:W-:Y:S01]  /*8fe20*/  @P4 STG.E.U8 desc[UR52][R12.64], R53 ;  /* 0x000000350c004986 */ /* 0x0003e2000c101134 */
        /* <DEDUP_REMOVED lines=65> */
[----:B------:R-:W4:Y:S04]  /*90240*/  LDL.LU R7, [R1+0x58] ;  /* 0x0000580001077983 */ /* 0x000f280000300800 */
[----:B------:R-:W4:Y:S01]  /*90250*/  LDL.LU.64 R48, [R1+0xc08] ;  /* 0x000c080001307983 */ /* 0x000f220000300a00 */
[----:B------:R-:W-:-:S02]  /*90260*/  LOP3.LUT P3, RZ, R51, 0x80, RZ, 0xc0, !PT ;  /* 0x0000008033ff7812 */ /* 0x000fc4000786c0ff */
[----:B------:R-:W-:Y:S02]  /*90270*/  LOP3.LUT R54, R54, 0xffffffdf, RZ, 0xc0, !PT ;  /* 0xffffffdf36367812 */ /* 0x000fe400078ec0ff */
[----:B------:R-:W-:Y:S02]  /*90280*/  PRMT R53, R6, 0x7772, RZ ;  /* 0x0000777206357816 */ /* 0x000fe400000000ff */
[C---:B------:R-:W-:Y:S02]  /*90290*/  LOP3.LUT P4, RZ, R51.reuse, 0x40, RZ, 0xc0, !PT ;  /* 0x0000004033ff7812 */ /* 0x040fe4000788c0ff */
[C---:B------:R-:W-:Y:S02]  /*902a0*/  LOP3.LUT P5, RZ, R51.reuse, 0x20, RZ, 0xc0, !PT ;  /* 0x0000002033ff7812 */ /* 0x040fe400078ac0ff */
[----:B------:R-:W-:Y:S02]  /*902b0*/  LOP3.LUT P6, RZ, R51, 0x10, RZ, 0xc0, !PT ;  /* 0x0000001033ff7812 */ /* 0x000fe400078cc0ff */
[----:B---3--:R-:W-:-:S13]  /*902c0*/  LOP3.LUT P1, RZ, R52, 0x8000000, RZ, 0xc0, !PT ;  /* 0x0800000034ff7812 */ /* 0x008fda000782c0ff */
        /* <DEDUP_REMOVED lines=15> */
[----:B--2---:R1:W-:Y:S04]  /*903c0*/  @P3 STG.E.U8 desc[UR52][R2.64], R53 ;  /* 0x0000003502003986 */ /* 0x0043e8000c101134 */
[----:B-1----:R-:W2:Y:S04]  /*903d0*/  LDL.LU.64 R2, [R1+0xc00] ;  /* 0x000c000001027983 */ /* 0x002ea80000300a00 */
[----:B------:R-:W3:Y:S04]  /*903e0*/  LDL.LU R12, [R1+0x5c] ;  /* 0x00005c00010c7983 */ /* 0x000ee80000300800 */
[----:B------:R-:W2:Y:S04]  /*903f0*/  LDL.LU.64 R22, [R1+0xbf8] ;  /* 0x000bf80001167983 */ /* 0x000ea80000300a00 */
[----:B------:R-:W2:Y:S01]  /*90400*/  LDL.LU.64 R56, [R1+0xbf0] ;  /* 0x000bf00001387983 */ /* 0x000ea20000300a00 */
[----:B------:R-:W-:-:S03]  /*90410*/  PRMT R53, R6, 0x7773, RZ ;  /* 0x0000777306357816 */ /* 0x000fc600000000ff */
[----:B------:R-:W2:Y:S04]  /*90420*/  LDL.LU.64 R60, [R1+0xbe8] ;  /* 0x000be800013c7983 */ /* 0x000ea80000300a00 */
[----:B----4-:R1:W-:Y:S02]  /*90430*/  @P4 STG.E.U8 desc[UR52][R14.64], R53 ;  /* 0x000000350e004986 */ /* 0x0103e4000c101134 */
[----:B-1----:R-:W-:-:S05]  /*90440*/  PRMT R53, R7, 0x7770, RZ ;  /* 0x0000777007357816 */ /* 0x002fca00000000ff */
[----:B------:R1:W-:Y:S01]  /*90450*/  @P5 STG.E.U8 desc[UR52][R4.64], R53 ;  /* 0x0000003504005986 */ /* 0x0003e2000c101134 */
[----:B------:R-:W-:Y:S02]  /*90460*/  @P1 LOP3.LUT R54, R54, 0x400, RZ, 0xfc, !PT ;  /* 0x0000040036361812 */ /* 0x000fe400078efcff */
[----:B------:R-:W-:Y:S01]  /*90470*/  LOP3.LUT P1, RZ, R51, 0x2, RZ, 0xc0, !PT ;  /* 0x0000000233ff7812 */ /* 0x000fe2000782c0ff */
[----:B-1----:R-:W4:Y:S04]  /*90480*/  LDL.LU R4, [R1+0x40] ;  /* 0x0000400001047983 */ /* 0x002f280000300800 */
[----:B------:R-:W4:Y:S01]  /*90490*/  LDL.LU.64 R58, [R1+0xbe0] ;  /* 0x000be000013a7983 */ /* 0x000f220000300a00 */
[----:B------:R-:W-:-:S03]  /*904a0*/  LOP3.LUT R54, R54, 0xfffff7ff, RZ, 0xc0, !PT ;  /* 0xfffff7ff36367812 */ /* 0x000fc600078ec0ff */
[----:B------:R-:W4:Y:S04]  /*904b0*/  LDL.LU.64 R18, [R1+0xbd8] ;  /* 0x000bd80001127983 */ /* 0x000f280000300a00 */
[----:B------:R-:W-:Y:S02]  /*904c0*/  @P1 LOP3.LUT R54, R54, 0x800, RZ, 0xfc, !PT ;  /* 0x0000080036361812 */ /* 0x000fe400078efcff */
[----:B------:R-:W-:Y:S01]  /*904d0*/  LOP3.LUT P1, RZ, R51, 0x4, RZ, 0xc0, !PT ;  /* 0x0000000433ff7812 */ /* 0x000fe2000782c0ff */
[----:B------:R-:W4:Y:S01]  /*904e0*/  LDL.LU R5, [R1+0x44] ;  /* 0x0000440001057983 */ /* 0x000f220000300800 */
[----:B------:R-:W-:-:S03]  /*904f0*/  LOP3.LUT R54, R54, 0xffffefff, RZ, 0xc0, !PT ;  /* 0xffffefff36367812 */ /* 0x000fc600078ec0ff */
[----:B------:R-:W4:Y:S01]  /*90500*/  LDL.LU.64 R16, [R1+0xbd0] ;  /* 0x000bd00001107983 */ /* 0x000f220000300a00 */
[----:B------:R-:W-:-:S03]  /*90510*/  PRMT R53, R7, 0x7771, RZ ;  /* 0x0000777107357816 */ /* 0x000fc600000000ff */
[----:B------:R-:W4:Y:S04]  /*90520*/  LDL.LU.64 R14, [R1+0xbc8] ;  /* 0x000bc800010e7983 */ /* 0x000f280000300a00 */
[----:B------:R-:W-:Y:S02]  /*90530*/  @P1 LOP3.LUT R54, R54, 0x1000, RZ, 0xfc, !PT ;  /* 0x0000100036361812 */ /* 0x000fe400078efcff */
[----:B------:R-:W-:Y:S01]  /*90540*/  LOP3.LUT P1, RZ, R51, 0x8, RZ, 0xc0, !PT ;  /* 0x0000000833ff7812 */ /* 0x000fe2000782c0ff */
[----:B------:R1:W-:Y:S02]  /*90550*/  @P6 STG.E.U8 desc[UR52][R10.64], R53 ;  /* 0x000000350a006986 */ /* 0x0003e4000c101134 */
[----:B-1----:R-:W-:Y:S02]  /*90560*/  PRMT R53, R7, 0x7772, RZ ;  /* 0x0000777207357816 */ /* 0x002fe400000000ff */
[----:B------:R-:W4:Y:S08]  /*90570*/  LDL.LU.64 R10, [R1+0xbc0] ;  /* 0x000bc000010a7983 */ /* 0x000f300000300a00 */
[----:B------:R1:W-:Y:S01]  /*90580*/  @P1 STG.E.U8 desc[UR52][R8.64], R53 ;  /* 0x0000003508001986 */ /* 0x0003e2000c101134 */
[----:B------:R-:W-:-:S03]  /*90590*/  LOP3.LUT P1, RZ, R54, 0x1000, RZ, 0xc0, !PT ;  /* 0x0000100036ff7812 */ /* 0x000fc6000782c0ff */
[----:B-1----:R-:W4:Y:S01]  /*905a0*/  LDL.LU.64 R8, [R1+0xbb8] ;  /* 0x000bb80001087983 */ /* 0x002f220000300a00 */
[----:B------:R-:W-:-:S03]  /*905b0*/  PRMT R53, R7, 0x7773, RZ ;  /* 0x0000777307357816 */ /* 0x000fc600000000ff */
[----:B------:R-:W4:Y:S06]  /*905c0*/  LDL.LU.64 R6, [R1+0xbb0] ;  /* 0x000bb00001067983 */ /* 0x000f2c0000300a00 */
[----:B------:R1:W-:Y:S04]  /*905d0*/  @P1 STG.E.U8 desc[UR52][R48.64], R53 ;  /* 0x0000003530001986 */ /* 0x0003e8000c101134 */
[----:B-1----:R-:W4:Y:S01]  /*905e0*/  LDL.LU.64 R48, [R1+0xba8] ;  /* 0x000ba80001307983 */ /* 0x002f220000300a00 */
[----:B------:R-:W-:-:S03]  /*905f0*/  LOP3.LUT P1, RZ, R54, 0x800, RZ, 0xc0, !PT ;  /* 0x0000080036ff7812 */ /* 0x000fc6000782c0ff */
[----:B------:R-:W4:Y:S01]  /*90600*/  LDL.LU R13, [R1+0x48] ;  /* 0x00004800010d7983 */ /* 0x000f220000300800 */
[C---:B------:R-:W-:Y:S02]  /*90610*/  LOP3.LUT P2, RZ, R52.reuse, 0x4000000, RZ, 0xc0, !PT ;  /* 0x0400000034ff7812 */ /* 0x040fe4000784c0ff */
[C---:B------:R-:W-:Y:S02]  /*90620*/  LOP3.LUT P0, RZ, R52.reuse, 0x2000000, RZ, 0xc0, !PT ;  /* 0x0200000034ff7812 */ /* 0x040fe4000780c0ff */
[C---:B------:R-:W-:Y:S02]  /*90630*/  LOP3.LUT P3, RZ, R52.reuse, 0x1000000, RZ, 0xc0, !PT ;  /* 0x0100000034ff7812 */ /* 0x040fe4000786c0ff */
[C---:B------:R-:W-:Y:S02]  /*90640*/  LOP3.LUT P4, RZ, R52.reuse, 0x800000, RZ, 0xc0, !PT ;  /* 0x0080000034ff7812 */ /* 0x040fe4000788c0ff */
[----:B------:R-:W-:Y:S02]  /*90650*/  LOP3.LUT P5, RZ, R52, 0x400000, RZ, 0xc0, !PT ;  /* 0x0040000034ff7812 */ /* 0x000fe400078ac0ff */
[----:B---3--:R-:W-:-:S05]  /*90660*/  PRMT R53, R12, 0x7770, RZ ;  /* 0x000077700c357816 */ /* 0x008fca00000000ff */
[----:B--2---:R1:W-:Y:S01]  /*90670*/  @P1 STG.E.U8 desc[UR52][R2.64], R53 ;  /* 0x0000003502001986 */ /* 0x0043e2000c101134 */
[----:B------:R-:W-:-:S03]  /*90680*/  LOP3.LUT P1, RZ, R54, 0x400, RZ, 0xc0, !PT ;  /* 0x0000040036ff7812 */ /* 0x000fc6000782c0ff */
[----:B-1----:R-:W2:Y:S01]  /*90690*/  LDL.LU.64 R2, [R1+0xba0] ;  /* 0x000ba00001027983 */ /* 0x002ea20000300a00 */
[----:B------:R-:W-:-:S09]  /*906a0*/  PRMT R53, R12, 0x7771, RZ ;  /* 0x000077710c357816 */ /* 0x000fd200000000ff */
[----:B------:R1:W-:Y:S01]  /*906b0*/  @P1 STG.E.U8 desc[UR52][R22.64], R53 ;  /* 0x0000003516001986 */ /* 0x0003e2000c101134 */
[----:B------:R-:W-:Y:S02]  /*906c0*/  LOP3.LUT P1, RZ, R54, 0x200, RZ, 0xc0, !PT ;  /* 0x0000020036ff7812 */ /* 0x000fe4000782c0ff */
[----:B-1----:R-:W-:Y:S01]  /*906d0*/  PRMT R53, R12, 0x7772, RZ ;  /* 0x000077720c357816 */ /* 0x002fe200000000ff */
[----:B------:R-:W3:Y:S10]  /*906e0*/  LDL.LU.64 R22, [R1+0x25b0] ;  /* 0x0025b00001167983 */ /* 0x000ef40000300a00 */
[----:B------:R1:W-:Y:S01]  /*906f0*/  @P1 STG.E.U8 desc[UR52][R56.64], R53 ;  /* 0x0000003538001986 */ /* 0x0003e2000c101134 */
[----:B------:R-:W-:-:S02]  /*90700*/  LOP3.LUT P1, RZ, R54, 0x100, RZ, 0xc0, !PT ;  /* 0x0000010036ff7812 */ /* 0x000fc4000782c0ff */
[----:B-1----:R-:W-:-:S11]  /*90710*/  PRMT R53, R12, 0x7773, RZ ;  /* 0x000077730c357816 */ /* 0x002fd600000000ff */
[----:B------:R4:W-:Y:S01]  /*90720*/  @P1 STG.E.U8 desc[UR52][R60.64], R53 ;  /* 0x000000353c001986 */ /* 0x0009e2000c101134 */
[----:B------:R-:W-:Y:S02]  /*90730*/  LOP3.LUT P1, RZ, R54, 0x80, RZ, 0xc0, !PT ;  /* 0x0000008036ff7812 */ /* 0x000fe4000782c0ff */
[----:B----4-:R-:W-:-:S11]  /*90740*/  PRMT R53, R4, 0x7770, RZ ;  /* 0x0000777004357816 */ /* 0x010fd600000000ff */
        /* <DEDUP_REMOVED lines=16> */
[----:B------:R1:W-:Y:S04]  /*90850*/  @P5 STG.E.U8 desc[UR52][R48.64], R53 ;  /* 0x0000003530005986 */ /* 0x0003e8000c101134 */
[----:B-1----:R-:W4:Y:S01]  /*90860*/  LDL.LU.64 R48, [R1+0xb98] ;  /* 0x000b980001307983 */ /* 0x002f220000300a00 */
[C---:B------:R-:W-:Y:S02]  /*90870*/  LOP3.LUT P6, RZ, R52.reuse, 0x200000, RZ, 0xc0, !PT ;  /* 0x0020000034ff7812 */ /* 0x040fe400078cc0ff */
[----:B------:R-:W-:Y:S02]  /*90880*/  PRMT R53, R13, 0x7770, RZ ;  /* 0x000077700d357816 */ /* 0x000fe400000000ff */
[----:B------:R-:W-:-:S09]  /*90890*/  LOP3.LUT P3, RZ, R52, 0x100000, RZ, 0xc0, !PT ;  /* 0x0010000034ff7812 */ /* 0x000fd2000786c0ff */
[----:B--2---:R1:W-:Y:S04]  /*908a0*/  @P6 STG.E.U8 desc[UR52][R2.64], R53 ;  /* 0x0000003502006986 */ /* 0x0043e8000c101134 */
[----:B-1----:R-:W2:Y:S04]  /*908b0*/  LDL.LU.64 R2, [R1+0xb90] ;  /* 0x000b900001027983 */ /* 0x002ea80000300a00 */
[----:B------:R-:W3:Y:S04]  /*908c0*/  LDL.LU.64 R10, [R1+0xb88] ;  /* 0x000b8800010a7983 */ /* 0x000ee80000300a00 */
[----:B------:R-:W3:Y:S04]  /*908d0*/  LDL.LU.64 R8, [R1+0xb80] ;  /* 0x000b800001087983 */ /* 0x000ee80000300a00 */
[----:B------:R-:W3:Y:S04]  /*908e0*/  LDL.LU.64 R6, [R1+0xb78] ;  /* 0x000b780001067983 */ /* 0x000ee80000300a00 */
[----:B------:R-:W3:Y:S04]  /*908f0*/  LDL.LU.64 R4, [R1+0xb70] ;  /* 0x000b700001047983 */ /* 0x000ee80000300a00 */
[----:B------:R-:W3:Y:S01]  /*90900*/  LDL.LU R55, [R1+0x4c] ;  /* 0x00004c0001377983 */ /* 0x000ee20000300800 */
[----:B------:R-:W-:-:S02]  /*90910*/  PRMT R53, R13, 0x7771, RZ ;  /* 0x000077710d357816 */ /* 0x000fc400000000ff */
[----:B------:R-:W-:-:S03]  /*90920*/  LOP3.LUT P1, RZ, R52, 0x100, RZ, 0xc0, !PT ;  /* 0x0000010034ff7812 */ /* 0x000fc6000782c0ff */
[----:B----4-:R1:W-:Y:S04]  /*90930*/  @P3 STG.E.U8 desc[UR52][R48.64], R53 ;  /* 0x0000003530003986 */ /* 0x0103e8000c101134 */
[----:B-1----:R-:W4:Y:S01]  /*90940*/  LDL.LU.64 R48, [R1+0xb68] ;  /* 0x000b680001307983 */ /* 0x002f220000300a00 */
[----:B------:R-:W-:Y:S02]  /*90950*/  LOP3.LUT R51, R51, 0xdfffffff, RZ, 0xc0, !PT ;  /* 0xdfffffff33337812 */ /* 0x000fe400078ec0ff */
[----:B------:R-:W-:Y:S01]  /*90960*/  LOP3.LUT P4, RZ, R52, 0x80000, RZ, 0xc0, !PT ;  /* 0x0008000034ff7812 */ /* 0x000fe2000788c0ff */
[----:B------:R-:W4:Y:S02]  /*90970*/  LDL.LU R12, [R1+0x30] ;  /* 0x00003000010c7983 */ /* 0x000f240000300800 */
[----:B------:R-:W-:-:S02]  /*90980*/  @P1 LOP3.LUT R51, R51, 0x20000000, RZ, 0xfc, !PT ;  /* 0x2000000033331812 */ /* 0x000fc400078efcff */
[----:B------:R-:W-:Y:S02]  /*90990*/  LOP3.LUT P1, RZ, R52, 0x200, RZ, 0xc0, !PT ;  /* 0x0000020034ff7812 */ /* 0x000fe4000782c0ff */
[----:B------:R-:W-:-:S11]  /*909a0*/  LOP3.LUT R51, R51, 0xbfffffff, RZ, 0xc0, !PT ;  /* 0xbfffffff33337812 */ /* 0x000fd600078ec0ff */
[----:B------:R-:W-:Y:S02]  /*909b0*/  @P1 LOP3.LUT R51, R51, 0x40000000, RZ, 0xfc, !PT ;  /* 0x4000000033331812 */ /* 0x000fe400078efcff */
[----:B------:R-:W-:Y:S02]  /*909c0*/  LOP3.LUT P1, RZ, R52, 0x400, RZ, 0xc0, !PT ;  /* 0x0000040034ff7812 */ /* 0x000fe4000782c0ff */
[----:B------:R-:W-:Y:S02]  /*909d0*/  LOP3.LUT R51, R51, 0x7fffffff, RZ, 0xc0, !PT ;  /* 0x7fffffff33337812 */ /* 0x000fe400078ec0ff */
[----:B------:R-:W-:-:S09]  /*909e0*/  PRMT R53, R13, 0x7772, RZ ;  /* 0x000077720d357816 */ /* 0x000fd200000000ff */
        /* <DEDUP_REMOVED lines=11> */
[----:B------:R-:W2:Y:S04]  /*90aa0*/  LDL.LU.64 R56, [R1+0xb58] ;  /* 0x000b580001387983 */ /* 0x000ea80000300a00 */
[----:B------:R-:W2:Y:S01]  /*90ab0*/  LDL.LU.64 R60, [R1+0xb50] ;  /* 0x000b5000013c7983 */ /* 0x000ea20000300a00 */
[----:B------:R-:W-:-:S02]  /*90ac0*/  @P1 LOP3.LUT R54, R54, 0x4, RZ, 0xfc, !PT ;  /* 0x0000000436361812 */ /* 0x000fc400078efcff */
[----:B------:R-:W-:Y:S01]  /*90ad0*/  LOP3.LUT P1, RZ, R52, 0x4000, RZ, 0xc0, !PT ;  /* 0x0000400034ff7812 */ /* 0x000fe2000782c0ff */
[----:B------:R-:W2:Y:S01]  /*90ae0*/  LDL.LU.64 R58, [R1+0xb48] ;  /* 0x000b4800013a7983 */ /* 0x000ea20000300a00 */
[----:B------:R-:W-:Y:S02]  /*90af0*/  LOP3.LUT R54, R54, 0xfffffff7, RZ, 0xc0, !PT ;  /* 0xfffffff736367812 */ /* 0x000fe400078ec0ff */
[----:B------:R-:W-:Y:S02]  /*90b00*/  PRMT R53, R13, 0x7773, RZ ;  /* 0x000077730d357816 */ /* 0x000fe400000000ff */
[----:B------:R-:W2:Y:S01]  /*90b10*/  LDL.LU R13, [R1+0x34] ;  /* 0x00003400010d7983 */ /* 0x000ea20000300800 */
[----:B------:R-:W-:-:S03]  /*90b20*/  LOP3.LUT P5, RZ, R52, 0x40000, RZ, 0xc0, !PT ;  /* 0x0004000034ff7812 */ /* 0x000fc600078ac0ff */
[----:B------:R-:W2:Y:S03]  /*90b30*/  LDL.LU.64 R18, [R1+0xb40] ;  /* 0x000b400001127983 */ /* 0x000ea60000300a00 */
[----:B------:R-:W-:Y:S01]  /*90b40*/  @P1 LOP3.LUT R54, R54, 0x8, RZ, 0xfc, !PT ;  /* 0x0000000836361812 */ /* 0x000fe200078efcff */
[----:B------:R-:W2:Y:S01]  /*90b50*/  LDL.LU.64 R16, [R1+0xb38] ;  /* 0x000b380001107983 */ /* 0x000ea20000300a00 */
[C---:B------:R-:W-:Y:S02]  /*90b60*/  LOP3.LUT P1, RZ, R52.reuse, 0x8000, RZ, 0xc0, !PT ;  /* 0x0000800034ff7812 */ /* 0x040fe4000782c0ff */
[----:B------:R-:W-:Y:S01]  /*90b70*/  LOP3.LUT P6, RZ, R52, 0x20000, RZ, 0xc0, !PT ;  /* 0x0002000034ff7812 */ /* 0x000fe200078cc0ff */
[----:B------:R-:W2:Y:S01]  /*90b80*/  LDL.LU.64 R14, [R1+0xb30] ;  /* 0x000b3000010e7983 */ /* 0x000ea20000300a00 */
[----:B------:R-:W-:-:S03]  /*90b90*/  LOP3.LUT R54, R54, 0xffffffef, RZ, 0xc0, !PT ;  /* 0xffffffef36367812 */ /* 0x000fc600078ec0ff */
[----:B---3--:R1:W-:Y:S06]  /*90ba0*/  @P5 STG.E.U8 desc[UR52][R10.64], R53 ;  /* 0x000000350a005986 */ /* 0x0083ec000c101134 */
[----:B------:R-:W-:Y:S02]  /*90bb0*/  @P1 LOP3.LUT R54, R54, 0x10, RZ, 0xfc, !PT ;  /* 0x0000001036361812 */ /* 0x000fe400078efcff */
[----:B------:R-:W-:Y:S02]  /*90bc0*/  LOP3.LUT P1, RZ, R52, 0x10000, RZ, 0xc0, !PT ;  /* 0x0001000034ff7812 */ /* 0x000fe4000782c0ff */
[C---:B-1----:R-:W-:Y:S01]  /*90bd0*/  PRMT R53, R55.reuse, 0x7770, RZ ;  /* 0x0000777037357816 */ /* 0x042fe200000000ff */
[----:B------:R-:W3:Y:S04]  /*90be0*/  LDL.LU.64 R10, [R1+0xb28] ;  /* 0x000b2800010a7983 */ /* 0x000ee80000300a00 */
[----:B------:R1:W-:Y:S02]  /*90bf0*/  @P6 STG.E.U8 desc[UR52][R8.64], R53 ;  /* 0x0000003508006986 */ /* 0x0003e4000c101134 */
[----:B-1----:R-:W-:-:S02]  /*90c00*/  PRMT R53, R55, 0x7771, RZ ;  /* 0x0000777137357816 */ /* 0x002fc400000000ff */
[----:B------:R-:W3:Y:S04]  /*90c10*/  LDL.LU.64 R8, [R1+0xb20] ;  /* 0x000b200001087983 */ /* 0x000ee80000300a00 */
[----:B------:R1:W-:Y:S01]  /*90c20*/  @P1 STG.E.U8 desc[UR52][R6.64], R53 ;  /* 0x0000003506001986 */ /* 0x0003e2000c101134 */
[C---:B------:R-:W-:Y:S02]  /*90c30*/  LOP3.LUT P1, RZ, R54.reuse, 0x10, RZ, 0xc0, !PT ;  /* 0x0000001036ff7812 */ /* 0x040fe4000782c0ff */
[----:B-1----:R-:W-:Y:S01]  /*90c40*/  PRMT R53, R55, 0x7772, RZ ;  /* 0x0000777237357816 */ /* 0x002fe200000000ff */
[----:B------:R-:W3:Y:S10]  /*90c50*/  LDL.LU.64 R6, [R1+0xb18] ;  /* 0x000b180001067983 */ /* 0x000ef40000300a00 */
[----:B------:R1:W-:Y:S01]  /*90c60*/  @P1 STG.E.U8 desc[UR52][R4.64], R53 ;  /* 0x0000003504001986 */ /* 0x0003e2000c101134 */
[----:B------:R-:W-:-:S03]  /*90c70*/  LOP3.LUT P1, RZ, R54, 0x8, RZ, 0xc0, !PT ;  /* 0x0000000836ff7812 */ /* 0x000fc6000782c0ff */
[----:B-1----:R-:W3:Y:S01]  /*90c80*/  LDL.LU.64 R4, [R1+0xb10] ;  /* 0x000b100001047983 */ /* 0x002ee20000300a00 */
[----:B------:R-:W-:-:S09]  /*90c90*/  PRMT R53, R55, 0x7773, RZ ;  /* 0x0000777337357816 */ /* 0x000fd200000000ff */
[----:B----4-:R1:W-:Y:S04]  /*90ca0*/  @P1 STG.E.U8 desc[UR52][R48.64], R53 ;  /* 0x0000003530001986 */ /* 0x0103e8000c101134 */
[----:B-1----:R-:W4:Y:S01]  /*90cb0*/  LDL.LU.64 R48, [R1+0xb08] ;  /* 0x000b080001307983 */ /* 0x002f220000300a00 */
[----:B------:R-:W-:Y:S02]  /*90cc0*/  LOP3.LUT P1, RZ, R54, 0x4, RZ, 0xc0, !PT ;  /* 0x0000000436ff7812 */ /* 0x000fe4000782c0ff */
[----:B------:R-:W-:Y:S02]  /*90cd0*/  PRMT R53, R12, 0x7770, RZ ;  /* 0x000077700c357816 */ /* 0x000fe400000000ff */
[C---:B------:R-:W-:Y:S02]  /*90ce0*/  LOP3.LUT P2, RZ, R52.reuse, 0x80, RZ, 0xc0, !PT ;  /* 0x0000008034ff7812 */ /* 0x040fe4000784c0ff */
[----:B------:R-:W-:-:S02]  /*90cf0*/  LOP3.LUT P0, RZ, R52, 0x40, RZ, 0xc0, !PT ;  /* 0x0000004034ff7812 */ /* 0x000fc4000780c0ff */
[C---:B------:R-:W-:Y:S02]  /*90d00*/  LOP3.LUT P3, RZ, R52.reuse, 0x20, RZ, 0xc0, !PT ;  /* 0x0000002034ff7812 */ /* 0x040fe4000786c0ff */
[C---:B------:R-:W-:Y:S02]  /*90d10*/  LOP3.LUT P4, RZ, R52.reuse, 0x10, RZ, 0xc0, !PT ;  /* 0x0000001034ff7812 */ /* 0x040fe4000788c0ff */
[C---:B------:R-:W-:Y:S02]  /*90d20*/  LOP3.LUT P5, RZ, R52.reuse, 0x8, RZ, 0xc0, !PT ;  /* 0x0000000834ff7812 */ /* 0x040fe400078ac0ff */
[----:B------:R-:W-:Y:S01]  /*90d30*/  LOP3.LUT P6, RZ, R52, 0x4, RZ, 0xc0, !PT ;  /* 0x0000000434ff7812 */ /* 0x000fe200078cc0ff */
[----:B--2---:R1:W-:Y:S01]  /*90d40*/  @P1 STG.E.U8 desc[UR52][R2.64], R53 ;  /* 0x0000003502001986 */ /* 0x0043e2000c101134 */
[----:B------:R-:W-:Y:S02]  /*90d50*/  LOP3.LUT P1, RZ, R54, 0x2, RZ, 0xc0, !PT ;  /* 0x0000000236ff7812 */ /* 0x000fe4000782c0ff */
[----:B-1----:R-:W-:Y:S01]  /*90d60*/  PRMT R53, R12, 0x7771, RZ ;  /* 0x000077710c357816 */ /* 0x002fe200000000ff */
[----:B------:R-:W2:Y:S10]  /*90d70*/  LDL.LU.64 R2, [R1+0x25a8] ;  /* 0x0025a80001027983 */ /* 0x000eb40000300a00 */
[----:B------:R1:W-:Y:S01]  /*90d80*/  @P1 STG.E.U8 desc[UR52][R56.64], R53 ;  /* 0x0000003538001986 */ /* 0x0003e2000c101134 */
        /* <DEDUP_REMOVED lines=15> */
[----:B---3--:R1:W-:Y:S02]  /*90e80*/  @P0 STG.E.U8 desc[UR52][R10.64], R53 ;  /* 0x000000350a000986 */ /* 0x0083e4000c101134 */
[----:B-1----:R-:W-:-:S05]  /*90e90*/  PRMT R53, R0, 0x7770, RZ ;  /* 0x0000777000357816 */ /* 0x002fca00000000ff */
[----:B------:R1:W-:Y:S02]  /*90ea0*/  @P3 STG.E.U8 desc[UR52][R8.64], R53 ;  /* 0x0000003508003986 */ /* 0x0003e4000c101134 */
[----:B-1----:R-:W-:-:S05]  /*90eb0*/  PRMT R53, R0, 0x7771, RZ ;  /* 0x0000777100357816 */ /* 0x002fca00000000ff */
[----:B------:R1:W-:Y:S02]  /*90ec0*/  @P4 STG.E.U8 desc[UR52][R6.64], R53 ;  /* 0x0000003506004986 */ /* 0x0003e4000c101134 */
[----:B-1----:R-:W-:-:S05]  /*90ed0*/  PRMT R53, R0, 0x7772, RZ ;  /* 0x0000777200357816 */ /* 0x002fca00000000ff */
[----:B------:R1:W-:Y:S02]  /*90ee0*/  @P5 STG.E.U8 desc[UR52][R4.64], R53 ;  /* 0x0000003504005986 */ /* 0x0003e4000c101134 */
[----:B-1----:R-:W-:Y:S02]  /*90ef0*/  PRMT R53, R0, 0x7773, RZ ;  /* 0x0000777300357816 */ /* 0x002fe400000000ff */
[----:B------:R-:W3:Y:S04]  /*90f00*/  LDL.LU R0, [R1+0x25a4] ;  /* 0x0025a40001007983 */ /* 0x000ee80000300800 */
[----:B----4-:R1:W-:Y:S04]  /*90f10*/  @P6 STG.E.U8 desc[UR52][R48.64], R53 ;  /* 0x0000003530006986 */ /* 0x0103e8000c101134 */
[----:B-1----:R-:W4:Y:S04]  /*90f20*/  LDL.LU.64 R48, [R1+0xb00] ;  /* 0x000b000001307983 */ /* 0x002f280000300a00 */
[----:B------:R-:W2:Y:S04]  /*90f30*/  LDL.LU.64 R14, [R1+0xac8] ;  /* 0x000ac800010e7983 */ /* 0x000ea80000300a00 */
        /* <DEDUP_REMOVED lines=8> */
[----:B------:R-:W-:Y:S02]  /*90fc0*/  LOP3.LUT R51, R51, 0xffdfffff, RZ, 0xc0, !PT ;  /* 0xffdfffff33337812 */ /* 0x000fe400078ec0ff */
[----:B--2---:R-:W-:-:S07]  /*90fd0*/  PRMT R52, R6, 0x7770, RZ ;  /* 0x0000777006347816 */ /* 0x004fce00000000ff */
[----:B----4-:R1:W-:Y:S04]  /*90fe0*/  @P3 STG.E.U8 desc[UR52][R48.64], R52 ;  /* 0x0000003430003986 */ /* 0x0103e8000c101134 */
[----:B-1----:R-:W2:Y:S01]  /*90ff0*/  LDL.LU.64 R48, [R1+0xa68] ;  /* 0x000a680001307983 */ /* 0x002ea20000300a00 */
[----:B---3--:R-:W-:-:S03]  /*91000*/  LOP3.LUT P1, RZ, R0, 0x20000, RZ, 0xc0, !PT ;  /* 0x0002000000ff7812 */ /* 0x008fc6000782c0ff */
[----:B------:R-:W3:Y:S04]  /*91010*/  LDL.LU R7, [R1+0x24] ;  /* 0x0000240001077983 */ /* 0x000ee80000300800 */
[----:B------:R-:W4:Y:S04]  /*91020*/  LDL.LU.64 R54, [R1+0xa60] ;  /* 0x000a600001367983 */ /* 0x000f280000300a00 */
[----:B------:R-:W3:Y:S02]  /*91030*/  LDL.LU.64 R56, [R1+0xa48] ;  /* 0x000a480001387983 */ /* 0x000ee40000300a00 */
[----:B------:R-:W-:-:S02]  /*91040*/  @P1 LOP3.LUT R51, R51, 0x200000, RZ, 0xfc, !PT ;  /* 0x0020000033331812 */ /* 0x000fc400078efcff */
[----:B------:R-:W-:Y:S01]  /*91050*/  LOP3.LUT P1, RZ, R0, 0x40000, RZ, 0xc0, !PT ;  /* 0x0004000000ff7812 */ /* 0x000fe2000782c0ff */
[----:B------:R-:W3:Y:S01]  /*91060*/  LDL.LU.64 R60, [R1+0xa40] ;  /* 0x000a4000013c7983 */ /* 0x000ee20000300a00 */
[----:B------:R-:W-:-:S03]  /*91070*/  LOP3.LUT R51, R51, 0xffbfffff, RZ, 0xc0, !PT ;  /* 0xffbfffff33337812 */ /* 0x000fc600078ec0ff */
[----:B------:R-:W3:Y:S01]  /*91080*/  LDL.LU.64 R58, [R1+0xa38] ;  /* 0x000a3800013a7983 */ /* 0x000ee20000300a00 */
[----:B------:R-:W-:Y:S02]  /*91090*/  LOP3.LUT P5, RZ, R0, 0x80000000, RZ, 0xc0, !PT ;  /* 0x8000000000ff7812 */ /* 0x000fe400078ac0ff */
[----:B------:R-:W-:Y:S01]  /*910a0*/  PRMT R52, R6, 0x7771, RZ ;  /* 0x0000777106347816 */ /* 0x000fe200000000ff */
[----:B------:R-:W3:Y:S04]  /*910b0*/  LDL.LU.64 R18, [R1+0xa30] ;  /* 0x000a300001127983 */ /* 0x000ee80000300a00 */
[----:B------:R-:W-:Y:S01]  /*910c0*/  @P1 LOP3.LUT R51, R51, 0x400000, RZ, 0xfc, !PT ;  /* 0x0040000033331812 */ /* 0x000fe200078efcff */
[----:B------:R1:W-:Y:S01]  /*910d0*/  @P4 STG.E.U8 desc[UR52][R14.64], R52 ;  /* 0x000000340e004986 */ /* 0x0003e2000c101134 */
[----:B------:R-:W-:-:S02]  /*910e0*/  LOP3.LUT P1, RZ, R0, 0x200000, RZ, 0xc0, !PT ;  /* 0x0020000000ff7812 */ /* 0x000fc4000782c0ff */
[----:B------:R-:W-:Y:S01]  /*910f0*/  LOP3.LUT R51, R51, 0xff7fffff, RZ, 0xc0, !PT ;  /* 0xff7fffff33337812 */ /* 0x000fe200078ec0ff */
[----:B------:R-:W3:Y:S01]  /*91100*/  LDL.LU.64 R16, [R1+0xa28] ;  /* 0x000a280001107983 */ /* 0x000ee20000300a00 */
[----:B------:R-:W-:Y:S02]  /*91110*/  LOP3.LUT P6, RZ, R0, 0x40000000, RZ, 0xc0, !PT ;  /* 0x4000000000ff7812 */ /* 0x000fe400078cc0ff */
[----:B-1----:R-:W-:Y:S01]  /*91120*/  PRMT R52, R6, 0x7772, RZ ;  /* 0x0000777206347816 */ /* 0x002fe200000000ff */
[----:B------:R-:W3:Y:S06]  /*91130*/  LDL.LU.64 R14, [R1+0xa20] ;  /* 0x000a2000010e7983 */ /* 0x000eec0000300a00 */
        /* <DEDUP_REMOVED lines=18> */
[----:B-1----:R-:W3:Y:S01]  /*91260*/  LDL.LU.64 R12, [R1+0xa18] ;  /* 0x000a1800010c7983 */ /* 0x002ee20000300a00 */
[----:B------:R-:W-:-:S05]  /*91270*/  PRMT R52, R6, 0x7773, RZ ;  /* 0x0000777306347816 */ /* 0x000fca00000000ff */
[----:B------:R1:W-:Y:S02]  /*91280*/  @P6 STG.E.U8 desc[UR52][R10.64], R52 ;  /* 0x000000340a006986 */ /* 0x0003e4000c101134 */
[----:B-1----:R-:W-:Y:S02]  /*91290*/  PRMT R52, R53, 0x7770, RZ ;  /* 0x0000777035347816 */ /* 0x002fe400000000ff */
        /* <DEDUP_REMOVED lines=14> */
[----:B----4-:R3:W-:Y:S01]  /*91380*/  @P1 STG.E.U8 desc[UR52][R54.64], R52 ;  /* 0x0000003436001986 */ /* 0x0107e2000c101134 */
[----:B------:R-:W-:Y:S02]  /*91390*/  LOP3.LUT P1, RZ, R51, 0x2000000, RZ, 0xc0, !PT ;  /* 0x0200000033ff7812 */ /* 0x000fe4000782c0ff */
[----:B---3--:R-:W-:-:S11]  /*913a0*/  PRMT R52, R7, 0x7770, RZ ;  /* 0x0000777007347816 */ /* 0x008fd600000000ff */
        /* <DEDUP_REMOVED lines=36> */
[----:B------:R-:W4:Y:S04]  /*915f0*/  LDL.LU R7, [R1+0x10] ;  /* 0x0000100001077983 */ /* 0x000f280000300800 */
[----:B------:R-:W4:Y:S04]  /*91600*/  LDL.LU.64 R8, [R1+0x9d0] ;  /* 0x0009d00001087983 */ /* 0x000f280000300a00 */
[----:B------:R-:W4:Y:S04]  /*91610*/  LDL.LU.64 R4, [R1+0x9c8] ;  /* 0x0009c80001047983 */ /* 0x000f280000300a00 */
[----:B------:R-:W4:Y:S01]  /*91620*/  LDL.LU R53, [R1+0x14] ;  /* 0x0000140001357983 */ /* 0x000f220000300800 */
[----:B------:R-:W-:-:S02]  /*91630*/  LOP3.LUT P3, RZ, R0, 0x10, RZ, 0xc0, !PT ;  /* 0x0000001000ff7812 */ /* 0x000fc4000786c0ff */
[----:B------:R-:W-:Y:S02]  /*91640*/  PRMT R52, R6, 0x7773, RZ ;  /* 0x0000777306347816 */ /* 0x000fe400000000ff */
[----:B------:R-:W-:Y:S02]  /*91650*/  LOP3.LUT R51, R51, 0xffffdfff, RZ, 0xc0, !PT ;  /* 0xffffdfff33337812 */ /* 0x000fe400078ec0ff */
[----:B------:R-:W-:Y:S02]  /*91660*/  LOP3.LUT P4, RZ, R0, 0x4, RZ, 0xc0, !PT ;  /* 0x0000000400ff7812 */ /* 0x000fe4000788c0ff */
[----:B---3--:R-:W-:-:S13]  /*91670*/  LOP3.LUT P1, RZ, R2, 0x4000, RZ, 0xc0, !PT ;  /* 0x0000400002ff7812 */ /* 0x008fda000782c0ff */
[----:B------:R-:W-:Y:S02]  /*91680*/  @P1 LOP3.LUT R51, R51, 0x2000, RZ, 0xfc, !PT ;  /* 0x0000200033331812 */ /* 0x000fe400078efcff */
[----:B------:R-:W-:Y:S01]  /*91690*/  LOP3.LUT P1, RZ, R2, 0x10000, RZ, 0xc0, !PT ;  /* 0x0001000002ff7812 */ /* 0x000fe2000782c0ff */
[----:B--2---:R1:W-:Y:S04]  /*916a0*/  @P3 STG.E.U8 desc[UR52][R48.64], R52 ;  /* 0x0000003430003986 */ /* 0x0043e8000c101134 */
[----:B-1----:R-:W2:Y:S01]  /*916b0*/  LDL.LU.64 R48, [R1+0x9c0] ;  /* 0x0009c00001307983 */ /* 0x002ea20000300a00 */
[----:B------:R-:W-:-:S03]  /*916c0*/  LOP3.LUT R51, R51, 0xffffbfff, RZ, 0xc0, !PT ;  /* 0xffffbfff33337812 */ /* 0x000fc600078ec0ff */
[----:B------:R-:W3:Y:S04]  /*916d0*/  LDL.LU.64 R16, [R1+0x9b8] ;  /* 0x0009b80001107983 */ /* 0x000ee80000300a00 */
[----:B------:R-:W-:Y:S02]  /*916e0*/  @P1 LOP3.LUT R51, R51, 0x4000, RZ, 0xfc, !PT ;  /* 0x0000400033331812 */ /* 0x000fe400078efcff */
[----:B------:R-:W-:Y:S01]  /*916f0*/  LOP3.LUT P1, RZ, R2, 0x40000, RZ, 0xc0, !PT ;  /* 0x0004000002ff7812 */ /* 0x000fe2000782c0ff */
[----:B------:R-:W3:Y:S01]  /*91700*/  LDL.LU.64 R54, [R1+0x9b0] ;  /* 0x0009b00001367983 */ /* 0x000ee20000300a00 */
[----:B------:R-:W-:-:S03]  /*91710*/  LOP3.LUT R51, R51, 0xffff7fff, RZ, 0xc0, !PT ;  /* 0xffff7fff33337812 */ /* 0x000fc600078ec0ff */
[----:B------:R-:W3:Y:S04]  /*91720*/  LDL.LU R6, [R1+0x18] ;  /* 0x0000180001067983 */ /* 0x000ee80000300800 */
[----:B------:R-:W3:Y:S04]  /*91730*/  LDL.LU.64 R56, [R1+0x9a8] ;  /* 0x0009a80001387983 */ /* 0x000ee80000300a00 */
[----:B------:R-:W-:Y:S01]  /*91740*/  @P1 LOP3.LUT R51, R51, 0x8000, RZ, 0xfc, !PT ;  /* 0x0000800033331812 */ /* 0x000fe200078efcff */
[----:B------:R-:W3:Y:S01]  /*91750*/  LDL.LU.64 R60, [R1+0x9a0] ;  /* 0x0009a000013c7983 */ /* 0x000ee20000300a00 */
[----:B------:R-:W-:-:S02]  /*91760*/  LOP3.LUT P1, RZ, R2, 0x100000, RZ, 0xc0, !PT ;  /* 0x0010000002ff7812 */ /* 0x000fc4000782c0ff */
[----:B------:R-:W-:Y:S01]  /*91770*/  LOP3.LUT R51, R51, 0xfffeffff, RZ, 0xc0, !PT ;  /* 0xfffeffff33337812 */ /* 0x000fe200078ec0ff */
[----:B------:R-:W3:Y:S01]  /*91780*/  LDL.LU.64 R58, [R1+0x998] ;  /* 0x00099800013a7983 */ /* 0x000ee20000300a00 */
[----:B------:R-:W-:Y:S02]  /*91790*/  LOP3.LUT P5, RZ, R0, 0x1, RZ, 0xc0, !PT ;  /* 0x0000000100ff7812 */ /* 0x000fe400078ac0ff */
[----:B----4-:R-:W-:Y:S01]  /*917a0*/  PRMT R52, R7, 0x7770, RZ ;  /* 0x0000777007347816 */ /* 0x010fe200000000ff */
[----:B------:R-:W4:Y:S06]  /*917b0*/  LDL.LU.64 R18, [R1+0x990] ;  /* 0x0009900001127983 */ /* 0x000f2c0000300a00 */
[----:B------:R-:W-:-:S02]  /*917c0*/  @P1 LOP3.LUT R51, R51, 0x10000, RZ, 0xfc, !PT ;  /* 0x0001000033331812 */ /* 0x000fc400078efcff */
[----:B------:R-:W-:Y:S02]  /*917d0*/  LOP3.LUT P1, RZ, R2, 0x400000, RZ, 0xc0, !PT ;  /* 0x0040000002ff7812 */ /* 0x000fe4000782c0ff */
[----:B------:R-:W-:-:S11]  /*917e0*/  LOP3.LUT R51, R51, 0xfffdffff, RZ, 0xc0, !PT ;  /* 0xfffdffff33337812 */ /* 0x000fd600078ec0ff */
[----:B------:R-:W-:Y:S02]  /*917f0*/  @P1 LOP3.LUT R51, R51, 0x20000, RZ, 0xfc, !PT ;  /* 0x0002000033331812 */ /* 0x000fe400078efcff */
[----:B------:R-:W-:Y:S02]  /*91800*/  LOP3.LUT P1, RZ, R2, 0x1000000, RZ, 0xc0, !PT ;  /* 0x0100000002ff7812 */ /* 0x000fe4000782c0ff */
[----:B------:R-:W-:-:S11]  /*91810*/  LOP3.LUT R51, R51, 0xfffbffff, RZ, 0xc0, !PT ;  /* 0xfffbffff33337812 */ /* 0x000fd600078ec0ff */
[----:B------:R-:W-:Y:S02]  /*91820*/  @P1 LOP3.LUT R51, R51, 0x40000, RZ, 0xfc, !PT ;  /* 0x0004000033331812 */ /* 0x000fe400078efcff */
[C---:B------:R-:W-:Y:S02]  /*91830*/  LOP3.LUT P1, RZ, R2.reuse, 0x2000000, RZ, 0xc0, !PT ;  /* 0x0200000002ff7812 */ /* 0x040fe4000782c0ff */
[----:B------:R-:W-:Y:S01]  /*91840*/  LOP3.LUT R51, R51, 0xfff7ffff, RZ, 0xc0, !PT ;  /* 0xfff7ffff33337812 */ /* 0x000fe200078ec0ff */
[----:B------:R1:W-:Y:S01]  /*91850*/  @P4 STG.E.U8 desc[UR52][R14.64], R52 ;  /* 0x000000340e004986 */ /* 0x0003e2000c101134 */
[----:B------:R-:W-:-:S09]  /*91860*/  LOP3.LUT P6, RZ, R2, 0x80000000, RZ, 0xc0, !PT ;  /* 0x8000000002ff7812 */ /* 0x000fd200078cc0ff */
[----:B------:R-:W-:Y:S02]  /*91870*/  @P1 LOP3.LUT R51, R51, 0x80000, RZ, 0xfc, !PT ;  /* 0x0008000033331812 */ /* 0x000fe400078efcff */
[----:B------:R-:W-:Y:S01]  /*91880*/  LOP3.LUT P1, RZ, R2, 0x8000000, RZ, 0xc0, !PT ;  /* 0x0800000002ff7812 */ /* 0x000fe2000782c0ff */
[----:B-1----:R-:W4:Y:S01]  /*91890*/  LDL.LU.64 R14, [R1+0x988] ;  /* 0x00098800010e7983 */ /* 0x002f220000300a00 */
[----:B------:R-:W-:Y:S02]  /*918a0*/  LOP3.LUT R51, R51, 0xffefffff, RZ, 0xc0, !PT ;  /* 0xffefffff33337812 */ /* 0x000fe400078ec0ff */
[----:B------:R-:W-:-:S05]  /*918b0*/  PRMT R52, R7, 0x7771, RZ ;  /* 0x0000777107347816 */ /* 0x000fca00000000ff */
[----:B------:R1:W-:Y:S04]  /*918c0*/  @P5 STG.E.U8 desc[UR52][R12.64], R52 ;  /* 0x000000340c005986 */ /* 0x0003e8000c101134 */
        /* <DEDUP_REMOVED lines=9> */
[----:B------:R-:W4:Y:S01]  /*91960*/  LDL.LU R7, [R1] ;  /* 0x0000000001077983 */ /* 0x000f220000300800 */
[----:B-1----:R-:W-:-:S03]  /*91970*/  PRMT R52, R53, 0x7770, RZ ;  /* 0x0000777035347816 */ /* 0x002fc600000000ff */
[----:B------:R-:W4:Y:S06]  /*91980*/  LDL.LU.64 R8, [R1+0x970] ;  /* 0x0009700001087983 */ /* 0x000f2c0000300a00 */
[----:B------:R1:W-:Y:S04]  /*91990*/  @P1 STG.E.U8 desc[UR52][R4.64], R52 ;  /* 0x0000003404001986 */ /* 0x0003e8000c101134 */
[----:B-1----:R-:W4:Y:S01]  /*919a0*/  LDL.LU.64 R4, [R1+0x968] ;  /* 0x0009680001047983 */ /* 0x002f220000300a00 */
[----:B------:R-:W-:-:S02]  /*919b0*/  LOP3.LUT P1, RZ, R51, 0x80000, RZ, 0xc0, !PT ;  /* 0x0008000033ff7812 */ /* 0x000fc4000782c0ff */
[----:B------:R-:W-:-:S11]  /*919c0*/  PRMT R52, R53, 0x7771, RZ ;  /* 0x0000777135347816 */ /* 0x000fd600000000ff */
[----:B--2---:R1:W-:Y:S04]  /*919d0*/  @P1 STG.E.U8 desc[UR52][R48.64], R52 ;  /* 0x0000003430001986 */ /* 0x0043e8000c101134 */
[----:B-1----:R-:W2:Y:S01]  /*919e0*/  LDL.LU.64 R48, [R1+0x960] ;  /* 0x0009600001307983 */ /* 0x002ea20000300a00 */
[----:B------:R-:W-:Y:S02]  /*919f0*/  LOP3.LUT P1, RZ, R51, 0x40000, RZ, 0xc0, !PT ;  /* 0x0004000033ff7812 */ /* 0x000fe4000782c0ff */
[----:B------:R-:W-:-:S11]  /*91a00*/  PRMT R52, R53, 0x7772, RZ ;  /* 0x0000777235347816 */ /* 0x000fd600000000ff */
[----:B---3--:R1:W-:Y:S01]  /*91a10*/  @P1 STG.E.U8 desc[UR52][R16.64], R52 ;  /* 0x0000003410001986 */ /* 0x0083e2000c101134 */
        /* <DEDUP_REMOVED lines=27> */
[----:B-1----:R-:W-:Y:S02]  /*91bd0*/  PRMT R52, R3, 0x7773, RZ ;  /* 0x0000777303347816 */ /* 0x002fe400000000ff */
[----:B------:R-:W4:Y:S04]  /*91be0*/  LDL.LU R3, [R1+0x2590] ;  /* 0x0025900001037983 */ /* 0x000f280000300800 */
[----:B------:R1:W-:Y:S02]  /*91bf0*/  @P4 STG.E.U8 desc[UR52][R8.64], R52 ;  /* 0x0000003408004986 */ /* 0x0003e4000c101134 */
[----:B-1----:R-:W-:-:S05]  /*91c00*/  PRMT R52, R7, 0x7770, RZ ;  /* 0x0000777007347816 */ /* 0x002fca00000000ff */
[----:B------:R1:W-:Y:S04]  /*91c10*/  @P5 STG.E.U8 desc[UR52][R4.64], R52 ;  /* 0x0000003404005986 */ /* 0x0003e8000c101134 */
[----:B-1----:R-:W3:Y:S01]  /*91c20*/  LDL.LU.64 R4, [R1+0x958] ;  /* 0x0009580001047983 */ /* 0x002ee20000300a00 */
[----:B------:R-:W-:Y:S02]  /*91c30*/  LOP3.LUT P6, RZ, R2, 0x8, RZ, 0xc0, !PT ;  /* 0x0000000802ff7812 */ /* 0x000fe400078cc0ff */
[----:B------:R-:W-:-:S11]  /*91c40*/  PRMT R52, R7, 0x7771, RZ ;  /* 0x0000777107347816 */ /* 0x000fd600000000ff */
[----:B--2---:R1:W-:Y:S04]  /*91c50*/  @P6 STG.E.U8 desc[UR52][R48.64], R52 ;  /* 0x0000003430006986 */ /* 0x0043e8000c101134 */
[----:B-1----:R-:W2:Y:S04]  /*91c60*/  LDL.LU.64 R48, [R1+0x950] ;  /* 0x0009500001307983 */ /* 0x002ea80000300a00 */
[----:B------:R-:W4:Y:S04]  /*91c70*/  LDL.LU.64 R58, [R1+0x948] ;  /* 0x00094800013a7983 */ /* 0x000f280000300a00 */
[----:B------:R-:W4:Y:S04]  /*91c80*/  LDL.LU.64 R18, [R1+0x940] ;  /* 0x0009400001127983 */ /* 0x000f280000300a00 */
[----:B------:R-:W4:Y:S04]  /*91c90*/  LDL.LU.64 R14, [R1+0x938] ;  /* 0x00093800010e7983 */ /* 0x000f280000300a00 */
[----:B------:R-:W4:Y:S04]  /*91ca0*/  LDL.LU R13, [R1+0x4] ;  /* 0x00000400010d7983 */ /* 0x000f280000300800 */
[----:B------:R-:W4:Y:S04]  /*91cb0*/  LDL.LU.64 R10, [R1+0x930] ;  /* 0x00093000010a7983 */ /* 0x000f280000300a00 */
[----:B------:R-:W4:Y:S01]  /*91cc0*/  LDL.LU R53, [R1+0x8] ;  /* 0x0000080001357983 */ /* 0x000f220000300800 */
[----:B------:R-:W-:-:S03]  /*91cd0*/  LOP3.LUT P3, RZ, R2, 0x4, RZ, 0xc0, !PT ;  /* 0x0000000402ff7812 */ /* 0x000fc6000786c0ff */
[----:B------:R-:W4:Y:S01]  /*91ce0*/  LDL.LU.64 R8, [R1+0x928] ;  /* 0x0009280001087983 */ /* 0x000f220000300a00 */
[----:B------:R-:W-:Y:S02]  /*91cf0*/  PRMT R52, R7, 0x7772, RZ ;  /* 0x0000777207347816 */ /* 0x000fe400000000ff */
[----:B------:R-:W-:Y:S02]  /*91d00*/  LOP3.LUT P4, RZ, R2, 0x1, RZ, 0xc0, !PT ;  /* 0x0000000102ff7812 */ /* 0x000fe4000788c0ff */
[----:B------:R-:W-:-:S05]  /*91d10*/  LOP3.LUT R51, R51, 0xffffffdf, RZ, 0xc0, !PT ;  /* 0xffffffdf33337812 */ /* 0x000fca00078ec0ff */
[----:B---3--:R1:W-:Y:S04]  /*91d20*/  @P3 STG.E.U8 desc[UR52][R4.64], R52 ;  /* 0x0000003404003986 */ /* 0x0083e8000c101134 */
[----:B-1----:R-:W3:Y:S01]  /*91d30*/  LDL.LU.64 R4, [R1+0x920] ;  /* 0x0009200001047983 */ /* 0x002ee20000300a00 */
[----:B------:R-:W-:-:S03]  /*91d40*/  PRMT R52, R7, 0x7773, RZ ;  /* 0x0000777307347816 */ /* 0x000fc600000000ff */
[----:B------:R-:W3:Y:S04]  /*91d50*/  LDL.LU.64 R6, [R1+0x918] ;  /* 0x0009180001067983 */ /* 0x000ee80000300a00 */
[----:B--2---:R1:W-:Y:S04]  /*91d60*/  @P4 STG.E.U8 desc[UR52][R48.64], R52 ;  /* 0x0000003430004986 */ /* 0x0043e8000c101134 */
[----:B-1----:R-:W2:Y:S01]  /*91d70*/  LDL.LU.64 R48, [R1+0x910] ;  /* 0x0009100001307983 */ /* 0x002ea20000300a00 */
[C---:B----4-:R-:W-:Y:S02]  /*91d80*/  LOP3.LUT P1, RZ, R3.reuse, 0x1000, RZ, 0xc0, !PT ;  /* 0x0000100003ff7812 */ /* 0x050fe4000782c0ff */
[C---:B------:R-:W-:Y:S01]  /*91d90*/  LOP3.LUT P5, RZ, R3.reuse, 0x40000000, RZ, 0xc0, !PT ;  /* 0x4000000003ff7812 */ /* 0x040fe200078ac0ff */
[----:B------:R-:W4:Y:S01]  /*91da0*/  LDL.LU.64 R54, [R1+0x908] ;  /* 0x0009080001367983 */ /* 0x000f220000300a00 */
[----:B------:R-:W-:-:S02]  /*91db0*/  LOP3.LUT P6, RZ, R3, 0x10000000, RZ, 0xc0, !PT ;  /* 0x1000000003ff7812 */ /* 0x000fc400078cc0ff */
[----:B------:R-:W-:Y:S01]  /*91dc0*/  PRMT R52, R13, 0x7770, RZ ;  /* 0x000077700d347816 */ /* 0x000fe200000000ff */
[----:B------:R-:W4:Y:S04]  /*91dd0*/  LDL.LU.64 R56, [R1+0x900] ;  /* 0x0009000001387983 */ /* 0x000f280000300a00 */
[----:B------:R-:W4:Y:S02]  /*91de0*/  LDL.LU.64 R60, [R1+0x8f8] ;  /* 0x0008f800013c7983 */ /* 0x000f240000300a00 */
        /* <DEDUP_REMOVED lines=30> */
[----:B------:R-:W-:Y:S02]  /*91fd0*/  LOP3.LUT P1, RZ, R51, 0x1000, RZ, 0xc0, !PT ;  /* 0x0000100033ff7812 */ /* 0x000fe4000782c0ff */
[----:B-1----:R-:W-:Y:S01]  /*91fe0*/  PRMT R52, R13, 0x7773, RZ ;  /* 0x000077730d347816 */ /* 0x002fe200000000ff */
[----:B------:R-:W4:Y:S10]  /*91ff0*/  LDL.LU.64 R14, [R1+0x8e0] ;  /* 0x0008e000010e7983 */ /* 0x000f340000300a00 */
        /* <DEDUP_REMOVED lines=9> */
[----:B---3--:R1:W-:Y:S01]  /*92090*/  @P1 STG.E.U8 desc[UR52][R4.64], R52 ;  /* 0x0000003404001986 */ /* 0x0083e2000c101134 */
[----:B------:R-:W-:-:S02]  /*920a0*/  LOP3.LUT P1, RZ, R51, 0x200, RZ, 0xc0, !PT ;  /* 0x0000020033ff7812 */ /* 0x000fc4000782c0ff */
[----:B-1----:R-:W-:Y:S01]  /*920b0*/  PRMT R52, R53, 0x7772, RZ ;  /* 0x0000777235347816 */ /* 0x002fe200000000ff */
[----:B------:R-:W3:Y:S10]  /*920c0*/  LDL.LU.64 R4, [R1+0x2588] ;  /* 0x0025880001047983 */ /* 0x000ef40000300a00 */
[----:B------:R1:W-:Y:S01]  /*920d0*/  @P1 STG.E.U8 desc[UR52][R6.64], R52 ;  /* 0x0000003406001986 */ /* 0x0003e2000c101134 */
[----:B------:R-:W-:-:S02]  /*920e0*/  LOP3.LUT P1, RZ, R51, 0x100, RZ, 0xc0, !PT ;  /* 0x0000010033ff7812 */ /* 0x000fc4000782c0ff */
[----:B-1----:R-:W-:Y:S01]  /*920f0*/  PRMT R52, R53, 0x7773, RZ ;  /* 0x0000777335347816 */ /* 0x002fe200000000ff */
[----:B------:R-:W3:Y:S10]  /*92100*/  LDL.LU.64 R6, [R1+0x2580] ;  /* 0x0025800001067983 */ /* 0x000ef40000300a00 */
[----:B--2---:R1:W-:Y:S04]  /*92110*/  @P1 STG.E.U8 desc[UR52][R48.64], R52 ;  /* 0x0000003430001986 */ /* 0x0043e8000c101134 */
[----:B-1----:R-:W2:Y:S01]  /*92120*/  LDL.LU.64 R48, [R1+0x2578] ;  /* 0x0025780001307983 */ /* 0x002ea20000300a00 */
[----:B------:R-:W-:-:S02]  /*92130*/  LOP3.LUT P1, RZ, R51, 0x80, RZ, 0xc0, !PT ;  /* 0x0000008033ff7812 */ /* 0x000fc4000782c0ff */
[C---:B------:R-:W-:Y:S02]  /*92140*/  LOP3.LUT P2, RZ, R3.reuse, 0x400, RZ, 0xc0, !PT ;  /* 0x0000040003ff7812 */ /* 0x040fe4000784c0ff */
[C---:B------:R-:W-:Y:S02]  /*92150*/  LOP3.LUT P0, RZ, R3.reuse, 0x100, RZ, 0xc0, !PT ;  /* 0x0000010003ff7812 */ /* 0x040fe4000780c0ff */
[C---:B------:R-:W-:Y:S02]  /*92160*/  LOP3.LUT P3, RZ, R3.reuse, 0x40, RZ, 0xc0, !PT ;  /* 0x0000004003ff7812 */ /* 0x040fe4000786c0ff */
[C---:B------:R-:W-:Y:S02]  /*92170*/  LOP3.LUT P4, RZ, R3.reuse, 0x10, RZ, 0xc0, !PT ;  /* 0x0000001003ff7812 */ /* 0x040fe4000788c0ff */
[C---:B------:R-:W-:Y:S02]  /*92180*/  LOP3.LUT P5, RZ, R3.reuse, 0x4, RZ, 0xc0, !PT ;  /* 0x0000000403ff7812 */ /* 0x040fe400078ac0ff */
[----:B------:R-:W-:-:S02]  /*92190*/  LOP3.LUT P6, RZ, R3, 0x1, RZ, 0xc0, !PT ;  /* 0x0000000103ff7812 */ /* 0x000fc400078cc0ff */
[----:B--2---:R-:W-:-:S05]  /*921a0*/  PRMT R52, R49, 0x7770, RZ ;  /* 0x0000777031347816 */ /* 0x004fca00000000ff */
[----:B----4-:R1:W-:Y:S01]  /*921b0*/  @P1 STG.E.U8 desc[UR52][R54.64], R52 ;  /* 0x0000003436001986 */ /* 0x0103e2000c101134 */
[----:B------:R-:W-:Y:S02]  /*921c0*/  LOP3.LUT P1, RZ, R51, 0x40, RZ, 0xc0, !PT ;  /* 0x0000004033ff7812 */ /* 0x000fe4000782c0ff */
[----:B-1----:R-:W-:-:S11]  /*921d0*/  PRMT R52, R49, 0x7771, RZ ;  /* 0x0000777131347816 */ /* 0x002fd600000000ff */
[----:B------:R1:W-:Y:S01]  /*921e0*/  @P1 STG.E.U8 desc[UR52][R56.64], R52 ;  /* 0x0000003438001986 */ /* 0x0003e2000c101134 */
[----:B------:R-:W-:Y:S02]  /*921f0*/  LOP3.LUT P1, RZ, R51, 0x20, RZ, 0xc0, !PT ;  /* 0x0000002033ff7812 */ /* 0x000fe4000782c0ff */
[----:B-1----:R-:W-:-:S11]  /*92200*/  PRMT R52, R49, 0x7772, RZ ;  /* 0x0000777231347816 */ /* 0x002fd600000000ff */
[----:B------:R1:W-:Y:S02]  /*92210*/  @P1 STG.E.U8 desc[UR52][R60.64], R52 ;  /* 0x000000343c001986 */ /* 0x0003e4000c101134 */
[----:B-1----:R-:W-:Y:S02]  /*92220*/  PRMT R52, R49, 0x7773, RZ ;  /* 0x0000777331347816 */ /* 0x002fe400000000ff */
[----:B------:R-:W2:Y:S04]  /*92230*/  LDL.LU R49, [R1+0x2570] ;  /* 0x0025700001317983 */ /* 0x000ea80000300800 */
[----:B------:R3:W-:Y:S02]  /*92240*/  @P2 STG.E.U8 desc[UR52][R58.64], R52 ;  /* 0x000000343a002986 */ /* 0x0007e4000c101134 */
[----:B---3--:R-:W-:-:S05]  /*92250*/  PRMT R52, R4, 0x7770, RZ ;  /* 0x0000777004347816 */ /* 0x008fca00000000ff */
[----:B------:R1:W-:Y:S02]  /*92260*/  @P0 STG.E.U8 desc[UR52][R18.64], R52 ;  /* 0x0000003412000986 */ /* 0x0003e4000c101134 */
[----:B-1----:R-:W-:-:S05]  /*92270*/  PRMT R52, R4, 0x7771, RZ ;  /* 0x0000777104347816 */ /* 0x002fca00000000ff */
[----:B------:R1:W-:Y:S02]  /*92280*/  @P3 STG.E.U8 desc[UR52][R14.64], R52 ;  /* 0x000000340e003986 */ /* 0x0003e4000c101134 */
[C---:B-1----:R-:W-:Y:S02]  /*92290*/  PRMT R52, R4.reuse, 0x7772, RZ ;  /* 0x0000777204347816 */ /* 0x042fe400000000ff */
[----:B------:R-:W-:-:S03]  /*922a0*/  PRMT R4, R4, 0x7773, RZ ;  /* 0x0000777304047816 */ /* 0x000fc600000000ff */
[----:B------:R-:W-:Y:S04]  /*922b0*/  @P4 STG.E.U8 desc[UR52][R12.64], R52 ;  /* 0x000000340c004986 */ /* 0x000fe8000c101134 */
[----:B------:R1:W-:Y:S02]  /*922c0*/  @P5 STG.E.U8 desc[UR52][R10.64], R4 ;  /* 0x000000040a005986 */ /* 0x0003e4000c101134 */
[----:B-1----:R-:W-:-:S05]  /*922d0*/  PRMT R4, R5, 0x7770, RZ ;  /* 0x0000777005047816 */ /* 0x002fca00000000ff */
[----:B------:R1:W-:Y:S04]  /*922e0*/  @P6 STG.E.U8 desc[UR52][R8.64], R4 ;  /* 0x0000000408006986 */ /* 0x0003e8000c101134 */
[----:B-1----:R-:W3:Y:S04]  /*922f0*/  LDL.LU.64 R8, [R1+0x8c0] ;  /* 0x0008c00001087983 */ /* 0x002ee80000300a00 */
[----:B------:R-:W4:Y:S04]  /*92300*/  LDL.LU.64 R10, [R1+0x8b8] ;  /* 0x0008b800010a7983 */ /* 0x000f280000300a00 */
[----:B------:R-:W2:Y:S04]  /*92310*/  LDL.LU.64 R56, [R1+0x8b0] ;  /* 0x0008b00001387983 */ /* 0x000ea80000300a00 */
[----:B------:R-:W2:Y:S04]  /*92320*/  LDL.LU.64 R60, [R1+0x8a8] ;  /* 0x0008a800013c7983 */ /* 0x000ea80000300a00 */
[----:B------:R-:W2:Y:S04]  /*92330*/  LDL.LU.64 R58, [R1+0x8a0] ;  /* 0x0008a000013a7983 */ /* 0x000ea80000300a00 */
[----:B------:R-:W2:Y:S04]  /*92340*/  LDL.LU.64 R18, [R1+0x898] ;  /* 0x0008980001127983 */ /* 0x000ea80000300a00 */
[----:B------:R-:W2:Y:S01]  /*92350*/  LDL.LU.64 R14, [R1+0x890] ;  /* 0x00089000010e7983 */ /* 0x000ea20000300a00 */
[----:B------:R-:W-:-:S03]  /*92360*/  LOP3.LUT P3, RZ, R48, 0x40000000, RZ, 0xc0, !PT ;  /* 0x4000000030ff7812 */ /* 0x000fc6000786c0ff */
[----:B------:R-:W2:Y:S01]  /*92370*/  LDL.LU.64 R12, [R1+0x888] ;  /* 0x00088800010c7983 */ /* 0x000ea20000300a00 */
        /* <DEDUP_REMOVED lines=20> */
[----:B------:R-:W-:-:S05]  /*924c0*/  PRMT R4, R5, 0x7772, RZ ;  /* 0x0000777205047816 */ /* 0x000fca00000000ff */
[----:B----4-:R1:W-:Y:S04]  /*924d0*/  @P4 STG.E.U8 desc[UR52][R10.64], R4 ;  /* 0x000000040a004986 */ /* 0x0103e8000c101134 */
[----:B-1----:R-:W4:Y:S01]  /*924e0*/  LDL.LU.64 R10, [R1+0x878] ;  /* 0x00087800010a7983 */ /* 0x002f220000300a00 */
[----:B------:R-:W-:Y:S02]  /*924f0*/  LOP3.LUT R51, R51, 0xfffffffb, RZ, 0xc0, !PT ;  /* 0xfffffffb33337812 */ /* 0x000fe400078ec0ff */
[C---:B------:R-:W-:Y:S01]  /*92500*/  LOP3.LUT P5, RZ, R48.reuse, 0x4000000, RZ, 0xc0, !PT ;  /* 0x0400000030ff7812 */ /* 0x040fe200078ac0ff */
[----:B------:R-:W4:Y:S01]  /*92510*/  LDL.LU.64 R52, [R1+0x860] ;  /* 0x0008600001347983 */ /* 0x000f220000300a00 */
[----:B------:R-:W-:Y:S02]  /*92520*/  @P1 LOP3.LUT R51, R51, 0x4, RZ, 0xfc, !PT ;  /* 0x0000000433331812 */ /* 0x000fe400078efcff */
[----:B------:R-:W-:Y:S01]  /*92530*/  LOP3.LUT P1, RZ, R48, 0x100000, RZ, 0xc0, !PT ;  /* 0x0010000030ff7812 */ /* 0x000fe2000782c0ff */
[----:B------:R-:W4:Y:S01]  /*92540*/  LDL.LU.64 R54, [R1+0x858] ;  /* 0x0008580001367983 */ /* 0x000f220000300a00 */
[----:B------:R-:W-:-:S02]  /*92550*/  LOP3.LUT R51, R51, 0xfffffff7, RZ, 0xc0, !PT ;  /* 0xfffffff733337812 */ /* 0x000fc400078ec0ff */
[----:B------:R-:W-:-:S09]  /*92560*/  LOP3.LUT P6, RZ, R48, 0x2000000, RZ, 0xc0, !PT ;  /* 0x0200000030ff7812 */ /* 0x000fd200078cc0ff */
[----:B------:R-:W-:Y:S02]  /*92570*/  @P1 LOP3.LUT R51, R51, 0x8, RZ, 0xfc, !PT ;  /* 0x0000000833331812 */ /* 0x000fe400078efcff */
[----:B------:R-:W-:Y:S02]  /*92580*/  LOP3.LUT P1, RZ, R48, 0x400000, RZ, 0xc0, !PT ;  /* 0x0040000030ff7812 */ /* 0x000fe4000782c0ff */
[----:B------:R-:W-:Y:S02]  /*92590*/  LOP3.LUT R51, R51, 0xffffffef, RZ, 0xc0, !PT ;  /* 0xffffffef33337812 */ /* 0x000fe400078ec0ff */
[----:B------:R-:W-:Y:S02]  /*925a0*/  PRMT R5, R5, 0x7773, RZ ;  /* 0x0000777305057816 */ /* 0x000fe400000000ff */
[----:B------:R-:W-:-:S07]  /*925b0*/  PRMT R4, R6, 0x7770, RZ ;  /* 0x0000777006047816 */ /* 0x000fce00000000ff */
[----:B------:R-:W-:Y:S02]  /*925c0*/  @P1 LOP3.LUT R51, R51, 0x10, RZ, 0xfc, !PT ;  /* 0x0000001033331812 */ /* 0x000fe400078efcff */
[----:B------:R-:W-:Y:S01]  /*925d0*/  LOP3.LUT P1, RZ, R48, 0x800000, RZ, 0xc0, !PT ;  /* 0x0080000030ff7812 */ /* 0x000fe2000782c0ff */
[----:B--2---:R1:W-:Y:S04]  /*925e0*/  @P5 STG.E.U8 desc[UR52][R56.64], R5 ;  /* 0x0000000538005986 */ /* 0x0043e8000c101134 */
[----:B------:R2:W-:Y:S04]  /*925f0*/  @P6 STG.E.U8 desc[UR52][R60.64], R4 ;  /* 0x000000043c006986 */ /* 0x0005e8000c101134 */
[----:B-1----:R-:W4:Y:S01]  /*92600*/  LDL.LU.64 R56, [R1+0x850] ;  /* 0x0008500001387983 */ /* 0x002f220000300a00 */
[----:B--2---:R-:W-:-:S03]  /*92610*/  PRMT R4, R6, 0x7771, RZ ;  /* 0x0000777106047816 */ /* 0x004fc600000000ff */
[----:B------:R-:W2:Y:S04]  /*92620*/  LDL.LU.64 R60, [R1+0x848] ;  /* 0x00084800013c7983 */ /* 0x000ea80000300a00 */
[----:B------:R1:W-:Y:S01]  /*92630*/  @P1 STG.E.U8 desc[UR52][R58.64], R4 ;  /* 0x000000043a001986 */ /* 0x0003e2000c101134 */
[C---:B------:R-:W-:Y:S02]  /*92640*/  LOP3.LUT P1, RZ, R51.reuse, 0x10, RZ, 0xc0, !PT ;  /* 0x0000001033ff7812 */ /* 0x040fe4000782c0ff */
[----:B-1----:R-:W-:Y:S01]  /*92650*/  PRMT R4, R6, 0x7772, RZ ;  /* 0x0000777206047816 */ /* 0x002fe200000000ff */
[----:B------:R-:W2:Y:S10]  /*92660*/  LDL.LU.64 R58, [R1+0x840] ;  /* 0x00084000013a7983 */ /* 0x000eb40000300a00 */
[----:B------:R1:W-:Y:S01]  /*92670*/  @P1 STG.E.U8 desc[UR52][R18.64], R4 ;  /* 0x0000000412001986 */ /* 0x0003e2000c101134 */
[----:B------:R-:W-:-:S02]  /*92680*/  LOP3.LUT P1, RZ, R51, 0x8, RZ, 0xc0, !PT ;  /* 0x0000000833ff7812 */ /* 0x000fc4000782c0ff */
[----:B------:R-:W-:Y:S02]  /*92690*/  PRMT R6, R6, 0x7773, RZ ;  /* 0x0000777306067816 */ /* 0x000fe400000000ff */
[----:B-1----:R-:W-:Y:S01]  /*926a0*/  PRMT R4, R7, 0x7770, RZ ;  /* 0x0000777007047816 */ /* 0x002fe200000000ff */
[----:B------:R-:W2:Y:S08]  /*926b0*/  LDL.LU.64 R18, [R1+0x830] ;  /* 0x0008300001127983 */ /* 0x000eb00000300a00 */
[----:B------:R1:W-:Y:S01]  /*926c0*/  @P1 STG.E.U8 desc[UR52][R14.64], R6 ;  /* 0x000000060e001986 */ /* 0x0003e2000c101134 */
[----:B------:R-:W-:-:S03]  /*926d0*/  LOP3.LUT P1, RZ, R51, 0x4, RZ, 0xc0, !PT ;  /* 0x0000000433ff7812 */ /* 0x000fc6000782c0ff */
[----:B-1----:R-:W2:Y:S10]  /*926e0*/  LDL.LU.64 R14, [R1+0x828] ;  /* 0x00082800010e7983 */ /* 0x002eb40000300a00 */
[----:B------:R1:W-:Y:S01]  /*926f0*/  @P1 STG.E.U8 desc[UR52][R12.64], R4 ;  /* 0x000000040c001986 */ /* 0x0003e2000c101134 */
[----:B------:R-:W-:-:S02]  /*92700*/  LOP3.LUT P1, RZ, R51, 0x2, RZ, 0xc0, !PT ;  /* 0x0000000233ff7812 */ /* 0x000fc4000782c0ff */
[----:B-1----:R-:W-:Y:S01]  /*92710*/  PRMT R4, R7, 0x7771, RZ ;  /* 0x0000777107047816 */ /* 0x002fe200000000ff */
[----:B------:R-:W2:Y:S10]  /*92720*/  LDL.LU.64 R12, [R1+0x2568] ;  /* 0x00256800010c7983 */ /* 0x000eb40000300a00 */
[----:B---3--:R1:W-:Y:S01]  /*92730*/  @P1 STG.E.U8 desc[UR52][R8.64], R4 ;  /* 0x0000000408001986 */ /* 0x0083e2000c101134 */
[----:B------:R-:W-:-:S02]  /*92740*/  LOP3.LUT P1, RZ, R51, 0x1, RZ, 0xc0, !PT ;  /* 0x0000000133ff7812 */ /* 0x000fc4000782c0ff */
[----:B-1----:R-:W-:Y:S01]  /*92750*/  PRMT R4, R7, 0x7772, RZ ;  /* 0x0000777207047816 */ /* 0x002fe200000000ff */
[----:B------:R-:W3:Y:S10]  /*92760*/  LDL.LU.64 R8, [R1+0x2560] ;  /* 0x0025600001087983 */ /* 0x000ef40000300a00 */
[----:B----4-:R1:W-:Y:S04]  /*92770*/  @P1 STG.E.U8 desc[UR52][R10.64], R4 ;  /* 0x000000040a001986 */ /* 0x0103e8000c101134 */
[----:B-1----:R-:W4:Y:S04]  /*92780*/  LDL.LU.64 R10, [R1+0x2558] ;  /* 0x00255800010a7983 */ /* 0x002f280000300a00 */
[----:B------:R-:W2:Y:S01]  /*92790*/  LDL.LU.64 R4, [R1+0x870] ;  /* 0x0008700001047983 */ /* 0x000ea20000300a00 */
[----:B------:R-:W-:-:S02]  /*927a0*/  LOP3.LUT P1, RZ, R50, 0x80000000, RZ, 0xc0, !PT ;  /* 0x8000000032ff7812 */ /* 0x000fc4000782c0ff */
[----:B------:R-:W-:-:S11]  /*927b0*/  PRMT R7, R7, 0x7773, RZ ;  /* 0x0000777307077816 */ /* 0x000fd600000000ff */
[----:B--2---:R1:W-:Y:S04]  /*927c0*/  @P1 STG.E.U8 desc[UR52][R4.64], R7 ;  /* 0x0000000704001986 */ /* 0x0043e8000c101134 */
[----:B-1----:R-:W2:Y:S01]  /*927d0*/  LDL.LU.64 R6, [R1+0x868] ;  /* 0x0008680001067983 */ /* 0x002ea20000300a00 */
[----:B------:R-:W-:Y:S02]  /*927e0*/  LOP3.LUT P1, RZ, R50, 0x40000000, RZ, 0xc0, !PT ;  /* 0x4000000032ff7812 */ /* 0x000fe4000782c0ff */
[----:B---3--:R-:W-:Y:S02]  /*927f0*/  PRMT R4, R8, 0x7770, RZ ;  /* 0x0000777008047816 */ /* 0x008fe400000000ff */
[C---:B------:R-:W-:Y:S02]  /*92800*/  LOP3.LUT P2, RZ, R48.reuse, 0x80, RZ, 0xc0, !PT ;  /* 0x0000008030ff7812 */ /* 0x040fe4000784c0ff */
[----:B------:R-:W-:-:S02]  /*92810*/  LOP3.LUT P0, RZ, R48, 0x10, RZ, 0xc0, !PT ;  /* 0x0000001030ff7812 */ /* 0x000fc4000780c0ff */
[C---:B------:R-:W-:Y:S02]  /*92820*/  LOP3.LUT P3, RZ, R48.reuse, 0x8, RZ, 0xc0, !PT ;  /* 0x0000000830ff7812 */ /* 0x040fe4000786c0ff */
[C---:B------:R-:W-:Y:S02]  /*92830*/  LOP3.LUT P4, RZ, R48.reuse, 0x2, RZ, 0xc0, !PT ;  /* 0x0000000230ff7812 */ /* 0x040fe4000788c0ff */
[----:B------:R-:W-:Y:S02]  /*92840*/  LOP3.LUT P5, RZ, R48, 0x1, RZ, 0xc0, !PT ;  /* 0x0000000130ff7812 */ /* 0x000fe400078ac0ff */
[----:B------:R-:W-:Y:S01]  /*92850*/  LOP3.LUT P6, RZ, R49, 0x40000000, RZ, 0xc0, !PT ;  /* 0x4000000031ff7812 */ /* 0x000fe200078cc0ff */
[----:B--2---:R1:W-:Y:S01]  /*92860*/  @P1 STG.E.U8 desc[UR52][R6.64], R4 ;  /* 0x0000000406001986 */ /* 0x0043e2000c101134 */
[----:B------:R-:W-:Y:S02]  /*92870*/  LOP3.LUT P1, RZ, R50, 0x20000000, RZ, 0xc0, !PT ;  /* 0x2000000032ff7812 */ /* 0x000fe4000782c0ff */
[----:B-1----:R-:W-:-:S11]  /*92880*/  PRMT R4, R8, 0x7771, RZ ;  /* 0x0000777108047816 */ /* 0x002fd600000000ff */
[----:B------:R1:W-:Y:S02]  /*92890*/  @P1 STG.E.U8 desc[UR52][R52.64], R4 ;  /* 0x0000000434001986 */ /* 0x0003e4000c101134 */
[C---:B-1----:R-:W-:Y:S02]  /*928a0*/  PRMT R4, R8.reuse, 0x7772, RZ ;  /* 0x0000777208047816 */ /* 0x042fe400000000ff */
[----:B------:R-:W2:Y:S01]  /*928b0*/  LDL.LU.64 R52, [R1+0x820] ;  /* 0x0008200001347983 */ /* 0x000ea20000300a00 */
[----:B------:R-:W-:-:S03]  /*928c0*/  PRMT R8, R8, 0x7773, RZ ;  /* 0x0000777308087816 */ /* 0x000fc600000000ff */
[----:B------:R1:W-:Y:S04]  /*928d0*/  @P2 STG.E.U8 desc[UR52][R54.64], R4 ;  /* 0x0000000436002986 */ /* 0x0003e8000c101134 */
[----:B------:R-:W-:Y:S01]  /*928e0*/  @P0 STG.E.U8 desc[UR52][R56.64], R8 ;  /* 0x0000000838000986 */ /* 0x000fe2000c101134 */
[----:B-1----:R-:W-:-:S03]  /*928f0*/  PRMT R4, R9, 0x7770, RZ ;  /* 0x0000777009047816 */ /* 0x002fc600000000ff */
[----:B------:R-:W3:Y:S04]  /*92900*/  LDL.LU.64 R54, [R1+0x818] ;  /* 0x0008180001367983 */ /* 0x000ee80000300a00 */
[----:B------:R1:W-:Y:S02]  /*92910*/  @P3 STG.E.U8 desc[UR52][R60.64], R4 ;  /* 0x000000043c003986 */ /* 0x0003e4000c101134 */
[C---:B-1----:R-:W-:Y:S02]  /*92920*/  PRMT R4, R9.reuse, 0x7771, RZ ;  /* 0x0000777109047816 */ /* 0x042fe400000000ff */
[----:B------:R-:W3:Y:S04]  /*92930*/  LDL.LU.64 R60, [R1+0x810] ;  /* 0x00081000013c7983 */ /* 0x000ee80000300a00 */
[----:B------:R1:W-:Y:S02]  /*92940*/  @P4 STG.E.U8 desc[UR52][R58.64], R4 ;  /* 0x000000043a004986 */ /* 0x0003e4000c101134 */
[----:B-1----:R-:W-:-:S05]  /*92950*/  PRMT R4, R9, 0x7772, RZ ;  /* 0x0000777209047816 */ /* 0x002fca00000000ff */
[----:B------:R1:W-:Y:S04]  /*92960*/  @P5 STG.E.U8 desc[UR52][R18.64], R4 ;  /* 0x0000000412005986 */ /* 0x0003e8000c101134 */
[----:B-1----:R-:W3:Y:S04]  /*92970*/  LDL.LU.64 R18, [R1+0x808] ;  /* 0x0008080001127983 */ /* 0x002ee80000300a00 */
[----:B------:R-:W3:Y:S01]  /*92980*/  LDL.LU.64 R58, [R1+0x800] ;  /* 0x00080000013a7983 */ /* 0x000ee20000300a00 */
[----:B------:R-:W-:-:S05]  /*92990*/  PRMT R9, R9, 0x7773, RZ ;  /* 0x0000777309097816 */ /* 0x000fca00000000ff */
[----:B------:R1:W-:Y:S04]  /*929a0*/  @P6 STG.E.U8 desc[UR52][R14.64], R9 ;  /* 0x000000090e006986 */ /* 0x0003e8000c101134 */
[----:B-1----:R-:W3:Y:S01]  /*929b0*/  LDL.LU.64 R14, [R1+0x7f8] ;  /* 0x0007f800010e7983 */ /* 0x002ee20000300a00 */
[C---:B------:R-:W-:Y:S02]  /*929c0*/  LOP3.LUT P3, RZ, R49.reuse, 0x800, RZ, 0xc0, !PT ;  /* 0x0000080031ff7812 */ /* 0x040fe4000786c0ff */
[----:B------:R-:W-:Y:S01]  /*929d0*/  LOP3.LUT R50, R50, 0xff7fffff, RZ, 0xc0, !PT ;  /* 0xff7fffff32327812 */ /* 0x000fe200078ec0ff */
[----:B------:R-:W3:Y:S01]  /*929e0*/  LDL.LU.64 R56, [R1+0x7f0] ;  /* 0x0007f00001387983 */ /* 0x000ee20000300a00 */
[----:B------:R-:W-:-:S03]  /*929f0*/  LOP3.LUT P0, RZ, R49, 0x10000000, RZ, 0xc0, !PT ;  /* 0x1000000031ff7812 */ /* 0x000fc6000780c0ff */
[----:B------:R-:W3:Y:S06]  /*92a00*/  LDL.LU.64 R6, [R1+0x7e8] ;  /* 0x0007e80001067983 */ /* 0x000eec0000300a00 */
        /* <DEDUP_REMOVED lines=14> */
[C---:B------:R-:W-:Y:S02]  /*92af0*/  LOP3.LUT P3, RZ, R49.reuse, 0x100000, RZ, 0xc0, !PT ;  /* 0x0010000031ff7812 */ /* 0x040fe4000786c0ff */
[----:B----4-:R-:W-:Y:S02]  /*92b00*/  PRMT R4, R10, 0x7770, RZ ;  /* 0x000077700a047816 */ /* 0x010fe400000000ff */
[C---:B------:R-:W-:Y:S02]  /*92b10*/  LOP3.LUT P6, RZ, R49.reuse, 0x80, RZ, 0xc0, !PT ;  /* 0x0000008031ff7812 */ /* 0x040fe400078cc0ff */
[----:B------:R-:W-:Y:S02]  /*92b20*/  LOP3.LUT R50, R50, 0xefffffff, RZ, 0xc0, !PT ;  /* 0xefffffff32327812 */ /* 0x000fe400078ec0ff */
[----:B------:R-:W-:-:S05]  /*92b30*/  LOP3.LUT P4, RZ, R49, 0x1000000, RZ, 0xc0, !PT ;  /* 0x0100000031ff7812 */ /* 0x000fca000788c0ff */
[----:B------:R-:W-:Y:S02]  /*92b40*/  @P3 LOP3.LUT R50, R50, 0x10000000, RZ, 0xfc, !PT ;  /* 0x1000000032323812 */ /* 0x000fe400078efcff */
[----:B------:R-:W-:Y:S02]  /*92b50*/  LOP3.LUT P3, RZ, R49, 0x400000, RZ, 0xc0, !PT ;  /* 0x0040000031ff7812 */ /* 0x000fe4000786c0ff */
[----:B------:R-:W-:-:S04]  /*92b60*/  LOP3.LUT R50, R50, 0xffdfffff, RZ, 0xc0, !PT ;  /* 0xffdfffff32327812 */ /* 0x000fc800078ec0ff */
[----:B------:R-:W-:Y:S02]  /*92b70*/  @P6 LOP3.LUT R50, R50, 0x200000, RZ, 0xfc, !PT ;  /* 0x0020000032326812 */ /* 0x000fe400078efcff */
[----:B------:R-:W-:Y:S02]  /*92b80*/  LOP3.LUT P6, RZ, R49, 0x100, RZ, 0xc0, !PT ;  /* 0x0000010031ff7812 */ /* 0x000fe400078cc0ff */
[----:B------:R-:W-:-:S11]  /*92b90*/  LOP3.LUT R50, R50, 0xffbfffff, RZ, 0xc0, !PT ;  /* 0xffbfffff32327812 */ /* 0x000fd600078ec0ff */
[----:B------:R-:W-:Y:S01]  /*92ba0*/  @P6 LOP3.LUT R50, R50, 0x400000, RZ, 0xfc, !PT ;  /* 0x0040000032326812 */ /* 0x000fe200078efcff */
[----:B--2---:R1:W-:Y:S04]  /*92bb0*/  @P0 STG.E.U8 desc[UR52][R52.64], R4 ;  /* 0x0000000434000986 */ /* 0x0043e8000c101134 */
[----:B-1----:R-:W2:Y:S01]  /*92bc0*/  LDL.LU.64 R52, [R1+0x7e0] ;  /* 0x0007e00001347983 */ /* 0x002ea20000300a00 */
[----:B------:R-:W-:-:S05]  /*92bd0*/  PRMT R4, R10, 0x7771, RZ ;  /* 0x000077710a047816 */ /* 0x000fca00000000ff */
[----:B---3--:R1:W-:Y:S02]  /*92be0*/  @P5 STG.E.U8 desc[UR52][R54.64], R4 ;  /* 0x0000000436005986 */ /* 0x0083e4000c101134 */
[C---:B-1----:R-:W-:Y:S02]  /*92bf0*/  PRMT R4, R10.reuse, 0x7772, RZ ;  /* 0x000077720a047816 */ /* 0x042fe400000000ff */
[----:B------:R-:W-:-:S03]  /*92c00*/  PRMT R10, R10, 0x7773, RZ ;  /* 0x000077730a0a7816 */ /* 0x000fc600000000ff */
[----:B------:R1:W-:Y:S04]  /*92c10*/  @P4 STG.E.U8 desc[UR52][R60.64], R4 ;  /* 0x000000043c004986 */ /* 0x0003e8000c101134 */
[----:B-1----:R-:W3:Y:S01]  /*92c20*/  LDL.LU.64 R60, [R1+0x5c8] ;  /* 0x0005c800013c7983 */ /* 0x002ee20000300a00 */
[----:B------:R-:W-:-:S03]  /*92c30*/  PRMT R4, R11, 0x7770, RZ ;  /* 0x000077700b047816 */ /* 0x000fc600000000ff */
[----:B------:R1:W-:Y:S01]  /*92c40*/  @P3 STG.E.U8 desc[UR52][R18.64], R10 ;  /* 0x0000000a12003986 */ /* 0x0003e2000c101134 */
[----:B------:R-:W-:-:S03]  /*92c50*/  LOP3.LUT P3, RZ, R50, 0x10000000, RZ, 0xc0, !PT ;  /* 0x1000000032ff7812 */ /* 0x000fc6000786c0ff */
[----:B-1----:R-:W4:Y:S04]  /*92c60*/  LDL.LU.64 R18, [R1+0x7d8] ;  /* 0x0007d80001127983 */ /* 0x002f280000300a00 */
[----:B------:R-:W4:Y:S06]  /*92c70*/  LDL.LU.64 R54, [R1+0x7d0] ;  /* 0x0007d00001367983 */ /* 0x000f2c0000300a00 */
[----:B------:R1:W-:Y:S01]  /*92c80*/  @P3 STG.E.U8 desc[UR52][R58.64], R4 ;  /* 0x000000043a003986 */ /* 0x0003e2000c101134 */
[----:B------:R-:W-:-:S03]  /*92c90*/  LOP3.LUT P3, RZ, R50, 0x8000000, RZ, 0xc0, !PT ;  /* 0x0800000032ff7812 */ /* 0x000fc6000786c0ff */
[----:B-1----:R-:W4:Y:S01]  /*92ca0*/  LDL.LU.64 R58, [R1+0x5c0] ;  /* 0x0005c000013a7983 */ /* 0x002f220000300a00 */
[----:B------:R-:W-:-:S09]  /*92cb0*/  PRMT R4, R11, 0x7771, RZ ;  /* 0x000077710b047816 */ /* 0x000fd200000000ff */
[----:B------:R1:W-:Y:S04]  /*92cc0*/  @P3 STG.E.U8 desc[UR52][R14.64], R4 ;  /* 0x000000040e003986 */ /* 0x0003e8000c101134 */
[----:B-1----:R-:W4:Y:S01]  /*92cd0*/  LDL.LU.64 R14, [R1+0x5b8] ;  /* 0x0005b800010e7983 */ /* 0x002f220000300a00 */
[----:B------:R-:W-:Y:S02]  /*92ce0*/  LOP3.LUT P3, RZ, R50, 0x4000000, RZ, 0xc0, !PT ;  /* 0x0400000032ff7812 */ /* 0x000fe4000786c0ff */
[C---:B------:R-:W-:Y:S01]  /*92cf0*/  PRMT R4, R11.reuse, 0x7772, RZ ;  /* 0x000077720b047816 */ /* 0x040fe200000000ff */
[----:B------:R-:W4:Y:S01]  /*92d00*/  LDL.LU R51, [R1+0x83c] ;  /* 0x00083c0001337983 */ /* 0x000f220000300800 */
[----:B------:R-:W-:-:S09]  /*92d10*/  PRMT R11, R11, 0x7773, RZ ;  /* 0x000077730b0b7816 */ /* 0x000fd200000000ff */
[----:B------:R1:W-:Y:S01]  /*92d20*/  @P3 STG.E.U8 desc[UR52][R56.64], R4 ;  /* 0x0000000438003986 */ /* 0x0003e2000c101134 */
[----:B------:R-:W-:Y:S02]  /*92d30*/  LOP3.LUT P3, RZ, R50, 0x2000000, RZ, 0xc0, !PT ;  /* 0x0200000032ff7812 */ /* 0x000fe4000786c0ff */
[----:B-1----:R-:W-:Y:S01]  /*92d40*/  PRMT R4, R12, 0x7770, RZ ;  /* 0x000077700c047816 */ /* 0x002fe200000000ff */
[----:B------:R-:W4:Y:S10]  /*92d50*/  LDL.LU.64 R56, [R1+0x7c8] ;  /* 0x0007c80001387983 */ /* 0x000f340000300a00 */
[----:B------:R1:W-:Y:S01]  /*92d60*/  @P3 STG.E.U8 desc[UR52][R6.64], R11 ;  /* 0x0000000b06003986 */ /* 0x0003e2000c101134 */
[----:B------:R-:W-:-:S02]  /*92d70*/  LOP3.LUT P3, RZ, R50, 0x1000000, RZ, 0xc0, !PT ;  /* 0x0100000032ff7812 */ /* 0x000fc4000786c0ff */
[C---:B------:R-:W-:Y:S01]  /*92d80*/  LOP3.LUT P6, RZ, R49.reuse, 0x400, RZ, 0xc0, !PT ;  /* 0x0000040031ff7812 */ /* 0x040fe200078cc0ff */
[----:B------:R-:W4:Y:S01]  /*92d90*/  LDL.LU.64 R8, [R1+0x5b0] ;  /* 0x0005b00001087983 */ /* 0x000f220000300a00 */
[----:B------:R-:W-:-:S03]  /*92da0*/  LOP3.LUT P0, RZ, R49, 0x40, RZ, 0xc0, !PT ;  /* 0x0000004031ff7812 */ /* 0x000fc6000780c0ff */
[----:B-1----:R-:W4:Y:S04]  /*92db0*/  LDL.LU.64 R6, [R1+0x7c0] ;  /* 0x0007c00001067983 */ /* 0x002f280000300a00 */
[----:B------:R-:W4:Y:S04]  /*92dc0*/  LDL.LU R10, [R1+0xac0] ;  /* 0x000ac000010a7983 */ /* 0x000f280000300800 */
[----:B--2---:R1:W-:Y:S01]  /*92dd0*/  @P3 STG.E.U8 desc[UR52][R52.64], R4 ;  /* 0x0000000434003986 */ /* 0x0043e2000c101134 */
[----:B------:R-:W-:Y:S02]  /*92de0*/  LOP3.LUT P3, RZ, R50, 0x800000, RZ, 0xc0, !PT ;  /* 0x0080000032ff7812 */ /* 0x000fe4000786c0ff */
[C---:B-1----:R-:W-:Y:S01]  /*92df0*/  PRMT R4, R12.reuse, 0x7771, RZ ;  /* 0x000077710c047816 */ /* 0x042fe200000000ff */
[----:B------:R-:W2:Y:S10]  /*92e00*/  LDL.LU.64 R52, [R1+0x7b8] ;  /* 0x0007b80001347983 */ /* 0x000eb40000300a00 */
[----:B---3--:R1:W-:Y:S02]  /*92e10*/  @P3 STG.E.U8 desc[UR52][R60.64], R4 ;  /* 0x000000043c003986 */ /* 0x0083e4000c101134 */
[----:B-1----:R-:W-:-:S02]  /*92e20*/  PRMT R4, R12, 0x7772, RZ ;  /* 0x000077720c047816 */ /* 0x002fc400000000ff */
[----:B------:R-:W3:Y:S01]  /*92e30*/  LDL.LU.64 R60, [R1+0x5a8] ;  /* 0x0005a800013c7983 */ /* 0x000ee20000300a00 */
[----:B------:R-:W-:-:S03]  /*92e40*/  PRMT R12, R12, 0x7773, RZ ;  /* 0x000077730c0c7816 */ /* 0x000fc600000000ff */
[----:B----4-:R1:W-:Y:S01]  /*92e50*/  @P6 STG.E.U8 desc[UR52][R18.64], R4 ;  /* 0x0000000412006986 */ /* 0x0103e2000c101134 */
[C---:B------:R-:W-:Y:S02]  /*92e60*/  LOP3.LUT P6, RZ, R50.reuse, 0x400000, RZ, 0xc0, !PT ;  /* 0x0040000032ff7812 */ /* 0x040fe400078cc0ff */
[----:B-1----:R-:W-:Y:S01]  /*92e70*/  PRMT R4, R13, 0x7770, RZ ;  /* 0x000077700d047816 */ /* 0x002fe200000000ff */
[----:B------:R-:W4:Y:S10]  /*92e80*/  LDL.LU.64 R18, [R1+0x2550] ;  /* 0x0025500001127983 */ /* 0x000f340000300a00 */
[----:B------:R1:W-:Y:S01]  /*92e90*/  @P6 STG.E.U8 desc[UR52][R54.64], R12 ;  /* 0x0000000c36006986 */ /* 0x0003e2000c101134 */
[----:B------:R-:W-:-:S03]  /*92ea0*/  LOP3.LUT P6, RZ, R50, 0x200000, RZ, 0xc0, !PT ;  /* 0x0020000032ff7812 */ /* 0x000fc600078cc0ff */
[----:B-1----:R-:W2:Y:S10]  /*92eb0*/  LDL.LU.64 R54, [R1+0x5a0] ;  /* 0x0005a00001367983 */ /* 0x002eb40000300a00 */
[----:B------:R1:W-:Y:S02]  /*92ec0*/  @P6 STG.E.U8 desc[UR52][R58.64], R4 ;  /* 0x000000043a006986 */ /* 0x0003e4000c101134 */
[----:B-1----:R-:W-:-:S02]  /*92ed0*/  PRMT R4, R13, 0x7771, RZ ;  /* 0x000077710d047816 */ /* 0x002fc400000000ff */
[----:B------:R-:W2:Y:S04]  /*92ee0*/  LDL.LU.64 R58, [R1+0x7b0] ;  /* 0x0007b000013a7983 */ /* 0x000ea80000300a00 */
[----:B------:R1:W-:Y:S04]  /*92ef0*/  @P0 STG.E.U8 desc[UR52][R14.64], R4 ;  /* 0x000000040e000986 */ /* 0x0003e8000c101134 */
[----:B-1----:R-:W2:Y:S01]  /*92f00*/  LDL.LU.64 R14, [R1+0x2548] ;  /* 0x00254800010e7983 */ /* 0x002ea20000300a00 */
[----:B------:R-:W-:Y:S02]  /*92f10*/  LOP3.LUT P5, RZ, R49, 0x10, RZ, 0xc0, !PT ;  /* 0x0000001031ff7812 */ /* 0x000fe400078ac0ff */
[----:B------:R-:W-:-:S11]  /*92f20*/  PRMT R4, R13, 0x7772, RZ ;  /* 0x000077720d047816 */ /* 0x000fd600000000ff */
[----:B------:R1:W-:Y:S01]  /*92f30*/  @P5 STG.E.U8 desc[UR52][R56.64], R4 ;  /* 0x0000000438005986 */ /* 0x0003e2000c101134 */
[----:B------:R-:W-:-:S03]  /*92f40*/  LOP3.LUT P1, RZ, R49, 0x8, RZ, 0xc0, !PT ;  /* 0x0000000831ff7812 */ /* 0x000fc6000782c0ff */
[----:B-1----:R-:W3:Y:S01]  /*92f50*/  LDL.LU.64 R56, [R1+0x598] ;  /* 0x0005980001387983 */ /* 0x002ee20000300a00 */
[----:B------:R-:W-:Y:S02]  /*92f60*/  LOP3.LUT P2, RZ, R49, 0x4, RZ, 0xc0, !PT ;  /* 0x0000000431ff7812 */ /* 0x000fe4000784c0ff */
[----:B------:R-:W-:Y:S02]  /*92f70*/  PRMT R13, R13, 0x7773, RZ ;  /* 0x000077730d0d7816 */ /* 0x000fe400000000ff */
[----:B------:R-:W-:-:S05]  /*92f80*/  LOP3.LUT P4, RZ, R49, 0x1, RZ, 0xc0, !PT ;  /* 0x0000000131ff7812 */ /* 0x000fca000788c0ff */
[----:B------:R-:W-:Y:S01]  /*92f90*/  @P1 STG.E.U8 desc[UR52][R8.64], R13 ;  /* 0x0000000d08001986 */ /* 0x000fe2000c101134 */
[----:B------:R-:W-:Y:S01]  /*92fa0*/  ISETP.LT.AND P1, PT, R51, UR4, !P4 ;  /* 0x0000000433007c0c */ /* 0x000fe2000e721270 */
[----:B------:R-:W1:Y:S01]  /*92fb0*/  LDCU UR4, c[0x0][0x398] ;  /* 0x00007300ff0477ac */ /* 0x000e620008000800 */
[----:B------:R-:W-:Y:S02]  /*92fc0*/  LOP3.LUT P6, RZ, R50, 0x100000, RZ, 0xc0, !PT ;  /* 0x0010000032ff7812 */ /* 0x000fe400078cc0ff */
[----:B------:R-:W-:Y:S02]  /*92fd0*/  LOP3.LUT P3, RZ, R49, 0x2, RZ, 0xc0, !PT ;  /* 0x0000000231ff7812 */ /* 0x000fe4000786c0ff */
[----:B--2---:R-:W-:-:S05]  /*92fe0*/  PRMT R4, R14, 0x7770, RZ ;  /* 0x000077700e047816 */ /* 0x004fca00000000ff */
[----:B------:R2:W-:Y:S04]  /*92ff0*/  @P2 STG.E.U8 desc[UR52][R6.64], R4 ;  /* 0x0000000406002986 */ /* 0x0005e8000c101134 */
[----:B--2---:R-:W2:Y:S01]  /*93000*/  LDL.LU.64 R6, [R1+0x7a8] ;  /* 0x0007a80001067983 */ /* 0x004ea20000300a00 */
[----:B------:R-:W-:-:S05]  /*93010*/  PRMT R4, R14, 0x7771, RZ ;  /* 0x000077710e047816 */ /* 0x000fca00000000ff */
[----:B------:R0:W-:Y:S01]  /*93020*/  @P1 STG.E.U8 desc[UR52][R52.64], R4 ;  /* 0x0000000434001986 */ /* 0x0001e2000c101134 */
[----:B-1----:R-:W-:Y:S01]  /*93030*/  ISETP.LT.AND P1, PT, R10, UR4, !P6 ;  /* 0x000000040a007c0c */ /* 0x002fe2000f721270 */
[----:B------:R-:W1:Y:S02]  /*93040*/  LDCU UR4, c[0x0][0x398] ;  /* 0x00007300ff0477ac */ /* 0x000e640008000800 */
[----:B0-----:R-:W4:Y:S01]  /*93050*/  LDL.LU.64 R52, [R1+0x7a0] ;  /* 0x0007a00001347983 */ /* 0x001f220000300a00 */
[----:B------:R-:W-:-:S09]  /*93060*/  PRMT R4, R14, 0x7772, RZ ;  /* 0x000077720e047816 */ /* 0x000fd200000000ff */
[----:B---3--:R0:W-:Y:S04]  /*93070*/  @P1 STG.E.U8 desc[UR52][R60.64], R4 ;  /* 0x000000043c001986 */ /* 0x0081e8000c101134 */
[----:B0-----:R-:W3:Y:S01]  /*93080*/  LDL.LU.64 R60, [R1+0x590] ;  /* 0x00059000013c7983 */ /* 0x001ee20000300a00 */
[----:B-1----:R-:W-:Y:S01]  /*93090*/  ISETP.LT.AND P6, PT, R51, UR4, !P6 ;  /* 0x0000000433007c0c */ /* 0x002fe2000f7c1270 */
[----:B------:R-:W0:Y:S01]  /*930a0*/  LDCU UR4, c[0x0][0x398] ;  /* 0x00007300ff0477ac */ /* 0x000e220008000800 */
[----:B------:R-:W-:Y:S02]  /*930b0*/  PRMT R14, R14, 0x7773, RZ ;  /* 0x000077730e0e7816 */ /* 0x000fe400000000ff */
[----:B------:R-:W-:-:S09]  /*930c0*/  PRMT R4, R15, 0x7770, RZ ;  /* 0x000077700f047816 */ /* 0x000fd200000000ff */
[----:B------:R1:W-:Y:S01]  /*930d0*/  @P6 STG.E.U8 desc[UR52][R54.64], R14 ;  /* 0x0000000e36006986 */ /* 0x0003e2000c101134 */
[----:B0-----:R-:W-:Y:S01]  /*930e0*/  ISETP.LT.AND P6, PT, R10, UR4, !P3 ;  /* 0x000000040a007c0c */ /* 0x001fe2000dfc1270 */
[----:B------:R-:W0:Y:S02]  /*930f0*/  LDCU UR4, c[0x0][0x398] ;  /* 0x00007300ff0477ac */ /* 0x000e240008000800 */
[----:B-1----:R-:W3:Y:S10]  /*93100*/  LDL.LU.64 R54, [R1+0x588] ;  /* 0x0005880001367983 */ /* 0x002ef40000300a00 */
[----:B------:R1:W-:Y:S04]  /*93110*/  @P6 STG.E.U8 desc[UR52][R58.64], R4 ;  /* 0x000000043a006986 */ /* 0x0003e8000c101134 */
[----:B-1----:R-:W3:Y:S01]  /*93120*/  LDL.LU.64 R58, [R1+0x798] ;  /* 0x00079800013a7983 */ /* 0x002ee20000300a00 */
[----:B0-----:R-:W-:Y:S01]  /*93130*/  ISETP.LT.AND P6, PT, R51, UR4, !P3 ;  /* 0x0000000433007c0c */ /* 0x001fe2000dfc1270 */
[----:B------:R-:W0:Y:S01]  /*93140*/  LDCU UR4, c[0x0][0x398] ;  /* 0x00007300ff0477ac */ /* 0x000e220008000800 */
[----:B------:R-:W-:-:S02]  /*93150*/  PRMT R4, R15, 0x7771, RZ ;  /* 0x000077710f047816 */ /* 0x000fc400000000ff */
[----:B------:R-:W-:-:S09]  /*93160*/  LOP3.LUT P0, RZ, R49, 0x20, RZ, 0xc0, !PT ;  /* 0x0000002031ff7812 */ /* 0x000fd2000780c0ff */
[----:B------:R1:W-:Y:S01]  /*93170*/  @P6 STG.E.U8 desc[UR52][R56.64], R4 ;  /* 0x0000000438006986 */ /* 0x0003e2000c101134 */
[----:B0-----:R-:W-:Y:S01]  /*93180*/  ISETP.LT.AND P6, PT, R10, UR4, !P0 ;  /* 0x000000040a007c0c */ /* 0x001fe2000c7c1270 */
[----:B------:R-:W0:Y:S02]  /*93190*/  LDCU UR4, c[0x0][0x398] ;  /* 0x00007300ff0477ac */ /* 0x000e240008000800 */
[----:B-1----:R-:W3:Y:S01]  /*931a0*/  LDL.LU.64 R56, [R1+0x580] ;  /* 0x0005800001387983 */ /* 0x002ee20000300a00 */
[C---:B------:R-:W-:Y:S02]  /*931b0*/  PRMT R4, R15.reuse, 0x7772, RZ ;  /* 0x000077720f047816 */ /* 0x040fe400000000ff */
[----:B------:R-:W-:Y:S02]  /*931c0*/  PRMT R15, R15, 0x7773, RZ ;  /* 0x000077730f0f7816 */ /* 0x000fe400000000ff */
[C---:B------:R-:W-:Y:S02]  /*931d0*/  LOP3.LUT P2, RZ, R49.reuse, 0x200, RZ, 0xc0, !PT ;  /* 0x0000020031ff7812 */ /* 0x040fe4000784c0ff */
[----:B------:R-:W-:-:S03]  /*931e0*/  LOP3.LUT P4, RZ, R49, 0x1000, RZ, 0xc0, !PT ;  /* 0x0000100031ff7812 */ /* 0x000fc6000788c0ff */
[----:B--2---:R1:W-:Y:S01]  /*931f0*/  @P6 STG.E.U8 desc[UR52][R6.64], R4 ;  /* 0x0000000406006986 */ /* 0x0043e2000c101134 */
[C---:B0-----:R-:W-:Y:S01]  /*93200*/  ISETP.LT.AND P6, PT, R51.reuse, UR4, !P0 ;  /* 0x0000000433007c0c */ /* 0x041fe2000c7c1270 */
[----:B------:R-:W0:Y:S02]  /*93210*/  LDCU UR4, c[0x0][0x398] ;  /* 0x00007300ff0477ac */ /* 0x000e240008000800 */
[----:B-1----:R-:W2:Y:S10]  /*93220*/  LDL.LU.64 R6, [R1+0x790] ;  /* 0x0007900001067983 */ /* 0x002eb40000300a00 */
[----:B----4-:R1:W-:Y:S01]  /*93230*/  @P6 STG.E.U8 desc[UR52][R52.64], R15 ;  /* 0x0000000f34006986 */ /* 0x0103e2000c101134 */
[----:B0-----:R-:W-:Y:S01]  /*93240*/  ISETP.LT.AND P6, PT, R10, UR4, !P2 ;  /* 0x000000040a007c0c */ /* 0x001fe2000d7c1270 */
[----:B------:R-:W0:Y:S01]  /*93250*/  LDCU UR4, c[0x0][0x398] ;  /* 0x00007300ff0477ac */ /* 0x000e220008000800 */
[C---:B------:R-:W-:Y:S01]  /*93260*/  PRMT R4, R16.reuse, 0x7770, RZ ;  /* 0x0000777010047816 */ /* 0x040fe200000000ff */
[----:B-1----:R-:W4:Y:S10]  /*93270*/  LDL.LU.64 R52, [R1+0x788] ;  /* 0x0007880001347983 */ /* 0x002f340000300a00 */
[----:B---3--:R1:W-:Y:S04]  /*93280*/  @P6 STG.E.U8 desc[UR52][R60.64], R4 ;  /* 0x000000043c006986 */ /* 0x0083e8000c101134 */
[----:B-1----:R-:W3:Y:S01]  /*93290*/  LDL.LU.64 R60, [R1+0x578] ;  /* 0x00057800013c7983 */ /* 0x002ee20000300a00 */
[----:B0-----:R-:W-:Y:S01]  /*932a0*/  ISETP.LT.AND P6, PT, R51, UR4, !P2 ;  /* 0x0000000433007c0c */ /* 0x001fe2000d7c1270 */
[----:B------:R-:W0:Y:S01]  /*932b0*/  LDCU UR4, c[0x0][0x398] ;  /* 0x00007300ff0477ac */ /* 0x000e220008000800 */
[----:B------:R-:W-:-:S11]  /*932c0*/  PRMT R4, R16, 0x7771, RZ ;  /* 0x0000777110047816 */ /* 0x000fd600000000ff */
[----:B------:R1:W-:Y:S01]  /*932d0*/  @P6 STG.E.U8 desc[UR52][R54.64], R4 ;  /* 0x0000000436006986 */ /* 0x0003e2000c101134 */
[----:B0-----:R-:W-:Y:S01]  /*932e0*/  ISETP.LT.AND P6, PT, R10, UR4, !P4 ;  /* 0x000000040a007c0c */ /* 0x001fe2000e7c1270 */
[----:B------:R-:W0:Y:S02]  /*932f0*/  LDCU UR4, c[0x0][0x398] ;  /* 0x00007300ff0477ac */ /* 0x000e240008000800 */
[----:B-1----:R-:W3:Y:S01]  /*93300*/  LDL.LU.64 R54, [R1+0x570] ;  /* 0x0005700001367983 */ /* 0x002ee20000300a00 */
[----:B------:R-:W-:-:S09]  /*93310*/  PRMT R4, R16, 0x7772, RZ ;  /* 0x0000777210047816 */ /* 0x000fd200000000ff */
[----:B------:R1:W-:Y:S04]  /*93320*/  @P6 STG.E.U8 desc[UR52][R58.64], R4 ;  /* 0x000000043a006986 */ /* 0x0003e8000c101134 */
[----:B-1----:R-:W3:Y:S01]  /*93330*/  LDL.LU.64 R58, [R1+0x780] ;  /* 0x00078000013a7983 */ /* 0x002ee20000300a00 */
[----:B0-----:R-:W-:Y:S01]  /*93340*/  ISETP.LT.AND P6, PT, R51, UR4, !P4 ;  /* 0x0000000433007c0c */ /* 0x001fe2000e7c1270 */
[----:B------:R-:W0:Y:S01]  /*93350*/  LDCU UR4, c[0x0][0x398] ;  /* 0x00007300ff0477ac */ /* 0x000e220008000800 */
[----:B------:R-:W-:Y:S02]  /*93360*/  PRMT R16, R16, 0x7773, RZ ;  /* 0x0000777310107816 */ /* 0x000fe400000000ff */
[----:B------:R-:W-:-:S09]  /*93370*/  LOP3.LUT P3, RZ, R49, 0x8000, RZ, 0xc0, !PT ;  /* 0x0000800031ff7812 */ /* 0x000fd2000786c0ff */
[----:B------:R1:W-:Y:S01]  /*93380*/  @P6 STG.E.U8 desc[UR52][R56.64], R16 ;  /* 0x0000001038006986 */ /* 0x0003e2000c101134 */
[----:B0-----:R-:W-:Y:S01]  /*93390*/  ISETP.LT.AND P6, PT, R10, UR4, !P3 ;  /* 0x000000040a007c0c */ /* 0x001fe2000dfc1270 */
[----:B------:R-:W0:Y:S02]  /*933a0*/  LDCU UR4, c[0x0][0x398] ;  /* 0x00007300ff0477ac */ /* 0x000e240008000800 */
[----:B-1----:R-:W3:Y:S01]  /*933b0*/  LDL.LU.64 R56, [R1+0x568] ;  /* 0x0005680001387983 */ /* 0x002ee20000300a00 */
[----:B------:R-:W-:Y:S02]  /*933c0*/  PRMT R4, R17, 0x7770, RZ ;  /* 0x0000777011047816 */ /* 0x000fe400000000ff */
[C---:B------:R-:W-:Y:S02]  /*933d0*/  LOP3.LUT P0, RZ, R49.reuse, 0x10000, RZ, 0xc0, !PT ;  /* 0x0001000031ff7812 */ /* 0x040fe4000780c0ff */
[----:B------:R-:W-:-:S05]  /*933e0*/  LOP3.LUT P2, RZ, R49, 0x80000, RZ, 0xc0, !PT ;  /* 0x0008000031ff7812 */ /* 0x000fca000784c0ff */
[----:B--2---:R1:W-:Y:S01]  /*933f0*/  @P6 STG.E.U8 desc[UR52][R6.64], R4 ;  /* 0x0000000406006986 */ /* 0x0043e2000c101134 */
[----:B0-----:R-:W-:Y:S01]  /*93400*/  ISETP.LT.AND P6, PT, R51, UR4, !P3 ;  /* 0x0000000433007c0c */ /* 0x001fe2000dfc1270 */
[----:B------:R-:W0:Y:S02]  /*93410*/  LDCU UR4, c[0x0][0x398] ;  /* 0x00007300ff0477ac */ /* 0x000e240008000800 */
[----:B-1----:R-:W2:Y:S01]  /*93420*/  LDL.LU.64 R6, [R1+0x778] ;  /* 0x0007780001067983 */ /* 0x002ea20000300a00 */
[----:B------:R-:W-:-:S09]  /*93430*/  PRMT R4, R17, 0x7771, RZ ;  /* 0x0000777111047816 */ /* 0x000fd200000000ff */
[----:B----4-:R1:W-:Y:S01]  /*93440*/  @P6 STG.E.U8 desc[UR52][R52.64], R4 ;  /* 0x0000000434006986 */ /* 0x0103e2000c101134 */
[----:B0-----:R-:W-:Y:S01]  /*93450*/  ISETP.LT.AND P6, PT, R10, UR4, !P0 ;  /* 0x000000040a007c0c */ /* 0x001fe2000c7c1270 */
[----:B------:R-:W0:Y:S02]  /*93460*/  LDCU UR4, c[0x0][0x398] ;  /* 0x00007300ff0477ac */ /* 0x000e240008000800 */
[----:B-1----:R-:W4:Y:S01]  /*93470*/  LDL.LU.64 R52, [R1+0x770] ;  /* 0x0007700001347983 */ /* 0x002f220000300a00 */
[----:B------:R-:W-:-:S09]  /*93480*/  PRMT R4, R17, 0x7772, RZ ;  /* 0x0000777211047816 */ /* 0x000fd200000000ff */
[----:B---3--:R1:W-:Y:S04]  /*93490*/  @P6 STG.E.U8 desc[UR52][R60.64], R4 ;  /* 0x000000043c006986 */ /* 0x0083e8000c101134 */
[----:B-1----:R-:W3:Y:S01]  /*934a0*/  LDL.LU.64 R60, [R1+0x560] ;  /* 0x00056000013c7983 */ /* 0x002ee20000300a00 */
[----:B0-----:R-:W-:Y:S01]  /*934b0*/  ISETP.LT.AND P6, PT, R51, UR4, !P0 ;  /* 0x0000000433007c0c */ /* 0x001fe2000c7c1270 */
        /* <DEDUP_REMOVED lines=22> */
[----:B0-----:R-:W-:Y:S01]  /*93620*/  ISETP.LT.AND P6, PT, R51, UR4, !P4 ;  /* 0x0000000433007c0c */ /* 0x001fe2000e7c1270 */
[----:B------:R-:W0:Y:S02]  /*93630*/  LDCU UR4, c[0x0][0x398] ;  /* 0x00007300ff0477ac */ /* 0x000e240008000800 */
[----:B-1----:R-:W2:Y:S10]  /*93640*/  LDL.LU.64 R6, [R1+0x760] ;  /* 0x0007600001067983 */ /* 0x002eb40000300a00 */
[----:B----4-:R1:W-:Y:S01]  /*93650*/  @P6 STG.E.U8 desc[UR52][R52.64], R18 ;  /* 0x0000001234006986 */ /* 0x0103e2000c101134 */
[----:B0-----:R-:W-:Y:S01]  /*93660*/  ISETP.LT.AND P6, PT, R10, UR4, !P3 ;  /* 0x000000040a007c0c */ /* 0x001fe2000dfc1270 */
[----:B------:R-:W0:Y:S01]  /*93670*/  LDCU UR4, c[0x0][0x398] ;  /* 0x00007300ff0477ac */ /* 0x000e220008000800 */
[----:B------:R-:W-:Y:S01]  /*93680*/  PRMT R4, R19, 0x7770, RZ ;  /* 0x0000777013047816 */ /* 0x000fe200000000ff */
        /* <DEDUP_REMOVED lines=188> */
[----:B------:R-:W-:Y:S02]  /*94250*/  LOP3.LUT P2, RZ, R48, 0x80000000, RZ, 0xc0, !PT ;  /* 0x8000000030ff7812 */ /* 0x000fe4000784c0ff */
        /* <DEDUP_REMOVED lines=132> */
[----:B------:R-:W-:-:S02]  /*94aa0*/  LOP3.LUT P4, RZ, R3, 0x8000000, RZ, 0xc0, !PT ;  /* 0x0800000003ff7812 */ /* 0x000fc4000788c0ff */
[----:B------:R-:W-:Y:S01]  /*94ab0*/  LOP3.LUT P3, RZ, R3, 0x20000000, RZ, 0xc0, !PT ;  /* 0x2000000003ff7812 */ /* 0x000fe2000786c0ff */
[----:B--2---:R1:W-:Y:S01]  /*94ac0*/  @P6 STG.E.U8 desc[UR52][R6.64], R4 ;  /* 0x0000000406006986 */ /* 0x0043e2000c101134 */
[----:B0-----:R-:W-:Y:S01]  /*94ad0*/  ISETP.LT.AND P6, PT, R51, UR4, !P0 ;  /* 0x0000000433007c0c */ /* 0x001fe2000c7c1270 */
[----:B------:R-:W0:Y:S02]  /*94ae0*/  LDCU UR4, c[0x0][0x398] ;  /* 0x00007300ff0477ac */ /* 0x000e240008000800 */
[----:B-1----:R-:W2:Y:S10]  /*94af0*/  LDL.LU.64 R6, [R1+0x670] ;  /* 0x0006700001067983 */ /* 0x002eb40000300a00 */
[----:B----4-:R1:W-:Y:S01]  /*94b00*/  @P6 STG.E.U8 desc[UR52][R52.64], R33 ;  /* 0x0000002134006986 */ /* 0x0103e2000c101134 */
[----:B0-----:R-:W-:Y:S01]  /*94b10*/  ISETP.LT.AND P6, PT, R10, UR4, !P2 ;  /* 0x000000040a007c0c */ /* 0x001fe2000d7c1270 */
[----:B------:R-:W0:Y:S01]  /*94b20*/  LDCU UR4, c[0x0][0x398] ;  /* 0x00007300ff0477ac */ /* 0x000e220008000800 */
[----:B------:R-:W-:Y:S01]  /*94b30*/  LOP3.LUT P0, RZ, R3, 0x80000000, RZ, 0xc0, !PT ;  /* 0x8000000003ff7812 */ /* 0x000fe2000780c0ff */
[----:B-1----:R-:W4:Y:S01]  /*94b40*/  LDL.LU.64 R52, [R1+0x668] ;  /* 0x0006680001347983 */ /* 0x002f220000300a00 */
[----:B------:R-:W-:-:S09]  /*94b50*/  PRMT R3, R34, 0x7770, RZ ;  /* 0x0000777022037816 */ /* 0x000fd200000000ff */
        /* <DEDUP_REMOVED lines=19> */
[----:B------:R-:W-:Y:S02]  /*94c90*/  PRMT R3, R35, 0x7770, RZ ;  /* 0x0000777023037816 */ /* 0x000fe400000000ff */
[----:B------:R-:W-:-:S07]  /*94ca0*/  LOP3.LUT P2, RZ, R2, 0x2, RZ, 0xc0, !PT ;  /* 0x0000000202ff7812 */ /* 0x000fce000784c0ff */
        /* <DEDUP_REMOVED lines=129> */
[C---:B------:R-:W-:Y:S02]  /*954c0*/  LOP3.LUT P0, RZ, R2.reuse, 0x4000000, RZ, 0xc0, !PT ;  /* 0x0400000002ff7812 */ /* 0x040fe4000780c0ff */
[C---:B------:R-:W-:Y:S02]  /*954d0*/  LOP3.LUT P2, RZ, R2.reuse, 0x20000000, RZ, 0xc0, !PT ;  /* 0x2000000002ff7812 */ /* 0x040fe4000784c0ff */
[----:B------:R-:W-:Y:S02]  /*954e0*/  LOP3.LUT P4, RZ, R2, 0x40000000, RZ, 0xc0, !PT ;  /* 0x4000000002ff7812 */ /* 0x000fe4000788c0ff */
[----:B------:R-:W-:-:S05]  /*954f0*/  PRMT R2, R41, 0x7770, RZ ;  /* 0x0000777029027816 */ /* 0x000fca00000000ff */
        /* <DEDUP_REMOVED lines=95> */
[----:B------:R-:W-:-:S03]  /*95af0*/  PRMT R3, R45, 0x7772, RZ ;  /* 0x000077722d037816 */ /* 0x000fc600000000ff */
[----:B------:R-:W3:Y:S01]  /*95b00*/  LDL.LU.64 R12, [R1+0x288] ;  /* 0x00028800010c7983 */ /* 0x000ee20000300a00 */
[----:B------:R-:W-:Y:S02]  /*95b10*/  PRMT R45, R45, 0x7773, RZ ;  /* 0x000077732d2d7816 */ /* 0x000fe400000000ff */
[----:B------:R-:W-:Y:S01]  /*95b20*/  LOP3.LUT P2, RZ, R0, 0x2000, RZ, 0xc0, !PT ;  /* 0x0000200000ff7812 */ /* 0x000fe2000784c0ff */
[----:B------:R-:W3:Y:S01]  /*95b30*/  LDL.LU.64 R8, [R1+0x280] ;  /* 0x0002800001087983 */ /* 0x000ee20000300a00 */
[----:B------:R-:W-:Y:S02]  /*95b40*/  PRMT R4, R46, 0x7770, RZ ;  /* 0x000077702e047816 */ /* 0x000fe400000000ff */
[C---:B------:R-:W-:Y:S02]  /*95b50*/  LOP3.LUT P4, RZ, R0.reuse, 0x10000, RZ, 0xc0, !PT ;  /* 0x0001000000ff7812 */ /* 0x040fe4000788c0ff */
[C---:B------:R-:W-:Y:S02]  /*95b60*/  LOP3.LUT P3, RZ, R0.reuse, 0x80000, RZ, 0xc0, !PT ;  /* 0x0008000000ff7812 */ /* 0x040fe4000786c0ff */
[----:B------:R-:W-:-:S02]  /*95b70*/  LOP3.LUT P1, RZ, R0, 0x2000000, RZ, 0xc0, !PT ;  /* 0x0200000000ff7812 */ /* 0x000fc4000782c0ff */
[----:B------:R-:W-:Y:S01]  /*95b80*/  PRMT R2, R46, 0x7772, RZ ;  /* 0x000077722e027816 */ /* 0x000fe200000000ff */
[----:B--2---:R-:W-:Y:S01]  /*95b90*/  @P6 STG.E.U8 desc[UR52][R6.64], R3 ;  /* 0x0000000306006986 */ /* 0x004fe2000c101134 */
[----:B0-----:R-:W-:Y:S01]  /*95ba0*/  ISETP.LT.AND P6, PT, R51, UR4, !P0 ;  /* 0x0000000433007c0c */ /* 0x001fe2000c7c1270 */
[----:B------:R-:W0:-:S12]  /*95bb0*/  LDCU UR4, c[0x0][0x398] ;  /* 0x00007300ff0477ac */ /* 0x000e180008000800 */
[----:B----4-:R-:W-:Y:S01]  /*95bc0*/  @P6 STG.E.U8 desc[UR52][R52.64], R45 ;  /* 0x0000002d34006986 */ /* 0x010fe2000c101134 */
[----:B0-----:R-:W-:Y:S01]  /*95bd0*/  ISETP.LT.AND P6, PT, R10, UR4, !P2 ;  /* 0x000000040a007c0c */ /* 0x001fe2000d7c1270 */
[----:B------:R-:W0:-:S12]  /*95be0*/  LDCU UR4, c[0x0][0x398] ;  /* 0x00007300ff0477ac */ /* 0x000e180008000800 */
[----:B---3--:R1:W-:Y:S04]  /*95bf0*/  @P6 STG.E.U8 desc[UR52][R60.64], R4 ;  /* 0x000000043c006986 */ /* 0x0083e8000c101134 */
[----:B-1----:R-:W2:Y:S04]  /*95c00*/  LDL.LU.64 R60, [R1+0x260] ;  /* 0x00026000013c7983 */ /* 0x002ea80000300a00 */
[----:B------:R-:W3:Y:S04]  /*95c10*/  LDL.LU.64 R6, [R1+0x248] ;  /* 0x0002480001067983 */ /* 0x000ee80000300a00 */
[----:B------:R-:W4:Y:S01]  /*95c20*/  LDL.LU R53, [R1+0x150] ;  /* 0x0001500001357983 */ /* 0x000f220000300800 */
[----:B0-----:R-:W-:Y:S01]  /*95c30*/  ISETP.LT.AND P6, PT, R51, UR4, !P2 ;  /* 0x0000000433007c0c */ /* 0x001fe2000d7c1270 */
[----:B------:R-:W0:Y:S01]  /*95c40*/  LDCU UR4, c[0x0][0x398] ;  /* 0x00007300ff0477ac */ /* 0x000e220008000800 */
[----:B------:R-:W-:-:S02]  /*95c50*/  LOP3.LUT P0, RZ, R0, 0x100000, RZ, 0xc0, !PT ;  /* 0x0010000000ff7812 */ /* 0x000fc4000780c0ff */
[----:B------:R-:W-:Y:S02]  /*95c60*/  LOP3.LUT P2, RZ, R0, 0x800000, RZ, 0xc0, !PT ;  /* 0x0080000000ff7812 */ /* 0x000fe4000784c0ff */
[----:B------:R-:W-:-:S07]  /*95c70*/  PRMT R0, R46, 0x7771, RZ ;  /* 0x000077712e007816 */ /* 0x000fce00000000ff */
[----:B------:R-:W-:Y:S01]  /*95c80*/  @P6 STG.E.U8 desc[UR52][R54.64], R0 ;  /* 0x0000000036006986 */ /* 0x000fe2000c101134 */
[----:B0-----:R-:W-:Y:S01]  /*95c90*/  ISETP.LT.AND P6, PT, R10, UR4, !P4 ;  /* 0x000000040a007c0c */ /* 0x001fe2000e7c1270 */
[----:B------:R-:W0:-:S12]  /*95ca0*/  LDCU UR4, c[0x0][0x398] ;  /* 0x00007300ff0477ac */ /* 0x000e180008000800 */
[----:B------:R1:W-:Y:S04]  /*95cb0*/  @P6 STG.E.U8 desc[UR52][R58.64], R2 ;  /* 0x000000023a006986 */ /* 0x0003e8000c101134 */
[----:B-1----:R-:W4:Y:S01]  /*95cc0*/  LDL.LU.64 R58, [R1+0x268] ;  /* 0x00026800013a7983 */ /* 0x002f220000300a00 */
[----:B0-----:R-:W-:Y:S01]  /*95cd0*/  ISETP.LT.AND P6, PT, R51, UR4, !P4 ;  /* 0x0000000433007c0c */ /* 0x001fe2000e7c1270 */
[----:B------:R-:W0:Y:S01]  /*95ce0*/  LDCU UR4, c[0x0][0x398] ;  /* 0x00007300ff0477ac */ /* 0x000e220008000800 */
[----:B------:R-:W-:Y:S01]  /*95cf0*/  PRMT R46, R46, 0x7773, RZ ;  /* 0x000077732e2e7816 */ /* 0x000fe200000000ff */
[----:B------:R-:W4:Y:S10]  /*95d00*/  LDL.LU.64 R54, [R1+0x240] ;  /* 0x0002400001367983 */ /* 0x000f340000300a00 */
[----:B------:R1:W-:Y:S01]  /*95d10*/  @P6 STG.E.U8 desc[UR52][R56.64], R46 ;  /* 0x0000002e38006986 */ /* 0x0003e2000c101134 */
[----:B0-----:R-:W-:Y:S01]  /*95d20*/  ISETP.LT.AND P6, PT, R10, UR4, !P3 ;  /* 0x000000040a007c0c */ /* 0x001fe2000dfc1270 */
[----:B------:R-:W0:Y:S01]  /*95d30*/  LDCU UR4, c[0x0][0x398] ;  /* 0x00007300ff0477ac */ /* 0x000e220008000800 */
[----:B------:R-:W-:-:S02]  /*95d40*/  PRMT R3, R47, 0x7770, RZ ;  /* 0x000077702f037816 */ /* 0x000fc400000000ff */
[C---:B------:R-:W-:Y:S02]  /*95d50*/  PRMT R0, R47.reuse, 0x7771, RZ ;  /* 0x000077712f007816 */ /* 0x040fe400000000ff */
[----:B------:R-:W-:Y:S01]  /*95d60*/  PRMT R2, R47, 0x7772, RZ ;  /* 0x000077722f027816 */ /* 0x000fe200000000ff */
[----:B-1----:R-:W4:Y:S06]  /*95d70*/  LDL.LU.64 R56, [R1+0x228] ;  /* 0x0002280001387983 */ /* 0x002f2c0000300a00 */
[----:B------:R-:W-:Y:S01]  /*95d80*/  @P6 STG.E.U8 desc[UR52][R12.64], R3 ;  /* 0x000000030c006986 */ /* 0x000fe2000c101134 */
[----:B0-----:R-:W-:Y:S01]  /*95d90*/  ISETP.LT.AND P6, PT, R51, UR4, !P3 ;  /* 0x0000000433007c0c */ /* 0x001fe2000dfc1270 */
[----:B------:R-:W0:-:S12]  /*95da0*/  LDCU UR4, c[0x0][0x398] ;  /* 0x00007300ff0477ac */ /* 0x000e180008000800 */
[----:B------:R-:W-:Y:S01]  /*95db0*/  @P6 STG.E.U8 desc[UR52][R8.64], R0 ;  /* 0x0000000008006986 */ /* 0x000fe2000c101134 */
[----:B0-----:R-:W-:Y:S01]  /*95dc0*/  ISETP.LT.AND P6, PT, R10, UR4, !P0 ;  /* 0x000000040a007c0c */ /* 0x001fe2000c7c1270 */
[----:B------:R-:W0:Y:S01]  /*95dd0*/  LDCU UR4, c[0x0][0x398] ;  /* 0x00007300ff0477ac */ /* 0x000e220008000800 */
[----:B------:R-:W-:-:S11]  /*95de0*/  PRMT R47, R47, 0x7773, RZ ;  /* 0x000077732f2f7816 */ /* 0x000fd600000000ff */
[----:B--2---:R1:W-:Y:S01]  /*95df0*/  @P6 STG.E.U8 desc[UR52][R60.64], R2 ;  /* 0x000000023c006986 */ /* 0x0043e2000c101134 */
[----:B0-----:R-:W-:Y:S01]  /*95e00*/  ISETP.LT.AND P6, PT, R51, UR4, !P0 ;  /* 0x0000000433007c0c */ /* 0x001fe2000c7c1270 */
[----:B------:R-:W0:Y:S02]  /*95e10*/  LDCU UR4, c[0x0][0x398] ;  /* 0x00007300ff0477ac */ /* 0x000e240008000800 */
[----:B-1----:R-:W2:Y:S10]  /*95e20*/  LDL.LU.64 R60, [R1+0x220] ;  /* 0x00022000013c7983 */ /* 0x002eb40000300a00 */
[----:B---3--:R-:W-:Y:S04]  /*95e30*/  @P6 STG.E.U8 desc[UR52][R6.64], R47 ;  /* 0x0000002f06006986 */ /* 0x008fe8000c101134 */
[----:B----4-:R-:W1:Y:S01]  /*95e40*/  LDS.128 R4, [R53] ;  /* 0x0000000035047984 */ /* 0x010e620000000c00 */
[----:B0-----:R-:W-:Y:S01]  /*95e50*/  ISETP.LT.AND P6, PT, R10, UR4, !P2 ;  /* 0x000000040a007c0c */ /* 0x001fe2000d7c1270 */
[----:B------:R-:W0:Y:S01]  /*95e60*/  LDCU UR4, c[0x0][0x398] ;  /* 0x00007300ff0477ac */ /* 0x000e220008000800 */
[----:B-1----:R-:W-:-:S11]  /*95e70*/  PRMT R0, R4, 0x7770, RZ ;  /* 0x0000777004007816 */ /* 0x002fd600000000ff */
[----:B------:R1:W-:Y:S04]  /*95e80*/  @P6 STG.E.U8 desc[UR52][R58.64], R0 ;  /* 0x000000003a006986 */ /* 0x0003e8000c101134 */
[----:B-1----:R-:W3:Y:S01]  /*95e90*/  LDL.LU.64 R58, [R1+0x208] ;  /* 0x00020800013a7983 */ /* 0x002ee20000300a00 */
[----:B0-----:R-:W-:Y:S01]  /*95ea0*/  ISETP.LT.AND P6, PT, R51, UR4, !P2 ;  /* 0x0000000433007c0c */ /* 0x001fe2000d7c1270 */
[----:B------:R-:W0:Y:S01]  /*95eb0*/  LDCU UR4, c[0x0][0x398] ;  /* 0x00007300ff0477ac */ /* 0x000e220008000800 */
[C---:B------:R-:W-:Y:S01]  /*95ec0*/  PRMT R2, R4.reuse, 0x7771, RZ ;  /* 0x0000777104027816 */ /* 0x040fe200000000ff */
[----:B------:R-:W4:Y:S01]  /*95ed0*/  LDL.LU.64 R18, [R1+0x200] ;  /* 0x0002000001127983 */ /* 0x000f220000300a00 */
[----:B------:R-:W-:-:S09]  /*95ee0*/  PRMT R3, R4, 0x7772, RZ ;  /* 0x0000777204037816 */ /* 0x000fd200000000ff */
[----:B------:R1:W-:Y:S01]  /*95ef0*/  @P6 STG.E.U8 desc[UR52][R54.64], R2 ;  /* 0x0000000236006986 */ /* 0x0003e2000c101134 */
[----:B------:R-:W-:-:S03]  /*95f00*/  LOP3.LUT P5, RZ, R50, 0x80000, RZ, 0xc0, !PT ;  /* 0x0008000032ff7812 */ /* 0x000fc600078ac0ff */
[----:B------:R-:W4:Y:S01]  /*95f10*/  LDL.LU.64 R16, [R1+0x1e8] ;  /* 0x0001e80001107983 */ /* 0x000f220000300a00 */
[----:B0-----:R-:W-:Y:S01]  /*95f20*/  ISETP.LT.AND P6, PT, R10, UR4, !P1 ;  /* 0x000000040a007c0c */ /* 0x001fe2000cfc1270 */
[----:B------:R-:W0:Y:S01]  /*95f30*/  LDCU UR4, c[0x0][0x398] ;  /* 0x00007300ff0477ac */ /* 0x000e220008000800 */
[----:B------:R-:W-:Y:S01]  /*95f40*/  PRMT R4, R4, 0x7773, RZ ;  /* 0x0000777304047816 */ /* 0x000fe200000000ff */
[----:B------:R-:W4:Y:S04]  /*95f50*/  LDL.LU.64 R14, [R1+0x1e0] ;  /* 0x0001e000010e7983 */ /* 0x000f280000300a00 */
[----:B------:R-:W4:Y:S01]  /*95f60*/  LDL.LU.64 R12, [R1+0x1c8] ;  /* 0x0001c800010c7983 */ /* 0x000f220000300a00 */
[----:B------:R-:W-:-:S03]  /*95f70*/  PRMT R0, R5, 0x7770, RZ ;  /* 0x0000777005007816 */ /* 0x000fc600000000ff */
[----:B------:R-:W4:Y:S04]  /*95f80*/  LDL.LU.64 R8, [R1+0x1c0] ;  /* 0x0001c00001087983 */ /* 0x000f280000300a00 */
[----:B------:R1:W-:Y:S01]  /*95f90*/  @P6 STG.E.U8 desc[UR52][R56.64], R3 ;  /* 0x0000000338006986 */ /* 0x0003e2000c101134 */
[----:B0-----:R-:W-:-:S03]  /*95fa0*/  ISETP.LT.AND P6, PT, R51, UR4, !P1 ;  /* 0x0000000433007c0c */ /* 0x001fc6000cfc1270 */
[----:B------:R-:W4:Y:S01]  /*95fb0*/  LDL.LU.64 R52, [R1+0x1a8] ;  /* 0x0001a80001347983 */ /* 0x000f220000300a00 */
[----:B------:R-:W0:Y:S03]  /*95fc0*/  LDCU UR4, c[0x0][0x398] ;  /* 0x00007300ff0477ac */ /* 0x000e260008000800 */
[----:B-1----:R-:W4:Y:S04]  /*95fd0*/  LDL.LU.64 R54, [R1+0x1a0] ;  /* 0x0001a00001367983 */ /* 0x002f280000300a00 */
[----:B------:R-:W4:Y:S04]  /*95fe0*/  LDL.LU.64 R56, [R1+0x168] ;  /* 0x0001680001387983 */ /* 0x000f280000300a00 */
[----:B--2---:R1:W-:Y:S01]  /*95ff0*/  @P6 STG.E.U8 desc[UR52][R60.64], R4 ;  /* 0x000000043c006986 */ /* 0x0043e2000c101134 */
[----:B------:R-:W-:Y:S01]  /*96000*/  ISETP.LT.AND P6, PT, R10, UR5, !P5 ;  /* 0x000000050a007c0c */ /* 0x000fe2000efc1270 */
[----:B------:R-:W2:Y:S02]  /*96010*/  LDCU UR5, c[0x0][0x398] ;  /* 0x00007300ff0577ac */ /* 0x000ea40008000800 */
[----:B-1----:R-:W4:Y:S10]  /*96020*/  LDL.LU.64 R60, [R1+0x160] ;  /* 0x00016000013c7983 */ /* 0x002f340000300a00 */
[----:B---3--:R1:W-:Y:S04]  /*96030*/  @P6 STG.E.U8 desc[UR52][R58.64], R0 ;  /* 0x000000003a006986 */ /* 0x0083e8000c101134 */
[----:B-1----:R-:W3:Y:S01]  /*96040*/  LDL.LU.64 R58, [R1+0x188] ;  /* 0x00018800013a7983 */ /* 0x002ee20000300a00 */
[----:B0-----:R-:W-:Y:S01]  /*96050*/  ISETP.LT.AND P5, PT, R51, UR4, !P5 ;  /* 0x0000000433007c0c */ /* 0x001fe2000efa1270 */
[----:B------:R-:W0:Y:S01]  /*96060*/  LDCU UR4, c[0x0][0x398] ;  /* 0x00007300ff0477ac */ /* 0x000e220008000800 */
[----:B------:R-:W-:-:S02]  /*96070*/  PRMT R2, R5, 0x7771, RZ ;  /* 0x0000777105027816 */ /* 0x000fc400000000ff */
[C---:B------:R-:W-:Y:S02]  /*96080*/  LOP3.LUT P4, RZ, R50.reuse, 0x40000, RZ, 0xc0, !PT ;  /* 0x0004000032ff7812 */ /* 0x040fe4000788c0ff */
[----:B------:R-:W-:Y:S02]  /*96090*/  LOP3.LUT P3, RZ, R50, 0x20000, RZ, 0xc0, !PT ;  /* 0x0002000032ff7812 */ /* 0x000fe4000786c0ff */
[C---:B------:R-:W-:Y:S01]  /*960a0*/  ISETP.LT.AND P6, PT, R10.reuse, UR6, !P4 ;  /* 0x000000060a007c0c */ /* 0x040fe2000e7c1270 */
[----:B------:R-:W1:Y:S04]  /*960b0*/  LDCU UR6, c[0x0][0x398] ;  /* 0x00007300ff0677ac */ /* 0x000e680008000800 */
[----:B----4-:R4:W-:Y:S01]  /*960c0*/  @P5 STG.E.U8 desc[UR52][R18.64], R2 ;  /* 0x0000000212005986 */ /* 0x0109e2000c101134 */
[----:B--2---:R-:W-:Y:S01]  /*960d0*/  ISETP.LT.AND P5, PT, R10, UR5, !P3 ;  /* 0x000000050a007c0c */ /* 0x004fe2000dfa1270 */
[----:B------:R-:W2:Y:S01]  /*960e0*/  LDCU UR5, c[0x0][0x398] ;  /* 0x00007300ff0577ac */ /* 0x000ea20008000800 */
[----:B------:R-:W-:-:S02]  /*960f0*/  ISETP.LT.AND P4, PT, R51, UR7, !P4 ;  /* 0x0000000733007c0c */ /* 0x000fc4000e781270 */
[C---:B------:R-:W-:Y:S02]  /*96100*/  PRMT R3, R5.reuse, 0x7772, RZ ;  /* 0x0000777205037816 */ /* 0x040fe400000000ff */
[----:B------:R-:W-:Y:S02]  /*96110*/  PRMT R5, R5, 0x7773, RZ ;  /* 0x0000777305057816 */ /* 0x000fe400000000ff */
[----:B------:R-:W-:Y:S02]  /*96120*/  LOP3.LUT P2, RZ, R50, 0x8000, RZ, 0xc0, !PT ;  /* 0x0000800032ff7812 */ /* 0x000fe4000784c0ff */
[----:B------:R-:W-:Y:S01]  /*96130*/  PRMT R4, R6, 0x7770, RZ ;  /* 0x0000777006047816 */ /* 0x000fe200000000ff */
[----:B------:R2:W-:Y:S01]  /*96140*/  @P6 STG.E.U8 desc[UR52][R16.64], R3 ;  /* 0x0000000310006986 */ /* 0x0005e2000c101134 */
[C---:B------:R-:W-:Y:S02]  /*96150*/  LOP3.LUT P1, RZ, R50.reuse, 0x4000, RZ, 0xc0, !PT ;  /* 0x0000400032ff7812 */ /* 0x040fe4000782c0ff */
[----:B0-----:R-:W-:Y:S01]  /*96160*/  ISETP.LT.AND P3, PT, R51, UR4, !P3 ;  /* 0x0000000433007c0c */ /* 0x001fe2000df61270 */
[----:B------:R-:W-:Y:S01]  /*96170*/  @P4 STG.E.U8 desc[UR52][R14.64], R5 ;  /* 0x000000050e004986 */ /* 0x000fe2000c101134 */
[----:B------:R-:W-:-:S02]  /*96180*/  LOP3.LUT P0, RZ, R50, 0x10000, RZ, 0xc0, !PT ;  /* 0x0001000032ff7812 */ /* 0x000fc4000780c0ff */
[C---:B------:R-:W-:Y:S01]  /*96190*/  ISETP.LT.AND P6, PT, R10.reuse, UR8, !P2 ;  /* 0x000000080a007c0c */ /* 0x040fe2000d7c1270 */
[----:B------:R0:W-:Y:S01]  /*961a0*/  @P5 STG.E.U8 desc[UR52][R12.64], R4 ;  /* 0x000000040c005986 */ /* 0x0001e2000c101134 */
[C---:B------:R-:W-:Y:S02]  /*961b0*/  ISETP.LT.AND P2, PT, R51.reuse, UR9, !P2 ;  /* 0x0000000933007c0c */ /* 0x040fe4000d741270 */
[C---:B-1----:R-:W-:Y:S02]  /*961c0*/  ISETP.LT.AND P5, PT, R10.reuse, UR6, !P1 ;  /* 0x000000060a007c0c */ /* 0x042fe4000cfa1270 */
[C---:B--2---:R-:W-:Y:S02]  /*961d0*/  ISETP.LT.AND P1, PT, R51.reuse, UR5, !P1 ;  /* 0x0000000533007c0c */ /* 0x044fe4000cf21270 */
[----:B------:R-:W-:Y:S02]  /*961e0*/  ISETP.LT.AND P4, PT, R10, UR10, !P0 ;  /* 0x0000000a0a007c0c */ /* 0x000fe4000c781270 */
[----:B------:R-:W-:-:S02]  /*961f0*/  ISETP.LT.AND P0, PT, R51, UR11, !P0 ;  /* 0x0000000b33007c0c */ /* 0x000fc4000c701270 */
[C---:B------:R-:W-:Y:S02]  /*96200*/  PRMT R0, R6.reuse, 0x7771, RZ ;  /* 0x0000777106007816 */ /* 0x040fe400000000ff */
[C---:B----4-:R-:W-:Y:S02]  /*96210*/  PRMT R2, R6.reuse, 0x7772, RZ ;  /* 0x0000777206027816 */ /* 0x050fe400000000ff */
[----:B------:R-:W-:Y:S02]  /*96220*/  PRMT R6, R6, 0x7773, RZ ;  /* 0x0000777306067816 */ /* 0x000fe400000000ff */
[C---:B------:R-:W-:Y:S01]  /*96230*/  PRMT R3, R7.reuse, 0x7770, RZ ;  /* 0x0000777007037816 */ /* 0x040fe200000000ff */
[----:B------:R1:W-:Y:S01]  /*96240*/  @P3 STG.E.U8 desc[UR52][R8.64], R0 ;  /* 0x0000000008003986 */ /* 0x0003e2000c101134 */
[C---:B0-----:R-:W-:Y:S02]  /*96250*/  PRMT R4, R7.reuse, 0x7771, RZ ;  /* 0x0000777107047816 */ /* 0x041fe400000000ff */
[C---:B------:R-:W-:Y:S01]  /*96260*/  PRMT R5, R7.reuse, 0x7772, RZ ;  /* 0x0000777207057816 */ /* 0x040fe200000000ff */
[----:B------:R1:W-:Y:S04]  /*96270*/  @P6 STG.E.U8 desc[UR52][R52.64], R2 ;  /* 0x0000000234006986 */ /* 0x0003e8000c101134 */
[----:B------:R1:W-:Y:S04]  /*96280*/  @P2 STG.E.U8 desc[UR52][R54.64], R6 ;  /* 0x0000000636002986 */ /* 0x0003e8000c101134 */
[----:B------:R1:W-:Y:S01]  /*96290*/  @P5 STG.E.U8 desc[UR52][R56.64], R3 ;  /* 0x0000000338005986 */ /* 0x0003e2000c101134 */
[----:B------:R-:W-:-:S03]  /*962a0*/  PRMT R7, R7, 0x7773, RZ ;  /* 0x0000777307077816 */ /* 0x000fc600000000ff */
[----:B------:R1:W-:Y:S04]  /*962b0*/  @P1 STG.E.U8 desc[UR52][R60.64], R4 ;  /* 0x000000043c001986 */ /* 0x0003e8000c101134 */
[----:B---3--:R1:W-:Y:S01]  /*962c0*/  @P4 STG.E.U8 desc[UR52][R58.64], R5 ;  /* 0x000000053a004986 */ /* 0x0083e2000c101134 */
[----:B------:R-:W-:Y:S05]  /*962d0*/  @!P0 EXIT ;  /* 0x000000000000894d */ /* 0x000fea0003800000 */
[----:B-1----:R-:W2:Y:S04]  /*962e0*/  LDL.LU.64 R58, [R1+0x180] ;  /* 0x00018000013a7983 */ /* 0x002ea80000300a00 */
[----:B--2---:R-:W-:Y:S01]  /*962f0*/  STG.E.U8 desc[UR52][R58.64], R7 ;  /* 0x000000073a007986 */ /* 0x004fe2000c101134 */
[----:B------:R-:W-:Y:S05]  /*96300*/  EXIT ;  /* 0x000000000000794d */ /* 0x000fea0003800000 */
.L_x_2:
[----:B------:R-:W-:-:S00]  /*96310*/  BRA `(.L_x_2) ;  /* 0xfffffffc00fc7947 */ /* 0x000fc0000383ffff */
[----:B------:R-:W-:-:S00]  /*96320*/  NOP ;  /* 0x0000000000007918 */ /* 0x000fc00000000000 */
        /* <DEDUP_REMOVED lines=13> */
.L_x_3:


//--------------------- .nv.shared.matmul_kernel  --------------------------
	.section	.nv.shared.matmul_kernel,"aw",@nobits
	.sectionflags	@""
	.align	16
	.zero		1024


//--------------------- .nv.shared.reserved.0     --------------------------
	.section	.nv.shared.reserved.0,"aw",@nobits
	.weak		__nv_reservedSMEM_offset_0_alias
	.size		__nv_reservedSMEM_offset_0_alias, 0, 64
	.other		__nv_reservedSMEM_offset_0_alias,@"STO_CUDA_RESERVED_SHARED STV_DEFAULT"
__nv_reservedSMEM_offset_0_alias:
	.zero		0
	.zero		64


//--------------------- .nv.constant0.matmul_kernel --------------------------
	.section	.nv.constant0.matmul_kernel,"a",@progbits
	.sectionflags	@""
	.align	4
.nv.constant0.matmul_kernel:
	.zero		976


//--------------------- SYMBOLS --------------------------

	.type		.nv.reservedSmem.offset0,@object
	.size		.nv.reservedSmem.offset0,0x4
	.type		.nv.reservedSmem.cap,@object
	.size		.nv.reservedSmem.cap,0x4
